//
// Generated by NVIDIA NVVM Compiler
//
// Compiler Build ID: CL-36424714
// Cuda compilation tools, release 13.0, V13.0.88
// Based on NVVM 20.0.0
//

.version 9.0
.target sm_100
.address_size 64

.func  (.param .b32 func_retval0) _Z9getIndex0Pj
(
	.param .b64 _Z9getIndex0Pj_param_0
)
;
.func  (.param .b32 func_retval0) _Z9getIndex1Pj
(
	.param .b64 _Z9getIndex1Pj_param_0
)
;
.func  (.param .b32 func_retval0) _Z9getIndex2Pj
(
	.param .b64 _Z9getIndex2Pj_param_0
)
;
.func  (.param .b32 func_retval0) _Z9getIndex3Pj
(
	.param .b64 _Z9getIndex3Pj_param_0
)
;
.func  (.param .b32 func_retval0) _Z9getIndex4Pj
(
	.param .b64 _Z9getIndex4Pj_param_0
)
;
.func  (.param .b32 func_retval0) _Z9getIndex5Pj
(
	.param .b64 _Z9getIndex5Pj_param_0
)
;
.func  (.param .b32 func_retval0) _Z9getIndex6Pj
(
	.param .b64 _Z9getIndex6Pj_param_0
)
;
.func  (.param .b32 func_retval0) _Z9getIndex7Pj
(
	.param .b64 _Z9getIndex7Pj_param_0
)
;
.func  (.param .b32 func_retval0) _Z9getIndex8Pj
(
	.param .b64 _Z9getIndex8Pj_param_0
)
;
.func  (.param .b32 func_retval0) _Z9getIndex9Pj
(
	.param .b64 _Z9getIndex9Pj_param_0
)
;
.func  (.param .b32 func_retval0) _Z10getIndex10Pj
(
	.param .b64 _Z10getIndex10Pj_param_0
)
;
.func  (.param .b32 func_retval0) _Z10getIndex11Pj
(
	.param .b64 _Z10getIndex11Pj_param_0
)
;
.func  (.param .b32 func_retval0) _Z10getIndex12Pj
(
	.param .b64 _Z10getIndex12Pj_param_0
)
;
.func  (.param .b32 func_retval0) _Z10getIndex13Pj
(
	.param .b64 _Z10getIndex13Pj_param_0
)
;
.func  (.param .b32 func_retval0) _Z10getIndex14Pj
(
	.param .b64 _Z10getIndex14Pj_param_0
)
;
.func  (.param .b32 func_retval0) _Z10getIndex15Pj
(
	.param .b64 _Z10getIndex15Pj_param_0
)
;
.func  (.param .b32 func_retval0) _Z10getIndex16Pj
(
	.param .b64 _Z10getIndex16Pj_param_0
)
;
.func  (.param .b32 func_retval0) _Z10getIndex17Pj
(
	.param .b64 _Z10getIndex17Pj_param_0
)
;
.func  (.param .b32 func_retval0) _Z10getIndex18Pj
(
	.param .b64 _Z10getIndex18Pj_param_0
)
;
.func  (.param .b32 func_retval0) _Z10getIndex19Pj
(
	.param .b64 _Z10getIndex19Pj_param_0
)
;
.func  (.param .b32 func_retval0) _Z10getIndex20Pj
(
	.param .b64 _Z10getIndex20Pj_param_0
)
;
.func  (.param .b32 func_retval0) _Z10getIndex21Pj
(
	.param .b64 _Z10getIndex21Pj_param_0
)
;
.func  (.param .b32 func_retval0) _Z10getIndex22Pj
(
	.param .b64 _Z10getIndex22Pj_param_0
)
;
.func  (.param .b32 func_retval0) _Z10getIndex23Pj
(
	.param .b64 _Z10getIndex23Pj_param_0
)
;
.func  (.param .b32 func_retval0) _Z10getIndex24Pj
(
	.param .b64 _Z10getIndex24Pj_param_0
)
;
.func  (.param .b32 func_retval0) _Z10getIndex25Pj
(
	.param .b64 _Z10getIndex25Pj_param_0
)
;
.func  (.param .b32 func_retval0) _Z10getIndex26Pj
(
	.param .b64 _Z10getIndex26Pj_param_0
)
;
.func  (.param .b32 func_retval0) _Z10getIndex27Pj
(
	.param .b64 _Z10getIndex27Pj_param_0
)
;
.func  (.param .b32 func_retval0) _Z10getIndex28Pj
(
	.param .b64 _Z10getIndex28Pj_param_0
)
;
.func  (.param .b32 func_retval0) _Z10getIndex29Pj
(
	.param .b64 _Z10getIndex29Pj_param_0
)
;
.func  (.param .b32 func_retval0) _Z10getIndex30Pj
(
	.param .b64 _Z10getIndex30Pj_param_0
)
;
.func  (.param .b32 func_retval0) _Z10getIndex31Pj
(
	.param .b64 _Z10getIndex31Pj_param_0
)
;
.func  (.param .b32 func_retval0) _Z10getIndex32Pj
(
	.param .b64 _Z10getIndex32Pj_param_0
)
;
.func  (.param .b32 func_retval0) _Z10getIndex33Pj
(
	.param .b64 _Z10getIndex33Pj_param_0
)
;
.func  (.param .b32 func_retval0) _Z10getIndex34Pj
(
	.param .b64 _Z10getIndex34Pj_param_0
)
;
.func  (.param .b32 func_retval0) _Z10getIndex35Pj
(
	.param .b64 _Z10getIndex35Pj_param_0
)
;
.func  (.param .b32 func_retval0) _Z10getIndex36Pj
(
	.param .b64 _Z10getIndex36Pj_param_0
)
;
.func  (.param .b32 func_retval0) _Z10getIndex37Pj
(
	.param .b64 _Z10getIndex37Pj_param_0
)
;
.func  (.param .b32 func_retval0) _Z10getIndex38Pj
(
	.param .b64 _Z10getIndex38Pj_param_0
)
;
.func  (.param .b32 func_retval0) _Z10getIndex39Pj
(
	.param .b64 _Z10getIndex39Pj_param_0
)
;
.func  (.param .b32 func_retval0) _Z10getIndex40Pj
(
	.param .b64 _Z10getIndex40Pj_param_0
)
;
.func  (.param .b32 func_retval0) _Z10getIndex41Pj
(
	.param .b64 _Z10getIndex41Pj_param_0
)
;
.func  (.param .b32 func_retval0) _Z10getIndex42Pj
(
	.param .b64 _Z10getIndex42Pj_param_0
)
;
.func  (.param .b32 func_retval0) _Z10getIndex43Pj
(
	.param .b64 _Z10getIndex43Pj_param_0
)
;
.func  (.param .b32 func_retval0) _Z10getIndex44Pj
(
	.param .b64 _Z10getIndex44Pj_param_0
)
;
.func  (.param .b32 func_retval0) _Z10getIndex45Pj
(
	.param .b64 _Z10getIndex45Pj_param_0
)
;
.func  (.param .b32 func_retval0) _Z10getIndex46Pj
(
	.param .b64 _Z10getIndex46Pj_param_0
)
;
.func  (.param .b32 func_retval0) _Z10getIndex47Pj
(
	.param .b64 _Z10getIndex47Pj_param_0
)
;
.func  (.param .b32 func_retval0) _Z10getIndex48Pj
(
	.param .b64 _Z10getIndex48Pj_param_0
)
;
.func  (.param .b32 func_retval0) _Z10getIndex49Pj
(
	.param .b64 _Z10getIndex49Pj_param_0
)
;
.func  (.param .b32 func_retval0) _Z10getIndex50Pj
(
	.param .b64 _Z10getIndex50Pj_param_0
)
;
.func  (.param .b32 func_retval0) _Z10getIndex51Pj
(
	.param .b64 _Z10getIndex51Pj_param_0
)
;
.func  (.param .b32 func_retval0) _Z10getIndex52Pj
(
	.param .b64 _Z10getIndex52Pj_param_0
)
;
.func  (.param .b32 func_retval0) _Z10getIndex53Pj
(
	.param .b64 _Z10getIndex53Pj_param_0
)
;
.func  (.param .b32 func_retval0) _Z10getIndex54Pj
(
	.param .b64 _Z10getIndex54Pj_param_0
)
;
.func  (.param .b32 func_retval0) _Z10getIndex55Pj
(
	.param .b64 _Z10getIndex55Pj_param_0
)
;
.func  (.param .b32 func_retval0) _Z10getIndex56Pj
(
	.param .b64 _Z10getIndex56Pj_param_0
)
;
.func  (.param .b32 func_retval0) _Z10getIndex57Pj
(
	.param .b64 _Z10getIndex57Pj_param_0
)
;
.func  (.param .b32 func_retval0) _Z10getIndex58Pj
(
	.param .b64 _Z10getIndex58Pj_param_0
)
;
.func  (.param .b32 func_retval0) _Z10getIndex59Pj
(
	.param .b64 _Z10getIndex59Pj_param_0
)
;
.func  (.param .b32 func_retval0) _Z10getIndex60Pj
(
	.param .b64 _Z10getIndex60Pj_param_0
)
;
.func  (.param .b32 func_retval0) _Z10getIndex61Pj
(
	.param .b64 _Z10getIndex61Pj_param_0
)
;
.func  (.param .b32 func_retval0) _Z10getIndex62Pj
(
	.param .b64 _Z10getIndex62Pj_param_0
)
;
.func  (.param .b32 func_retval0) _Z10getIndex63Pj
(
	.param .b64 _Z10getIndex63Pj_param_0
)
;
.func  (.param .b32 func_retval0) _Z10getIndex64Pj
(
	.param .b64 _Z10getIndex64Pj_param_0
)
;
.func  (.param .b32 func_retval0) _Z10getIndex65Pj
(
	.param .b64 _Z10getIndex65Pj_param_0
)
;
.func  (.param .b32 func_retval0) _Z10getIndex66Pj
(
	.param .b64 _Z10getIndex66Pj_param_0
)
;
.func  (.param .b32 func_retval0) _Z10getIndex67Pj
(
	.param .b64 _Z10getIndex67Pj_param_0
)
;
.func  (.param .b32 func_retval0) _Z10getIndex68Pj
(
	.param .b64 _Z10getIndex68Pj_param_0
)
;
.func  (.param .b32 func_retval0) _Z10getIndex69Pj
(
	.param .b64 _Z10getIndex69Pj_param_0
)
;
.func  (.param .b32 func_retval0) _Z10getIndex70Pj
(
	.param .b64 _Z10getIndex70Pj_param_0
)
;
.func  (.param .b32 func_retval0) _Z10getIndex71Pj
(
	.param .b64 _Z10getIndex71Pj_param_0
)
;
.func  (.param .b32 func_retval0) _Z10getIndex72Pj
(
	.param .b64 _Z10getIndex72Pj_param_0
)
;
.func  (.param .b32 func_retval0) _Z10getIndex73Pj
(
	.param .b64 _Z10getIndex73Pj_param_0
)
;
.func  (.param .b32 func_retval0) _Z10getIndex74Pj
(
	.param .b64 _Z10getIndex74Pj_param_0
)
;
.func  (.param .b32 func_retval0) _Z10getIndex75Pj
(
	.param .b64 _Z10getIndex75Pj_param_0
)
;
.func  (.param .b32 func_retval0) _Z10getIndex76Pj
(
	.param .b64 _Z10getIndex76Pj_param_0
)
;
.func  (.param .b32 func_retval0) _Z10getIndex77Pj
(
	.param .b64 _Z10getIndex77Pj_param_0
)
;
.func  (.param .b32 func_retval0) _Z10getIndex78Pj
(
	.param .b64 _Z10getIndex78Pj_param_0
)
;
.func  (.param .b32 func_retval0) _Z10getIndex79Pj
(
	.param .b64 _Z10getIndex79Pj_param_0
)
;
.func  (.param .b32 func_retval0) _Z10getIndex80Pj
(
	.param .b64 _Z10getIndex80Pj_param_0
)
;
.func  (.param .b32 func_retval0) _Z10getIndex81Pj
(
	.param .b64 _Z10getIndex81Pj_param_0
)
;
.func  (.param .b32 func_retval0) _Z10getIndex82Pj
(
	.param .b64 _Z10getIndex82Pj_param_0
)
;
.func  (.param .b32 func_retval0) _Z10getIndex83Pj
(
	.param .b64 _Z10getIndex83Pj_param_0
)
;
.func  (.param .b32 func_retval0) _Z10getIndex84Pj
(
	.param .b64 _Z10getIndex84Pj_param_0
)
;
.func  (.param .b32 func_retval0) _Z10getIndex85Pj
(
	.param .b64 _Z10getIndex85Pj_param_0
)
;
.func  (.param .b32 func_retval0) _Z10getIndex86Pj
(
	.param .b64 _Z10getIndex86Pj_param_0
)
;
.func  (.param .b32 func_retval0) _Z10getIndex87Pj
(
	.param .b64 _Z10getIndex87Pj_param_0
)
;
.func  (.param .b32 func_retval0) _Z10getIndex88Pj
(
	.param .b64 _Z10getIndex88Pj_param_0
)
;
.func  (.param .b32 func_retval0) _Z10getIndex89Pj
(
	.param .b64 _Z10getIndex89Pj_param_0
)
;
.func  (.param .b32 func_retval0) _Z10getIndex90Pj
(
	.param .b64 _Z10getIndex90Pj_param_0
)
;
.func  (.param .b32 func_retval0) _Z10getIndex91Pj
(
	.param .b64 _Z10getIndex91Pj_param_0
)
;
.func  (.param .b32 func_retval0) _Z10getIndex92Pj
(
	.param .b64 _Z10getIndex92Pj_param_0
)
;
.func  (.param .b32 func_retval0) _Z10getIndex93Pj
(
	.param .b64 _Z10getIndex93Pj_param_0
)
;
.func  (.param .b32 func_retval0) _Z10getIndex94Pj
(
	.param .b64 _Z10getIndex94Pj_param_0
)
;
.func  (.param .b32 func_retval0) _Z10getIndex95Pj
(
	.param .b64 _Z10getIndex95Pj_param_0
)
;
.func  (.param .b32 func_retval0) _Z10getIndex96Pj
(
	.param .b64 _Z10getIndex96Pj_param_0
)
;
.func  (.param .b32 func_retval0) _Z10getIndex97Pj
(
	.param .b64 _Z10getIndex97Pj_param_0
)
;
.func  (.param .b32 func_retval0) _Z10getIndex98Pj
(
	.param .b64 _Z10getIndex98Pj_param_0
)
;
.func  (.param .b32 func_retval0) _Z10getIndex99Pj
(
	.param .b64 _Z10getIndex99Pj_param_0
)
;
.func  (.param .b32 func_retval0) _Z11getIndex100Pj
(
	.param .b64 _Z11getIndex100Pj_param_0
)
;
.func  (.param .b32 func_retval0) _Z11getIndex101Pj
(
	.param .b64 _Z11getIndex101Pj_param_0
)
;
.func  (.param .b32 func_retval0) _Z11getIndex102Pj
(
	.param .b64 _Z11getIndex102Pj_param_0
)
;
.func  (.param .b32 func_retval0) _Z11getIndex103Pj
(
	.param .b64 _Z11getIndex103Pj_param_0
)
;
.func  (.param .b32 func_retval0) _Z11getIndex104Pj
(
	.param .b64 _Z11getIndex104Pj_param_0
)
;
.func  (.param .b32 func_retval0) _Z11getIndex105Pj
(
	.param .b64 _Z11getIndex105Pj_param_0
)
;
.func  (.param .b32 func_retval0) _Z11getIndex106Pj
(
	.param .b64 _Z11getIndex106Pj_param_0
)
;
.func  (.param .b32 func_retval0) _Z11getIndex107Pj
(
	.param .b64 _Z11getIndex107Pj_param_0
)
;
.func  (.param .b32 func_retval0) _Z11getIndex108Pj
(
	.param .b64 _Z11getIndex108Pj_param_0
)
;
.func  (.param .b32 func_retval0) _Z11getIndex109Pj
(
	.param .b64 _Z11getIndex109Pj_param_0
)
;
.func  (.param .b32 func_retval0) _Z11getIndex110Pj
(
	.param .b64 _Z11getIndex110Pj_param_0
)
;
.func  (.param .b32 func_retval0) _Z11getIndex111Pj
(
	.param .b64 _Z11getIndex111Pj_param_0
)
;
.func  (.param .b32 func_retval0) _Z11getIndex112Pj
(
	.param .b64 _Z11getIndex112Pj_param_0
)
;
.func  (.param .b32 func_retval0) _Z11getIndex113Pj
(
	.param .b64 _Z11getIndex113Pj_param_0
)
;
.func  (.param .b32 func_retval0) _Z11getIndex114Pj
(
	.param .b64 _Z11getIndex114Pj_param_0
)
;
.func  (.param .b32 func_retval0) _Z11getIndex115Pj
(
	.param .b64 _Z11getIndex115Pj_param_0
)
;
.func  (.param .b32 func_retval0) _Z11getIndex116Pj
(
	.param .b64 _Z11getIndex116Pj_param_0
)
;
.func  (.param .b32 func_retval0) _Z11getIndex117Pj
(
	.param .b64 _Z11getIndex117Pj_param_0
)
;
.func  (.param .b32 func_retval0) _Z11getIndex118Pj
(
	.param .b64 _Z11getIndex118Pj_param_0
)
;
.func  (.param .b32 func_retval0) _Z11getIndex119Pj
(
	.param .b64 _Z11getIndex119Pj_param_0
)
;
.func  (.param .b32 func_retval0) _Z11getIndex120Pj
(
	.param .b64 _Z11getIndex120Pj_param_0
)
;
.func  (.param .b32 func_retval0) _Z11getIndex121Pj
(
	.param .b64 _Z11getIndex121Pj_param_0
)
;
.func  (.param .b32 func_retval0) _Z11getIndex122Pj
(
	.param .b64 _Z11getIndex122Pj_param_0
)
;
.func  (.param .b32 func_retval0) _Z11getIndex123Pj
(
	.param .b64 _Z11getIndex123Pj_param_0
)
;
.func  (.param .b32 func_retval0) _Z11getIndex124Pj
(
	.param .b64 _Z11getIndex124Pj_param_0
)
;
.func  (.param .b32 func_retval0) _Z11getIndex125Pj
(
	.param .b64 _Z11getIndex125Pj_param_0
)
;
.func  (.param .b32 func_retval0) _Z11getIndex126Pj
(
	.param .b64 _Z11getIndex126Pj_param_0
)
;
.func  (.param .b32 func_retval0) _Z11getIndex127Pj
(
	.param .b64 _Z11getIndex127Pj_param_0
)
;
.func  (.param .b32 func_retval0) _Z11getIndex128Pj
(
	.param .b64 _Z11getIndex128Pj_param_0
)
;
.func  (.param .b32 func_retval0) _Z11getIndex129Pj
(
	.param .b64 _Z11getIndex129Pj_param_0
)
;
.func  (.param .b32 func_retval0) _Z11getIndex130Pj
(
	.param .b64 _Z11getIndex130Pj_param_0
)
;
.func  (.param .b32 func_retval0) _Z11getIndex131Pj
(
	.param .b64 _Z11getIndex131Pj_param_0
)
;
.func  (.param .b32 func_retval0) _Z11getIndex132Pj
(
	.param .b64 _Z11getIndex132Pj_param_0
)
;
.func  (.param .b32 func_retval0) _Z11getIndex133Pj
(
	.param .b64 _Z11getIndex133Pj_param_0
)
;
.func  (.param .b32 func_retval0) _Z11getIndex134Pj
(
	.param .b64 _Z11getIndex134Pj_param_0
)
;
.func  (.param .b32 func_retval0) _Z11getIndex135Pj
(
	.param .b64 _Z11getIndex135Pj_param_0
)
;
.func  (.param .b32 func_retval0) _Z11getIndex136Pj
(
	.param .b64 _Z11getIndex136Pj_param_0
)
;
.func  (.param .b32 func_retval0) _Z11getIndex137Pj
(
	.param .b64 _Z11getIndex137Pj_param_0
)
;
.func  (.param .b32 func_retval0) _Z11getIndex138Pj
(
	.param .b64 _Z11getIndex138Pj_param_0
)
;
.func  (.param .b32 func_retval0) _Z11getIndex139Pj
(
	.param .b64 _Z11getIndex139Pj_param_0
)
;
.func  (.param .b32 func_retval0) _Z11getIndex140Pj
(
	.param .b64 _Z11getIndex140Pj_param_0
)
;
.func  (.param .b32 func_retval0) _Z11getIndex141Pj
(
	.param .b64 _Z11getIndex141Pj_param_0
)
;
.func  (.param .b32 func_retval0) _Z11getIndex142Pj
(
	.param .b64 _Z11getIndex142Pj_param_0
)
;
.func  (.param .b32 func_retval0) _Z11getIndex143Pj
(
	.param .b64 _Z11getIndex143Pj_param_0
)
;
.func  (.param .b32 func_retval0) _Z11getIndex144Pj
(
	.param .b64 _Z11getIndex144Pj_param_0
)
;
.func  (.param .b32 func_retval0) _Z11getIndex145Pj
(
	.param .b64 _Z11getIndex145Pj_param_0
)
;
.func  (.param .b32 func_retval0) _Z11getIndex146Pj
(
	.param .b64 _Z11getIndex146Pj_param_0
)
;
.func  (.param .b32 func_retval0) _Z11getIndex147Pj
(
	.param .b64 _Z11getIndex147Pj_param_0
)
;
.func  (.param .b32 func_retval0) _Z11getIndex148Pj
(
	.param .b64 _Z11getIndex148Pj_param_0
)
;
.func  (.param .b32 func_retval0) _Z11getIndex149Pj
(
	.param .b64 _Z11getIndex149Pj_param_0
)
;
.func  (.param .b32 func_retval0) _Z11getIndex150Pj
(
	.param .b64 _Z11getIndex150Pj_param_0
)
;
.func  (.param .b32 func_retval0) _Z11getIndex151Pj
(
	.param .b64 _Z11getIndex151Pj_param_0
)
;
.func  (.param .b32 func_retval0) _Z11getIndex152Pj
(
	.param .b64 _Z11getIndex152Pj_param_0
)
;
.func  (.param .b32 func_retval0) _Z11getIndex153Pj
(
	.param .b64 _Z11getIndex153Pj_param_0
)
;
.func  (.param .b32 func_retval0) _Z11getIndex154Pj
(
	.param .b64 _Z11getIndex154Pj_param_0
)
;
.func  (.param .b32 func_retval0) _Z11getIndex155Pj
(
	.param .b64 _Z11getIndex155Pj_param_0
)
;
.func  (.param .b32 func_retval0) _Z11getIndex156Pj
(
	.param .b64 _Z11getIndex156Pj_param_0
)
;
.func  (.param .b32 func_retval0) _Z11getIndex157Pj
(
	.param .b64 _Z11getIndex157Pj_param_0
)
;
.func  (.param .b32 func_retval0) _Z11getIndex158Pj
(
	.param .b64 _Z11getIndex158Pj_param_0
)
;
.func  (.param .b32 func_retval0) _Z11getIndex159Pj
(
	.param .b64 _Z11getIndex159Pj_param_0
)
;
.func  (.param .b32 func_retval0) _Z11getIndex160Pj
(
	.param .b64 _Z11getIndex160Pj_param_0
)
;
.func  (.param .b32 func_retval0) _Z11getIndex161Pj
(
	.param .b64 _Z11getIndex161Pj_param_0
)
;
.func  (.param .b32 func_retval0) _Z11getIndex162Pj
(
	.param .b64 _Z11getIndex162Pj_param_0
)
;
.func  (.param .b32 func_retval0) _Z11getIndex163Pj
(
	.param .b64 _Z11getIndex163Pj_param_0
)
;
.func  (.param .b32 func_retval0) _Z11getIndex164Pj
(
	.param .b64 _Z11getIndex164Pj_param_0
)
;
.func  (.param .b32 func_retval0) _Z11getIndex165Pj
(
	.param .b64 _Z11getIndex165Pj_param_0
)
;
.func  (.param .b32 func_retval0) _Z11getIndex166Pj
(
	.param .b64 _Z11getIndex166Pj_param_0
)
;
.func  (.param .b32 func_retval0) _Z11getIndex167Pj
(
	.param .b64 _Z11getIndex167Pj_param_0
)
;
.func  (.param .b32 func_retval0) _Z11getIndex168Pj
(
	.param .b64 _Z11getIndex168Pj_param_0
)
;
.func  (.param .b32 func_retval0) _Z11getIndex169Pj
(
	.param .b64 _Z11getIndex169Pj_param_0
)
;
.func  (.param .b32 func_retval0) _Z11getIndex170Pj
(
	.param .b64 _Z11getIndex170Pj_param_0
)
;
.func  (.param .b32 func_retval0) _Z11getIndex171Pj
(
	.param .b64 _Z11getIndex171Pj_param_0
)
;
.func  (.param .b32 func_retval0) _Z11getIndex172Pj
(
	.param .b64 _Z11getIndex172Pj_param_0
)
;
.func  (.param .b32 func_retval0) _Z11getIndex173Pj
(
	.param .b64 _Z11getIndex173Pj_param_0
)
;
.func  (.param .b32 func_retval0) _Z11getIndex174Pj
(
	.param .b64 _Z11getIndex174Pj_param_0
)
;
.func  (.param .b32 func_retval0) _Z11getIndex175Pj
(
	.param .b64 _Z11getIndex175Pj_param_0
)
;
.func  (.param .b32 func_retval0) _Z11getIndex176Pj
(
	.param .b64 _Z11getIndex176Pj_param_0
)
;
.func  (.param .b32 func_retval0) _Z11getIndex177Pj
(
	.param .b64 _Z11getIndex177Pj_param_0
)
;
.func  (.param .b32 func_retval0) _Z11getIndex178Pj
(
	.param .b64 _Z11getIndex178Pj_param_0
)
;
.func  (.param .b32 func_retval0) _Z11getIndex179Pj
(
	.param .b64 _Z11getIndex179Pj_param_0
)
;
.func  (.param .b32 func_retval0) _Z11getIndex180Pj
(
	.param .b64 _Z11getIndex180Pj_param_0
)
;
.func  (.param .b32 func_retval0) _Z11getIndex181Pj
(
	.param .b64 _Z11getIndex181Pj_param_0
)
;
.func  (.param .b32 func_retval0) _Z11getIndex182Pj
(
	.param .b64 _Z11getIndex182Pj_param_0
)
;
.func  (.param .b32 func_retval0) _Z11getIndex183Pj
(
	.param .b64 _Z11getIndex183Pj_param_0
)
;
.func  (.param .b32 func_retval0) _Z11getIndex184Pj
(
	.param .b64 _Z11getIndex184Pj_param_0
)
;
.func  (.param .b32 func_retval0) _Z11getIndex185Pj
(
	.param .b64 _Z11getIndex185Pj_param_0
)
;
.func  (.param .b32 func_retval0) _Z11getIndex186Pj
(
	.param .b64 _Z11getIndex186Pj_param_0
)
;
.func  (.param .b32 func_retval0) _Z11getIndex187Pj
(
	.param .b64 _Z11getIndex187Pj_param_0
)
;
.func  (.param .b32 func_retval0) _Z11getIndex188Pj
(
	.param .b64 _Z11getIndex188Pj_param_0
)
;
.func  (.param .b32 func_retval0) _Z11getIndex189Pj
(
	.param .b64 _Z11getIndex189Pj_param_0
)
;
.func  (.param .b32 func_retval0) _Z11getIndex190Pj
(
	.param .b64 _Z11getIndex190Pj_param_0
)
;
.func  (.param .b32 func_retval0) _Z11getIndex191Pj
(
	.param .b64 _Z11getIndex191Pj_param_0
)
;
.func  (.param .b32 func_retval0) _Z11getIndex192Pj
(
	.param .b64 _Z11getIndex192Pj_param_0
)
;
.func  (.param .b32 func_retval0) _Z11getIndex193Pj
(
	.param .b64 _Z11getIndex193Pj_param_0
)
;
.func  (.param .b32 func_retval0) _Z11getIndex194Pj
(
	.param .b64 _Z11getIndex194Pj_param_0
)
;
.func  (.param .b32 func_retval0) _Z11getIndex195Pj
(
	.param .b64 _Z11getIndex195Pj_param_0
)
;
.func  (.param .b32 func_retval0) _Z11getIndex196Pj
(
	.param .b64 _Z11getIndex196Pj_param_0
)
;
.func  (.param .b32 func_retval0) _Z11getIndex197Pj
(
	.param .b64 _Z11getIndex197Pj_param_0
)
;
.func  (.param .b32 func_retval0) _Z11getIndex198Pj
(
	.param .b64 _Z11getIndex198Pj_param_0
)
;
.func  (.param .b32 func_retval0) _Z11getIndex199Pj
(
	.param .b64 _Z11getIndex199Pj_param_0
)
;
.func  (.param .b32 func_retval0) _Z11getIndex200Pj
(
	.param .b64 _Z11getIndex200Pj_param_0
)
;
.func  (.param .b32 func_retval0) _Z11getIndex201Pj
(
	.param .b64 _Z11getIndex201Pj_param_0
)
;
.func  (.param .b32 func_retval0) _Z11getIndex202Pj
(
	.param .b64 _Z11getIndex202Pj_param_0
)
;
.func  (.param .b32 func_retval0) _Z11getIndex203Pj
(
	.param .b64 _Z11getIndex203Pj_param_0
)
;
.func  (.param .b32 func_retval0) _Z11getIndex204Pj
(
	.param .b64 _Z11getIndex204Pj_param_0
)
;
.func  (.param .b32 func_retval0) _Z11getIndex205Pj
(
	.param .b64 _Z11getIndex205Pj_param_0
)
;
.func  (.param .b32 func_retval0) _Z11getIndex206Pj
(
	.param .b64 _Z11getIndex206Pj_param_0
)
;
.func  (.param .b32 func_retval0) _Z11getIndex207Pj
(
	.param .b64 _Z11getIndex207Pj_param_0
)
;
.func  (.param .b32 func_retval0) _Z11getIndex208Pj
(
	.param .b64 _Z11getIndex208Pj_param_0
)
;
.func  (.param .b32 func_retval0) _Z11getIndex209Pj
(
	.param .b64 _Z11getIndex209Pj_param_0
)
;
.func  (.param .b32 func_retval0) _Z11getIndex211Pj
(
	.param .b64 _Z11getIndex211Pj_param_0
)
;
.func  (.param .b32 func_retval0) _Z11getIndex212Pj
(
	.param .b64 _Z11getIndex212Pj_param_0
)
;
.func  (.param .b32 func_retval0) _Z11getIndex213Pj
(
	.param .b64 _Z11getIndex213Pj_param_0
)
;
.func  (.param .b32 func_retval0) _Z11getIndex214Pj
(
	.param .b64 _Z11getIndex214Pj_param_0
)
;
.func  (.param .b32 func_retval0) _Z11getIndex215Pj
(
	.param .b64 _Z11getIndex215Pj_param_0
)
;
.func  (.param .b32 func_retval0) _Z11getIndex216Pj
(
	.param .b64 _Z11getIndex216Pj_param_0
)
;
.func  (.param .b32 func_retval0) _Z11getIndex217Pj
(
	.param .b64 _Z11getIndex217Pj_param_0
)
;
.func  (.param .b32 func_retval0) _Z11getIndex218Pj
(
	.param .b64 _Z11getIndex218Pj_param_0
)
;
.func  (.param .b32 func_retval0) _Z11getIndex219Pj
(
	.param .b64 _Z11getIndex219Pj_param_0
)
;
.func  (.param .b32 func_retval0) _Z11getIndex221Pj
(
	.param .b64 _Z11getIndex221Pj_param_0
)
;
.func  (.param .b32 func_retval0) _Z11getIndex222Pj
(
	.param .b64 _Z11getIndex222Pj_param_0
)
;
.func  (.param .b32 func_retval0) _Z11getIndex223Pj
(
	.param .b64 _Z11getIndex223Pj_param_0
)
;
.func  (.param .b32 func_retval0) _Z11getIndex224Pj
(
	.param .b64 _Z11getIndex224Pj_param_0
)
;
.func  (.param .b32 func_retval0) _Z11getIndex225Pj
(
	.param .b64 _Z11getIndex225Pj_param_0
)
;
.func  (.param .b32 func_retval0) _Z11getIndex226Pj
(
	.param .b64 _Z11getIndex226Pj_param_0
)
;
.func  (.param .b32 func_retval0) _Z11getIndex227Pj
(
	.param .b64 _Z11getIndex227Pj_param_0
)
;
.func  (.param .b32 func_retval0) _Z11getIndex228Pj
(
	.param .b64 _Z11getIndex228Pj_param_0
)
;
.func  (.param .b32 func_retval0) _Z11getIndex229Pj
(
	.param .b64 _Z11getIndex229Pj_param_0
)
;
.func  (.param .b32 func_retval0) _Z11getIndex231Pj
(
	.param .b64 _Z11getIndex231Pj_param_0
)
;
.func  (.param .b32 func_retval0) _Z11getIndex232Pj
(
	.param .b64 _Z11getIndex232Pj_param_0
)
;
.func  (.param .b32 func_retval0) _Z11getIndex233Pj
(
	.param .b64 _Z11getIndex233Pj_param_0
)
;
.func  (.param .b32 func_retval0) _Z11getIndex234Pj
(
	.param .b64 _Z11getIndex234Pj_param_0
)
;
.func  (.param .b32 func_retval0) _Z11getIndex235Pj
(
	.param .b64 _Z11getIndex235Pj_param_0
)
;
.func  (.param .b32 func_retval0) _Z11getIndex236Pj
(
	.param .b64 _Z11getIndex236Pj_param_0
)
;
.func  (.param .b32 func_retval0) _Z11getIndex237Pj
(
	.param .b64 _Z11getIndex237Pj_param_0
)
;
.func  (.param .b32 func_retval0) _Z11getIndex238Pj
(
	.param .b64 _Z11getIndex238Pj_param_0
)
;
.func  (.param .b32 func_retval0) _Z11getIndex239Pj
(
	.param .b64 _Z11getIndex239Pj_param_0
)
;
.func  (.param .b32 func_retval0) _Z11getIndex241Pj
(
	.param .b64 _Z11getIndex241Pj_param_0
)
;
.func  (.param .b32 func_retval0) _Z11getIndex242Pj
(
	.param .b64 _Z11getIndex242Pj_param_0
)
;
.func  (.param .b32 func_retval0) _Z11getIndex243Pj
(
	.param .b64 _Z11getIndex243Pj_param_0
)
;
.func  (.param .b32 func_retval0) _Z11getIndex244Pj
(
	.param .b64 _Z11getIndex244Pj_param_0
)
;
.func  (.param .b32 func_retval0) _Z11getIndex245Pj
(
	.param .b64 _Z11getIndex245Pj_param_0
)
;
.func  (.param .b32 func_retval0) _Z11getIndex246Pj
(
	.param .b64 _Z11getIndex246Pj_param_0
)
;
.func  (.param .b32 func_retval0) _Z11getIndex247Pj
(
	.param .b64 _Z11getIndex247Pj_param_0
)
;
.func  (.param .b32 func_retval0) _Z11getIndex248Pj
(
	.param .b64 _Z11getIndex248Pj_param_0
)
;
.func  (.param .b32 func_retval0) _Z11getIndex249Pj
(
	.param .b64 _Z11getIndex249Pj_param_0
)
;
.func  (.param .b32 func_retval0) _Z11getIndex251Pj
(
	.param .b64 _Z11getIndex251Pj_param_0
)
;
.func  (.param .b32 func_retval0) _Z11getIndex252Pj
(
	.param .b64 _Z11getIndex252Pj_param_0
)
;
.func  (.param .b32 func_retval0) _Z11getIndex253Pj
(
	.param .b64 _Z11getIndex253Pj_param_0
)
;
.func  (.param .b32 func_retval0) _Z11getIndex254Pj
(
	.param .b64 _Z11getIndex254Pj_param_0
)
;
.func  (.param .b32 func_retval0) _Z11getIndex255Pj
(
	.param .b64 _Z11getIndex255Pj_param_0
)
;
.func _Z9setIndex0Pjj
(
	.param .b64 _Z9setIndex0Pjj_param_0,
	.param .b32 _Z9setIndex0Pjj_param_1
)
;
.func _Z9setIndex1Pjj
(
	.param .b64 _Z9setIndex1Pjj_param_0,
	.param .b32 _Z9setIndex1Pjj_param_1
)
;
.func _Z9setIndex2Pjj
(
	.param .b64 _Z9setIndex2Pjj_param_0,
	.param .b32 _Z9setIndex2Pjj_param_1
)
;
.func _Z9setIndex3Pjj
(
	.param .b64 _Z9setIndex3Pjj_param_0,
	.param .b32 _Z9setIndex3Pjj_param_1
)
;
.func _Z9setIndex4Pjj
(
	.param .b64 _Z9setIndex4Pjj_param_0,
	.param .b32 _Z9setIndex4Pjj_param_1
)
;
.func _Z9setIndex5Pjj
(
	.param .b64 _Z9setIndex5Pjj_param_0,
	.param .b32 _Z9setIndex5Pjj_param_1
)
;
.func _Z9setIndex6Pjj
(
	.param .b64 _Z9setIndex6Pjj_param_0,
	.param .b32 _Z9setIndex6Pjj_param_1
)
;
.func _Z9setIndex7Pjj
(
	.param .b64 _Z9setIndex7Pjj_param_0,
	.param .b32 _Z9setIndex7Pjj_param_1
)
;
.func _Z9setIndex8Pjj
(
	.param .b64 _Z9setIndex8Pjj_param_0,
	.param .b32 _Z9setIndex8Pjj_param_1
)
;
.func _Z9setIndex9Pjj
(
	.param .b64 _Z9setIndex9Pjj_param_0,
	.param .b32 _Z9setIndex9Pjj_param_1
)
;
.func _Z10setIndex10Pjj
(
	.param .b64 _Z10setIndex10Pjj_param_0,
	.param .b32 _Z10setIndex10Pjj_param_1
)
;
.func _Z10setIndex11Pjj
(
	.param .b64 _Z10setIndex11Pjj_param_0,
	.param .b32 _Z10setIndex11Pjj_param_1
)
;
.func _Z10setIndex12Pjj
(
	.param .b64 _Z10setIndex12Pjj_param_0,
	.param .b32 _Z10setIndex12Pjj_param_1
)
;
.func _Z10setIndex13Pjj
(
	.param .b64 _Z10setIndex13Pjj_param_0,
	.param .b32 _Z10setIndex13Pjj_param_1
)
;
.func _Z10setIndex14Pjj
(
	.param .b64 _Z10setIndex14Pjj_param_0,
	.param .b32 _Z10setIndex14Pjj_param_1
)
;
.func _Z10setIndex15Pjj
(
	.param .b64 _Z10setIndex15Pjj_param_0,
	.param .b32 _Z10setIndex15Pjj_param_1
)
;
.func _Z10setIndex16Pjj
(
	.param .b64 _Z10setIndex16Pjj_param_0,
	.param .b32 _Z10setIndex16Pjj_param_1
)
;
.func _Z10setIndex17Pjj
(
	.param .b64 _Z10setIndex17Pjj_param_0,
	.param .b32 _Z10setIndex17Pjj_param_1
)
;
.func _Z10setIndex18Pjj
(
	.param .b64 _Z10setIndex18Pjj_param_0,
	.param .b32 _Z10setIndex18Pjj_param_1
)
;
.func _Z10setIndex19Pjj
(
	.param .b64 _Z10setIndex19Pjj_param_0,
	.param .b32 _Z10setIndex19Pjj_param_1
)
;
.func _Z10setIndex20Pjj
(
	.param .b64 _Z10setIndex20Pjj_param_0,
	.param .b32 _Z10setIndex20Pjj_param_1
)
;
.func _Z10setIndex21Pjj
(
	.param .b64 _Z10setIndex21Pjj_param_0,
	.param .b32 _Z10setIndex21Pjj_param_1
)
;
.func _Z10setIndex22Pjj
(
	.param .b64 _Z10setIndex22Pjj_param_0,
	.param .b32 _Z10setIndex22Pjj_param_1
)
;
.func _Z10setIndex23Pjj
(
	.param .b64 _Z10setIndex23Pjj_param_0,
	.param .b32 _Z10setIndex23Pjj_param_1
)
;
.func _Z10setIndex24Pjj
(
	.param .b64 _Z10setIndex24Pjj_param_0,
	.param .b32 _Z10setIndex24Pjj_param_1
)
;
.func _Z10setIndex25Pjj
(
	.param .b64 _Z10setIndex25Pjj_param_0,
	.param .b32 _Z10setIndex25Pjj_param_1
)
;
.func _Z10setIndex26Pjj
(
	.param .b64 _Z10setIndex26Pjj_param_0,
	.param .b32 _Z10setIndex26Pjj_param_1
)
;
.func _Z10setIndex27Pjj
(
	.param .b64 _Z10setIndex27Pjj_param_0,
	.param .b32 _Z10setIndex27Pjj_param_1
)
;
.func _Z10setIndex28Pjj
(
	.param .b64 _Z10setIndex28Pjj_param_0,
	.param .b32 _Z10setIndex28Pjj_param_1
)
;
.func _Z10setIndex29Pjj
(
	.param .b64 _Z10setIndex29Pjj_param_0,
	.param .b32 _Z10setIndex29Pjj_param_1
)
;
.func _Z10setIndex30Pjj
(
	.param .b64 _Z10setIndex30Pjj_param_0,
	.param .b32 _Z10setIndex30Pjj_param_1
)
;
.func _Z10setIndex31Pjj
(
	.param .b64 _Z10setIndex31Pjj_param_0,
	.param .b32 _Z10setIndex31Pjj_param_1
)
;
.func _Z10setIndex32Pjj
(
	.param .b64 _Z10setIndex32Pjj_param_0,
	.param .b32 _Z10setIndex32Pjj_param_1
)
;
.func _Z10setIndex33Pjj
(
	.param .b64 _Z10setIndex33Pjj_param_0,
	.param .b32 _Z10setIndex33Pjj_param_1
)
;
.func _Z10setIndex34Pjj
(
	.param .b64 _Z10setIndex34Pjj_param_0,
	.param .b32 _Z10setIndex34Pjj_param_1
)
;
.func _Z10setIndex35Pjj
(
	.param .b64 _Z10setIndex35Pjj_param_0,
	.param .b32 _Z10setIndex35Pjj_param_1
)
;
.func _Z10setIndex36Pjj
(
	.param .b64 _Z10setIndex36Pjj_param_0,
	.param .b32 _Z10setIndex36Pjj_param_1
)
;
.func _Z10setIndex37Pjj
(
	.param .b64 _Z10setIndex37Pjj_param_0,
	.param .b32 _Z10setIndex37Pjj_param_1
)
;
.func _Z10setIndex38Pjj
(
	.param .b64 _Z10setIndex38Pjj_param_0,
	.param .b32 _Z10setIndex38Pjj_param_1
)
;
.func _Z10setIndex39Pjj
(
	.param .b64 _Z10setIndex39Pjj_param_0,
	.param .b32 _Z10setIndex39Pjj_param_1
)
;
.func _Z10setIndex40Pjj
(
	.param .b64 _Z10setIndex40Pjj_param_0,
	.param .b32 _Z10setIndex40Pjj_param_1
)
;
.func _Z10setIndex41Pjj
(
	.param .b64 _Z10setIndex41Pjj_param_0,
	.param .b32 _Z10setIndex41Pjj_param_1
)
;
.func _Z10setIndex42Pjj
(
	.param .b64 _Z10setIndex42Pjj_param_0,
	.param .b32 _Z10setIndex42Pjj_param_1
)
;
.func _Z10setIndex43Pjj
(
	.param .b64 _Z10setIndex43Pjj_param_0,
	.param .b32 _Z10setIndex43Pjj_param_1
)
;
.func _Z10setIndex44Pjj
(
	.param .b64 _Z10setIndex44Pjj_param_0,
	.param .b32 _Z10setIndex44Pjj_param_1
)
;
.func _Z10setIndex45Pjj
(
	.param .b64 _Z10setIndex45Pjj_param_0,
	.param .b32 _Z10setIndex45Pjj_param_1
)
;
.func _Z10setIndex46Pjj
(
	.param .b64 _Z10setIndex46Pjj_param_0,
	.param .b32 _Z10setIndex46Pjj_param_1
)
;
.func _Z10setIndex47Pjj
(
	.param .b64 _Z10setIndex47Pjj_param_0,
	.param .b32 _Z10setIndex47Pjj_param_1
)
;
.func _Z10setIndex48Pjj
(
	.param .b64 _Z10setIndex48Pjj_param_0,
	.param .b32 _Z10setIndex48Pjj_param_1
)
;
.func _Z10setIndex49Pjj
(
	.param .b64 _Z10setIndex49Pjj_param_0,
	.param .b32 _Z10setIndex49Pjj_param_1
)
;
.func _Z10setIndex50Pjj
(
	.param .b64 _Z10setIndex50Pjj_param_0,
	.param .b32 _Z10setIndex50Pjj_param_1
)
;
.func _Z10setIndex51Pjj
(
	.param .b64 _Z10setIndex51Pjj_param_0,
	.param .b32 _Z10setIndex51Pjj_param_1
)
;
.func _Z10setIndex52Pjj
(
	.param .b64 _Z10setIndex52Pjj_param_0,
	.param .b32 _Z10setIndex52Pjj_param_1
)
;
.func _Z10setIndex53Pjj
(
	.param .b64 _Z10setIndex53Pjj_param_0,
	.param .b32 _Z10setIndex53Pjj_param_1
)
;
.func _Z10setIndex54Pjj
(
	.param .b64 _Z10setIndex54Pjj_param_0,
	.param .b32 _Z10setIndex54Pjj_param_1
)
;
.func _Z10setIndex55Pjj
(
	.param .b64 _Z10setIndex55Pjj_param_0,
	.param .b32 _Z10setIndex55Pjj_param_1
)
;
.func _Z10setIndex56Pjj
(
	.param .b64 _Z10setIndex56Pjj_param_0,
	.param .b32 _Z10setIndex56Pjj_param_1
)
;
.func _Z10setIndex57Pjj
(
	.param .b64 _Z10setIndex57Pjj_param_0,
	.param .b32 _Z10setIndex57Pjj_param_1
)
;
.func _Z10setIndex58Pjj
(
	.param .b64 _Z10setIndex58Pjj_param_0,
	.param .b32 _Z10setIndex58Pjj_param_1
)
;
.func _Z10setIndex59Pjj
(
	.param .b64 _Z10setIndex59Pjj_param_0,
	.param .b32 _Z10setIndex59Pjj_param_1
)
;
.func _Z10setIndex60Pjj
(
	.param .b64 _Z10setIndex60Pjj_param_0,
	.param .b32 _Z10setIndex60Pjj_param_1
)
;
.func _Z10setIndex61Pjj
(
	.param .b64 _Z10setIndex61Pjj_param_0,
	.param .b32 _Z10setIndex61Pjj_param_1
)
;
.func _Z10setIndex62Pjj
(
	.param .b64 _Z10setIndex62Pjj_param_0,
	.param .b32 _Z10setIndex62Pjj_param_1
)
;
.func _Z10setIndex63Pjj
(
	.param .b64 _Z10setIndex63Pjj_param_0,
	.param .b32 _Z10setIndex63Pjj_param_1
)
;
.func _Z10setIndex64Pjj
(
	.param .b64 _Z10setIndex64Pjj_param_0,
	.param .b32 _Z10setIndex64Pjj_param_1
)
;
.func _Z10setIndex65Pjj
(
	.param .b64 _Z10setIndex65Pjj_param_0,
	.param .b32 _Z10setIndex65Pjj_param_1
)
;
.func _Z10setIndex66Pjj
(
	.param .b64 _Z10setIndex66Pjj_param_0,
	.param .b32 _Z10setIndex66Pjj_param_1
)
;
.func _Z10setIndex67Pjj
(
	.param .b64 _Z10setIndex67Pjj_param_0,
	.param .b32 _Z10setIndex67Pjj_param_1
)
;
.func _Z10setIndex68Pjj
(
	.param .b64 _Z10setIndex68Pjj_param_0,
	.param .b32 _Z10setIndex68Pjj_param_1
)
;
.func _Z10setIndex69Pjj
(
	.param .b64 _Z10setIndex69Pjj_param_0,
	.param .b32 _Z10setIndex69Pjj_param_1
)
;
.func _Z10setIndex70Pjj
(
	.param .b64 _Z10setIndex70Pjj_param_0,
	.param .b32 _Z10setIndex70Pjj_param_1
)
;
.func _Z10setIndex71Pjj
(
	.param .b64 _Z10setIndex71Pjj_param_0,
	.param .b32 _Z10setIndex71Pjj_param_1
)
;
.func _Z10setIndex72Pjj
(
	.param .b64 _Z10setIndex72Pjj_param_0,
	.param .b32 _Z10setIndex72Pjj_param_1
)
;
.func _Z10setIndex73Pjj
(
	.param .b64 _Z10setIndex73Pjj_param_0,
	.param .b32 _Z10setIndex73Pjj_param_1
)
;
.func _Z10setIndex74Pjj
(
	.param .b64 _Z10setIndex74Pjj_param_0,
	.param .b32 _Z10setIndex74Pjj_param_1
)
;
.func _Z10setIndex75Pjj
(
	.param .b64 _Z10setIndex75Pjj_param_0,
	.param .b32 _Z10setIndex75Pjj_param_1
)
;
.func _Z10setIndex76Pjj
(
	.param .b64 _Z10setIndex76Pjj_param_0,
	.param .b32 _Z10setIndex76Pjj_param_1
)
;
.func _Z10setIndex77Pjj
(
	.param .b64 _Z10setIndex77Pjj_param_0,
	.param .b32 _Z10setIndex77Pjj_param_1
)
;
.func _Z10setIndex78Pjj
(
	.param .b64 _Z10setIndex78Pjj_param_0,
	.param .b32 _Z10setIndex78Pjj_param_1
)
;
.func _Z10setIndex79Pjj
(
	.param .b64 _Z10setIndex79Pjj_param_0,
	.param .b32 _Z10setIndex79Pjj_param_1
)
;
.func _Z10setIndex80Pjj
(
	.param .b64 _Z10setIndex80Pjj_param_0,
	.param .b32 _Z10setIndex80Pjj_param_1
)
;
.func _Z10setIndex81Pjj
(
	.param .b64 _Z10setIndex81Pjj_param_0,
	.param .b32 _Z10setIndex81Pjj_param_1
)
;
.func _Z10setIndex82Pjj
(
	.param .b64 _Z10setIndex82Pjj_param_0,
	.param .b32 _Z10setIndex82Pjj_param_1
)
;
.func _Z10setIndex83Pjj
(
	.param .b64 _Z10setIndex83Pjj_param_0,
	.param .b32 _Z10setIndex83Pjj_param_1
)
;
.func _Z10setIndex84Pjj
(
	.param .b64 _Z10setIndex84Pjj_param_0,
	.param .b32 _Z10setIndex84Pjj_param_1
)
;
.func _Z10setIndex85Pjj
(
	.param .b64 _Z10setIndex85Pjj_param_0,
	.param .b32 _Z10setIndex85Pjj_param_1
)
;
.func _Z10setIndex86Pjj
(
	.param .b64 _Z10setIndex86Pjj_param_0,
	.param .b32 _Z10setIndex86Pjj_param_1
)
;
.func _Z10setIndex87Pjj
(
	.param .b64 _Z10setIndex87Pjj_param_0,
	.param .b32 _Z10setIndex87Pjj_param_1
)
;
.func _Z10setIndex88Pjj
(
	.param .b64 _Z10setIndex88Pjj_param_0,
	.param .b32 _Z10setIndex88Pjj_param_1
)
;
.func _Z10setIndex89Pjj
(
	.param .b64 _Z10setIndex89Pjj_param_0,
	.param .b32 _Z10setIndex89Pjj_param_1
)
;
.func _Z10setIndex90Pjj
(
	.param .b64 _Z10setIndex90Pjj_param_0,
	.param .b32 _Z10setIndex90Pjj_param_1
)
;
.func _Z10setIndex91Pjj
(
	.param .b64 _Z10setIndex91Pjj_param_0,
	.param .b32 _Z10setIndex91Pjj_param_1
)
;
.func _Z10setIndex92Pjj
(
	.param .b64 _Z10setIndex92Pjj_param_0,
	.param .b32 _Z10setIndex92Pjj_param_1
)
;
.func _Z10setIndex93Pjj
(
	.param .b64 _Z10setIndex93Pjj_param_0,
	.param .b32 _Z10setIndex93Pjj_param_1
)
;
.func _Z10setIndex94Pjj
(
	.param .b64 _Z10setIndex94Pjj_param_0,
	.param .b32 _Z10setIndex94Pjj_param_1
)
;
.func _Z10setIndex95Pjj
(
	.param .b64 _Z10setIndex95Pjj_param_0,
	.param .b32 _Z10setIndex95Pjj_param_1
)
;
.func _Z10setIndex96Pjj
(
	.param .b64 _Z10setIndex96Pjj_param_0,
	.param .b32 _Z10setIndex96Pjj_param_1
)
;
.func _Z10setIndex97Pjj
(
	.param .b64 _Z10setIndex97Pjj_param_0,
	.param .b32 _Z10setIndex97Pjj_param_1
)
;
.func _Z10setIndex98Pjj
(
	.param .b64 _Z10setIndex98Pjj_param_0,
	.param .b32 _Z10setIndex98Pjj_param_1
)
;
.func _Z10setIndex99Pjj
(
	.param .b64 _Z10setIndex99Pjj_param_0,
	.param .b32 _Z10setIndex99Pjj_param_1
)
;
.func _Z11setIndex100Pjj
(
	.param .b64 _Z11setIndex100Pjj_param_0,
	.param .b32 _Z11setIndex100Pjj_param_1
)
;
.func _Z11setIndex101Pjj
(
	.param .b64 _Z11setIndex101Pjj_param_0,
	.param .b32 _Z11setIndex101Pjj_param_1
)
;
.func _Z11setIndex102Pjj
(
	.param .b64 _Z11setIndex102Pjj_param_0,
	.param .b32 _Z11setIndex102Pjj_param_1
)
;
.func _Z11setIndex103Pjj
(
	.param .b64 _Z11setIndex103Pjj_param_0,
	.param .b32 _Z11setIndex103Pjj_param_1
)
;
.func _Z11setIndex104Pjj
(
	.param .b64 _Z11setIndex104Pjj_param_0,
	.param .b32 _Z11setIndex104Pjj_param_1
)
;
.func _Z11setIndex105Pjj
(
	.param .b64 _Z11setIndex105Pjj_param_0,
	.param .b32 _Z11setIndex105Pjj_param_1
)
;
.func _Z11setIndex106Pjj
(
	.param .b64 _Z11setIndex106Pjj_param_0,
	.param .b32 _Z11setIndex106Pjj_param_1
)
;
.func _Z11setIndex107Pjj
(
	.param .b64 _Z11setIndex107Pjj_param_0,
	.param .b32 _Z11setIndex107Pjj_param_1
)
;
.func _Z11setIndex108Pjj
(
	.param .b64 _Z11setIndex108Pjj_param_0,
	.param .b32 _Z11setIndex108Pjj_param_1
)
;
.func _Z11setIndex109Pjj
(
	.param .b64 _Z11setIndex109Pjj_param_0,
	.param .b32 _Z11setIndex109Pjj_param_1
)
;
.func _Z11setIndex110Pjj
(
	.param .b64 _Z11setIndex110Pjj_param_0,
	.param .b32 _Z11setIndex110Pjj_param_1
)
;
.func _Z11setIndex111Pjj
(
	.param .b64 _Z11setIndex111Pjj_param_0,
	.param .b32 _Z11setIndex111Pjj_param_1
)
;
.func _Z11setIndex112Pjj
(
	.param .b64 _Z11setIndex112Pjj_param_0,
	.param .b32 _Z11setIndex112Pjj_param_1
)
;
.func _Z11setIndex113Pjj
(
	.param .b64 _Z11setIndex113Pjj_param_0,
	.param .b32 _Z11setIndex113Pjj_param_1
)
;
.func _Z11setIndex114Pjj
(
	.param .b64 _Z11setIndex114Pjj_param_0,
	.param .b32 _Z11setIndex114Pjj_param_1
)
;
.func _Z11setIndex115Pjj
(
	.param .b64 _Z11setIndex115Pjj_param_0,
	.param .b32 _Z11setIndex115Pjj_param_1
)
;
.func _Z11setIndex116Pjj
(
	.param .b64 _Z11setIndex116Pjj_param_0,
	.param .b32 _Z11setIndex116Pjj_param_1
)
;
.func _Z11setIndex117Pjj
(
	.param .b64 _Z11setIndex117Pjj_param_0,
	.param .b32 _Z11setIndex117Pjj_param_1
)
;
.func _Z11setIndex118Pjj
(
	.param .b64 _Z11setIndex118Pjj_param_0,
	.param .b32 _Z11setIndex118Pjj_param_1
)
;
.func _Z11setIndex119Pjj
(
	.param .b64 _Z11setIndex119Pjj_param_0,
	.param .b32 _Z11setIndex119Pjj_param_1
)
;
.func _Z11setIndex120Pjj
(
	.param .b64 _Z11setIndex120Pjj_param_0,
	.param .b32 _Z11setIndex120Pjj_param_1
)
;
.func _Z11setIndex121Pjj
(
	.param .b64 _Z11setIndex121Pjj_param_0,
	.param .b32 _Z11setIndex121Pjj_param_1
)
;
.func _Z11setIndex122Pjj
(
	.param .b64 _Z11setIndex122Pjj_param_0,
	.param .b32 _Z11setIndex122Pjj_param_1
)
;
.func _Z11setIndex123Pjj
(
	.param .b64 _Z11setIndex123Pjj_param_0,
	.param .b32 _Z11setIndex123Pjj_param_1
)
;
.func _Z11setIndex124Pjj
(
	.param .b64 _Z11setIndex124Pjj_param_0,
	.param .b32 _Z11setIndex124Pjj_param_1
)
;
.func _Z11setIndex125Pjj
(
	.param .b64 _Z11setIndex125Pjj_param_0,
	.param .b32 _Z11setIndex125Pjj_param_1
)
;
.func _Z11setIndex126Pjj
(
	.param .b64 _Z11setIndex126Pjj_param_0,
	.param .b32 _Z11setIndex126Pjj_param_1
)
;
.func _Z11setIndex127Pjj
(
	.param .b64 _Z11setIndex127Pjj_param_0,
	.param .b32 _Z11setIndex127Pjj_param_1
)
;
.func _Z11setIndex128Pjj
(
	.param .b64 _Z11setIndex128Pjj_param_0,
	.param .b32 _Z11setIndex128Pjj_param_1
)
;
.func _Z11setIndex129Pjj
(
	.param .b64 _Z11setIndex129Pjj_param_0,
	.param .b32 _Z11setIndex129Pjj_param_1
)
;
.func _Z11setIndex130Pjj
(
	.param .b64 _Z11setIndex130Pjj_param_0,
	.param .b32 _Z11setIndex130Pjj_param_1
)
;
.func _Z11setIndex131Pjj
(
	.param .b64 _Z11setIndex131Pjj_param_0,
	.param .b32 _Z11setIndex131Pjj_param_1
)
;
.func _Z11setIndex132Pjj
(
	.param .b64 _Z11setIndex132Pjj_param_0,
	.param .b32 _Z11setIndex132Pjj_param_1
)
;
.func _Z11setIndex133Pjj
(
	.param .b64 _Z11setIndex133Pjj_param_0,
	.param .b32 _Z11setIndex133Pjj_param_1
)
;
.func _Z11setIndex134Pjj
(
	.param .b64 _Z11setIndex134Pjj_param_0,
	.param .b32 _Z11setIndex134Pjj_param_1
)
;
.func _Z11setIndex135Pjj
(
	.param .b64 _Z11setIndex135Pjj_param_0,
	.param .b32 _Z11setIndex135Pjj_param_1
)
;
.func _Z11setIndex136Pjj
(
	.param .b64 _Z11setIndex136Pjj_param_0,
	.param .b32 _Z11setIndex136Pjj_param_1
)
;
.func _Z11setIndex137Pjj
(
	.param .b64 _Z11setIndex137Pjj_param_0,
	.param .b32 _Z11setIndex137Pjj_param_1
)
;
.func _Z11setIndex138Pjj
(
	.param .b64 _Z11setIndex138Pjj_param_0,
	.param .b32 _Z11setIndex138Pjj_param_1
)
;
.func _Z11setIndex139Pjj
(
	.param .b64 _Z11setIndex139Pjj_param_0,
	.param .b32 _Z11setIndex139Pjj_param_1
)
;
.func _Z11setIndex140Pjj
(
	.param .b64 _Z11setIndex140Pjj_param_0,
	.param .b32 _Z11setIndex140Pjj_param_1
)
;
.func _Z11setIndex141Pjj
(
	.param .b64 _Z11setIndex141Pjj_param_0,
	.param .b32 _Z11setIndex141Pjj_param_1
)
;
.func _Z11setIndex142Pjj
(
	.param .b64 _Z11setIndex142Pjj_param_0,
	.param .b32 _Z11setIndex142Pjj_param_1
)
;
.func _Z11setIndex143Pjj
(
	.param .b64 _Z11setIndex143Pjj_param_0,
	.param .b32 _Z11setIndex143Pjj_param_1
)
;
.func _Z11setIndex144Pjj
(
	.param .b64 _Z11setIndex144Pjj_param_0,
	.param .b32 _Z11setIndex144Pjj_param_1
)
;
.func _Z11setIndex145Pjj
(
	.param .b64 _Z11setIndex145Pjj_param_0,
	.param .b32 _Z11setIndex145Pjj_param_1
)
;
.func _Z11setIndex146Pjj
(
	.param .b64 _Z11setIndex146Pjj_param_0,
	.param .b32 _Z11setIndex146Pjj_param_1
)
;
.func _Z11setIndex147Pjj
(
	.param .b64 _Z11setIndex147Pjj_param_0,
	.param .b32 _Z11setIndex147Pjj_param_1
)
;
.func _Z11setIndex148Pjj
(
	.param .b64 _Z11setIndex148Pjj_param_0,
	.param .b32 _Z11setIndex148Pjj_param_1
)
;
.func _Z11setIndex149Pjj
(
	.param .b64 _Z11setIndex149Pjj_param_0,
	.param .b32 _Z11setIndex149Pjj_param_1
)
;
.func _Z11setIndex150Pjj
(
	.param .b64 _Z11setIndex150Pjj_param_0,
	.param .b32 _Z11setIndex150Pjj_param_1
)
;
.func _Z11setIndex151Pjj
(
	.param .b64 _Z11setIndex151Pjj_param_0,
	.param .b32 _Z11setIndex151Pjj_param_1
)
;
.func _Z11setIndex152Pjj
(
	.param .b64 _Z11setIndex152Pjj_param_0,
	.param .b32 _Z11setIndex152Pjj_param_1
)
;
.func _Z11setIndex153Pjj
(
	.param .b64 _Z11setIndex153Pjj_param_0,
	.param .b32 _Z11setIndex153Pjj_param_1
)
;
.func _Z11setIndex154Pjj
(
	.param .b64 _Z11setIndex154Pjj_param_0,
	.param .b32 _Z11setIndex154Pjj_param_1
)
;
.func _Z11setIndex155Pjj
(
	.param .b64 _Z11setIndex155Pjj_param_0,
	.param .b32 _Z11setIndex155Pjj_param_1
)
;
.func _Z11setIndex156Pjj
(
	.param .b64 _Z11setIndex156Pjj_param_0,
	.param .b32 _Z11setIndex156Pjj_param_1
)
;
.func _Z11setIndex157Pjj
(
	.param .b64 _Z11setIndex157Pjj_param_0,
	.param .b32 _Z11setIndex157Pjj_param_1
)
;
.func _Z11setIndex158Pjj
(
	.param .b64 _Z11setIndex158Pjj_param_0,
	.param .b32 _Z11setIndex158Pjj_param_1
)
;
.func _Z11setIndex159Pjj
(
	.param .b64 _Z11setIndex159Pjj_param_0,
	.param .b32 _Z11setIndex159Pjj_param_1
)
;
.func _Z11setIndex160Pjj
(
	.param .b64 _Z11setIndex160Pjj_param_0,
	.param .b32 _Z11setIndex160Pjj_param_1
)
;
.func _Z11setIndex161Pjj
(
	.param .b64 _Z11setIndex161Pjj_param_0,
	.param .b32 _Z11setIndex161Pjj_param_1
)
;
.func _Z11setIndex162Pjj
(
	.param .b64 _Z11setIndex162Pjj_param_0,
	.param .b32 _Z11setIndex162Pjj_param_1
)
;
.func _Z11setIndex163Pjj
(
	.param .b64 _Z11setIndex163Pjj_param_0,
	.param .b32 _Z11setIndex163Pjj_param_1
)
;
.func _Z11setIndex164Pjj
(
	.param .b64 _Z11setIndex164Pjj_param_0,
	.param .b32 _Z11setIndex164Pjj_param_1
)
;
.func _Z11setIndex165Pjj
(
	.param .b64 _Z11setIndex165Pjj_param_0,
	.param .b32 _Z11setIndex165Pjj_param_1
)
;
.func _Z11setIndex166Pjj
(
	.param .b64 _Z11setIndex166Pjj_param_0,
	.param .b32 _Z11setIndex166Pjj_param_1
)
;
.func _Z11setIndex167Pjj
(
	.param .b64 _Z11setIndex167Pjj_param_0,
	.param .b32 _Z11setIndex167Pjj_param_1
)
;
.func _Z11setIndex168Pjj
(
	.param .b64 _Z11setIndex168Pjj_param_0,
	.param .b32 _Z11setIndex168Pjj_param_1
)
;
.func _Z11setIndex169Pjj
(
	.param .b64 _Z11setIndex169Pjj_param_0,
	.param .b32 _Z11setIndex169Pjj_param_1
)
;
.func _Z11setIndex170Pjj
(
	.param .b64 _Z11setIndex170Pjj_param_0,
	.param .b32 _Z11setIndex170Pjj_param_1
)
;
.func _Z11setIndex171Pjj
(
	.param .b64 _Z11setIndex171Pjj_param_0,
	.param .b32 _Z11setIndex171Pjj_param_1
)
;
.func _Z11setIndex172Pjj
(
	.param .b64 _Z11setIndex172Pjj_param_0,
	.param .b32 _Z11setIndex172Pjj_param_1
)
;
.func _Z11setIndex173Pjj
(
	.param .b64 _Z11setIndex173Pjj_param_0,
	.param .b32 _Z11setIndex173Pjj_param_1
)
;
.func _Z11setIndex174Pjj
(
	.param .b64 _Z11setIndex174Pjj_param_0,
	.param .b32 _Z11setIndex174Pjj_param_1
)
;
.func _Z11setIndex175Pjj
(
	.param .b64 _Z11setIndex175Pjj_param_0,
	.param .b32 _Z11setIndex175Pjj_param_1
)
;
.func _Z11setIndex176Pjj
(
	.param .b64 _Z11setIndex176Pjj_param_0,
	.param .b32 _Z11setIndex176Pjj_param_1
)
;
.func _Z11setIndex177Pjj
(
	.param .b64 _Z11setIndex177Pjj_param_0,
	.param .b32 _Z11setIndex177Pjj_param_1
)
;
.func _Z11setIndex178Pjj
(
	.param .b64 _Z11setIndex178Pjj_param_0,
	.param .b32 _Z11setIndex178Pjj_param_1
)
;
.func _Z11setIndex179Pjj
(
	.param .b64 _Z11setIndex179Pjj_param_0,
	.param .b32 _Z11setIndex179Pjj_param_1
)
;
.func _Z11setIndex180Pjj
(
	.param .b64 _Z11setIndex180Pjj_param_0,
	.param .b32 _Z11setIndex180Pjj_param_1
)
;
.func _Z11setIndex181Pjj
(
	.param .b64 _Z11setIndex181Pjj_param_0,
	.param .b32 _Z11setIndex181Pjj_param_1
)
;
.func _Z11setIndex182Pjj
(
	.param .b64 _Z11setIndex182Pjj_param_0,
	.param .b32 _Z11setIndex182Pjj_param_1
)
;
.func _Z11setIndex183Pjj
(
	.param .b64 _Z11setIndex183Pjj_param_0,
	.param .b32 _Z11setIndex183Pjj_param_1
)
;
.func _Z11setIndex184Pjj
(
	.param .b64 _Z11setIndex184Pjj_param_0,
	.param .b32 _Z11setIndex184Pjj_param_1
)
;
.func _Z11setIndex185Pjj
(
	.param .b64 _Z11setIndex185Pjj_param_0,
	.param .b32 _Z11setIndex185Pjj_param_1
)
;
.func _Z11setIndex186Pjj
(
	.param .b64 _Z11setIndex186Pjj_param_0,
	.param .b32 _Z11setIndex186Pjj_param_1
)
;
.func _Z11setIndex187Pjj
(
	.param .b64 _Z11setIndex187Pjj_param_0,
	.param .b32 _Z11setIndex187Pjj_param_1
)
;
.func _Z11setIndex188Pjj
(
	.param .b64 _Z11setIndex188Pjj_param_0,
	.param .b32 _Z11setIndex188Pjj_param_1
)
;
.func _Z11setIndex189Pjj
(
	.param .b64 _Z11setIndex189Pjj_param_0,
	.param .b32 _Z11setIndex189Pjj_param_1
)
;
.func _Z11setIndex190Pjj
(
	.param .b64 _Z11setIndex190Pjj_param_0,
	.param .b32 _Z11setIndex190Pjj_param_1
)
;
.func _Z11setIndex191Pjj
(
	.param .b64 _Z11setIndex191Pjj_param_0,
	.param .b32 _Z11setIndex191Pjj_param_1
)
;
.func _Z11setIndex192Pjj
(
	.param .b64 _Z11setIndex192Pjj_param_0,
	.param .b32 _Z11setIndex192Pjj_param_1
)
;
.func _Z11setIndex193Pjj
(
	.param .b64 _Z11setIndex193Pjj_param_0,
	.param .b32 _Z11setIndex193Pjj_param_1
)
;
.func _Z11setIndex194Pjj
(
	.param .b64 _Z11setIndex194Pjj_param_0,
	.param .b32 _Z11setIndex194Pjj_param_1
)
;
.func _Z11setIndex195Pjj
(
	.param .b64 _Z11setIndex195Pjj_param_0,
	.param .b32 _Z11setIndex195Pjj_param_1
)
;
.func _Z11setIndex196Pjj
(
	.param .b64 _Z11setIndex196Pjj_param_0,
	.param .b32 _Z11setIndex196Pjj_param_1
)
;
.func _Z11setIndex197Pjj
(
	.param .b64 _Z11setIndex197Pjj_param_0,
	.param .b32 _Z11setIndex197Pjj_param_1
)
;
.func _Z11setIndex198Pjj
(
	.param .b64 _Z11setIndex198Pjj_param_0,
	.param .b32 _Z11setIndex198Pjj_param_1
)
;
.func _Z11setIndex199Pjj
(
	.param .b64 _Z11setIndex199Pjj_param_0,
	.param .b32 _Z11setIndex199Pjj_param_1
)
;
.func _Z11setIndex200Pjj
(
	.param .b64 _Z11setIndex200Pjj_param_0,
	.param .b32 _Z11setIndex200Pjj_param_1
)
;
.func _Z11setIndex201Pjj
(
	.param .b64 _Z11setIndex201Pjj_param_0,
	.param .b32 _Z11setIndex201Pjj_param_1
)
;
.func _Z11setIndex202Pjj
(
	.param .b64 _Z11setIndex202Pjj_param_0,
	.param .b32 _Z11setIndex202Pjj_param_1
)
;
.func _Z11setIndex203Pjj
(
	.param .b64 _Z11setIndex203Pjj_param_0,
	.param .b32 _Z11setIndex203Pjj_param_1
)
;
.func _Z11setIndex204Pjj
(
	.param .b64 _Z11setIndex204Pjj_param_0,
	.param .b32 _Z11setIndex204Pjj_param_1
)
;
.func _Z11setIndex205Pjj
(
	.param .b64 _Z11setIndex205Pjj_param_0,
	.param .b32 _Z11setIndex205Pjj_param_1
)
;
.func _Z11setIndex206Pjj
(
	.param .b64 _Z11setIndex206Pjj_param_0,
	.param .b32 _Z11setIndex206Pjj_param_1
)
;
.func _Z11setIndex207Pjj
(
	.param .b64 _Z11setIndex207Pjj_param_0,
	.param .b32 _Z11setIndex207Pjj_param_1
)
;
.func _Z11setIndex208Pjj
(
	.param .b64 _Z11setIndex208Pjj_param_0,
	.param .b32 _Z11setIndex208Pjj_param_1
)
;
.func _Z11setIndex209Pjj
(
	.param .b64 _Z11setIndex209Pjj_param_0,
	.param .b32 _Z11setIndex209Pjj_param_1
)
;
.func _Z11setIndex210Pjj
(
	.param .b64 _Z11setIndex210Pjj_param_0,
	.param .b32 _Z11setIndex210Pjj_param_1
)
;
.func _Z11setIndex211Pjj
(
	.param .b64 _Z11setIndex211Pjj_param_0,
	.param .b32 _Z11setIndex211Pjj_param_1
)
;
.func _Z11setIndex212Pjj
(
	.param .b64 _Z11setIndex212Pjj_param_0,
	.param .b32 _Z11setIndex212Pjj_param_1
)
;
.func _Z11setIndex213Pjj
(
	.param .b64 _Z11setIndex213Pjj_param_0,
	.param .b32 _Z11setIndex213Pjj_param_1
)
;
.func _Z11setIndex214Pjj
(
	.param .b64 _Z11setIndex214Pjj_param_0,
	.param .b32 _Z11setIndex214Pjj_param_1
)
;
.func _Z11setIndex215Pjj
(
	.param .b64 _Z11setIndex215Pjj_param_0,
	.param .b32 _Z11setIndex215Pjj_param_1
)
;
.func _Z11setIndex216Pjj
(
	.param .b64 _Z11setIndex216Pjj_param_0,
	.param .b32 _Z11setIndex216Pjj_param_1
)
;
.func _Z11setIndex217Pjj
(
	.param .b64 _Z11setIndex217Pjj_param_0,
	.param .b32 _Z11setIndex217Pjj_param_1
)
;
.func _Z11setIndex218Pjj
(
	.param .b64 _Z11setIndex218Pjj_param_0,
	.param .b32 _Z11setIndex218Pjj_param_1
)
;
.func _Z11setIndex219Pjj
(
	.param .b64 _Z11setIndex219Pjj_param_0,
	.param .b32 _Z11setIndex219Pjj_param_1
)
;
.func _Z11setIndex220Pjj
(
	.param .b64 _Z11setIndex220Pjj_param_0,
	.param .b32 _Z11setIndex220Pjj_param_1
)
;
.func _Z11setIndex221Pjj
(
	.param .b64 _Z11setIndex221Pjj_param_0,
	.param .b32 _Z11setIndex221Pjj_param_1
)
;
.func _Z11setIndex222Pjj
(
	.param .b64 _Z11setIndex222Pjj_param_0,
	.param .b32 _Z11setIndex222Pjj_param_1
)
;
.func _Z11setIndex223Pjj
(
	.param .b64 _Z11setIndex223Pjj_param_0,
	.param .b32 _Z11setIndex223Pjj_param_1
)
;
.func _Z11setIndex224Pjj
(
	.param .b64 _Z11setIndex224Pjj_param_0,
	.param .b32 _Z11setIndex224Pjj_param_1
)
;
.func _Z11setIndex225Pjj
(
	.param .b64 _Z11setIndex225Pjj_param_0,
	.param .b32 _Z11setIndex225Pjj_param_1
)
;
.func _Z11setIndex226Pjj
(
	.param .b64 _Z11setIndex226Pjj_param_0,
	.param .b32 _Z11setIndex226Pjj_param_1
)
;
.func _Z11setIndex227Pjj
(
	.param .b64 _Z11setIndex227Pjj_param_0,
	.param .b32 _Z11setIndex227Pjj_param_1
)
;
.func _Z11setIndex228Pjj
(
	.param .b64 _Z11setIndex228Pjj_param_0,
	.param .b32 _Z11setIndex228Pjj_param_1
)
;
.func _Z11setIndex229Pjj
(
	.param .b64 _Z11setIndex229Pjj_param_0,
	.param .b32 _Z11setIndex229Pjj_param_1
)
;
.func _Z11setIndex230Pjj
(
	.param .b64 _Z11setIndex230Pjj_param_0,
	.param .b32 _Z11setIndex230Pjj_param_1
)
;
.func _Z11setIndex231Pjj
(
	.param .b64 _Z11setIndex231Pjj_param_0,
	.param .b32 _Z11setIndex231Pjj_param_1
)
;
.func _Z11setIndex232Pjj
(
	.param .b64 _Z11setIndex232Pjj_param_0,
	.param .b32 _Z11setIndex232Pjj_param_1
)
;
.func _Z11setIndex233Pjj
(
	.param .b64 _Z11setIndex233Pjj_param_0,
	.param .b32 _Z11setIndex233Pjj_param_1
)
;
.func _Z11setIndex234Pjj
(
	.param .b64 _Z11setIndex234Pjj_param_0,
	.param .b32 _Z11setIndex234Pjj_param_1
)
;
.func _Z11setIndex235Pjj
(
	.param .b64 _Z11setIndex235Pjj_param_0,
	.param .b32 _Z11setIndex235Pjj_param_1
)
;
.func _Z11setIndex236Pjj
(
	.param .b64 _Z11setIndex236Pjj_param_0,
	.param .b32 _Z11setIndex236Pjj_param_1
)
;
.func _Z11setIndex237Pjj
(
	.param .b64 _Z11setIndex237Pjj_param_0,
	.param .b32 _Z11setIndex237Pjj_param_1
)
;
.func _Z11setIndex238Pjj
(
	.param .b64 _Z11setIndex238Pjj_param_0,
	.param .b32 _Z11setIndex238Pjj_param_1
)
;
.func _Z11setIndex239Pjj
(
	.param .b64 _Z11setIndex239Pjj_param_0,
	.param .b32 _Z11setIndex239Pjj_param_1
)
;
.func _Z11setIndex240Pjj
(
	.param .b64 _Z11setIndex240Pjj_param_0,
	.param .b32 _Z11setIndex240Pjj_param_1
)
;
.func _Z11setIndex241Pjj
(
	.param .b64 _Z11setIndex241Pjj_param_0,
	.param .b32 _Z11setIndex241Pjj_param_1
)
;
.func _Z11setIndex242Pjj
(
	.param .b64 _Z11setIndex242Pjj_param_0,
	.param .b32 _Z11setIndex242Pjj_param_1
)
;
.func _Z11setIndex243Pjj
(
	.param .b64 _Z11setIndex243Pjj_param_0,
	.param .b32 _Z11setIndex243Pjj_param_1
)
;
.func _Z11setIndex244Pjj
(
	.param .b64 _Z11setIndex244Pjj_param_0,
	.param .b32 _Z11setIndex244Pjj_param_1
)
;
.func _Z11setIndex245Pjj
(
	.param .b64 _Z11setIndex245Pjj_param_0,
	.param .b32 _Z11setIndex245Pjj_param_1
)
;
.func _Z11setIndex246Pjj
(
	.param .b64 _Z11setIndex246Pjj_param_0,
	.param .b32 _Z11setIndex246Pjj_param_1
)
;
.func _Z11setIndex247Pjj
(
	.param .b64 _Z11setIndex247Pjj_param_0,
	.param .b32 _Z11setIndex247Pjj_param_1
)
;
.func _Z11setIndex248Pjj
(
	.param .b64 _Z11setIndex248Pjj_param_0,
	.param .b32 _Z11setIndex248Pjj_param_1
)
;
.func _Z11setIndex249Pjj
(
	.param .b64 _Z11setIndex249Pjj_param_0,
	.param .b32 _Z11setIndex249Pjj_param_1
)
;
.func _Z11setIndex250Pjj
(
	.param .b64 _Z11setIndex250Pjj_param_0,
	.param .b32 _Z11setIndex250Pjj_param_1
)
;
.func _Z11setIndex251Pjj
(
	.param .b64 _Z11setIndex251Pjj_param_0,
	.param .b32 _Z11setIndex251Pjj_param_1
)
;
.func _Z11setIndex252Pjj
(
	.param .b64 _Z11setIndex252Pjj_param_0,
	.param .b32 _Z11setIndex252Pjj_param_1
)
;
.func _Z11setIndex253Pjj
(
	.param .b64 _Z11setIndex253Pjj_param_0,
	.param .b32 _Z11setIndex253Pjj_param_1
)
;
.func _Z11setIndex254Pjj
(
	.param .b64 _Z11setIndex254Pjj_param_0,
	.param .b32 _Z11setIndex254Pjj_param_1
)
;
.func _Z11setIndex255Pjj
(
	.param .b64 _Z11setIndex255Pjj_param_0,
	.param .b32 _Z11setIndex255Pjj_param_1
)
;
.global .align 8 .u64 fuGet[256] = {_Z9getIndex0Pj, _Z9getIndex1Pj, _Z9getIndex2Pj, _Z9getIndex3Pj, _Z9getIndex4Pj, _Z9getIndex5Pj, _Z9getIndex6Pj, _Z9getIndex7Pj, _Z9getIndex8Pj, _Z9getIndex9Pj, _Z10getIndex10Pj, _Z10getIndex11Pj, _Z10getIndex12Pj, _Z10getIndex13Pj, _Z10getIndex14Pj, _Z10getIndex15Pj, _Z10getIndex16Pj, _Z10getIndex17Pj, _Z10getIndex18Pj, _Z10getIndex19Pj, _Z10getIndex20Pj, _Z10getIndex21Pj, _Z10getIndex22Pj, _Z10getIndex23Pj, _Z10getIndex24Pj, _Z10getIndex25Pj, _Z10getIndex26Pj, _Z10getIndex27Pj, _Z10getIndex28Pj, _Z10getIndex29Pj, _Z10getIndex30Pj, _Z10getIndex31Pj, _Z10getIndex32Pj, _Z10getIndex33Pj, _Z10getIndex34Pj, _Z10getIndex35Pj, _Z10getIndex36Pj, _Z10getIndex37Pj, _Z10getIndex38Pj, _Z10getIndex39Pj, _Z10getIndex40Pj, _Z10getIndex41Pj, _Z10getIndex42Pj, _Z10getIndex43Pj, _Z10getIndex44Pj, _Z10getIndex45Pj, _Z10getIndex46Pj, _Z10getIndex47Pj, _Z10getIndex48Pj, _Z10getIndex49Pj, _Z10getIndex50Pj, _Z10getIndex51Pj, _Z10getIndex52Pj, _Z10getIndex53Pj, _Z10getIndex54Pj, _Z10getIndex55Pj, _Z10getIndex56Pj, _Z10getIndex57Pj, _Z10getIndex58Pj, _Z10getIndex59Pj, _Z10getIndex60Pj, _Z10getIndex61Pj, _Z10getIndex62Pj, _Z10getIndex63Pj, _Z10getIndex64Pj, _Z10getIndex65Pj, _Z10getIndex66Pj, _Z10getIndex67Pj, _Z10getIndex68Pj, _Z10getIndex69Pj, _Z10getIndex70Pj, _Z10getIndex71Pj, _Z10getIndex72Pj, _Z10getIndex73Pj, _Z10getIndex74Pj, _Z10getIndex75Pj, _Z10getIndex76Pj, _Z10getIndex77Pj, _Z10getIndex78Pj, _Z10getIndex79Pj, _Z10getIndex80Pj, _Z10getIndex81Pj, _Z10getIndex82Pj, _Z10getIndex83Pj, _Z10getIndex84Pj, _Z10getIndex85Pj, _Z10getIndex86Pj, _Z10getIndex87Pj, _Z10getIndex88Pj, _Z10getIndex89Pj, _Z10getIndex90Pj, _Z10getIndex91Pj, _Z10getIndex92Pj, _Z10getIndex93Pj, _Z10getIndex94Pj, _Z10getIndex95Pj, _Z10getIndex96Pj, _Z10getIndex97Pj, _Z10getIndex98Pj, _Z10getIndex99Pj, _Z11getIndex100Pj, _Z11getIndex101Pj, _Z11getIndex102Pj, _Z11getIndex103Pj, _Z11getIndex104Pj, _Z11getIndex105Pj, _Z11getIndex106Pj, _Z11getIndex107Pj, _Z11getIndex108Pj, _Z11getIndex109Pj, _Z11getIndex110Pj, _Z11getIndex111Pj, _Z11getIndex112Pj, _Z11getIndex113Pj, _Z11getIndex114Pj, _Z11getIndex115Pj, _Z11getIndex116Pj, _Z11getIndex117Pj, _Z11getIndex118Pj, _Z11getIndex119Pj, _Z11getIndex120Pj, _Z11getIndex121Pj, _Z11getIndex122Pj, _Z11getIndex123Pj, _Z11getIndex124Pj, _Z11getIndex125Pj, _Z11getIndex126Pj, _Z11getIndex127Pj, _Z11getIndex128Pj, _Z11getIndex129Pj, _Z11getIndex130Pj, _Z11getIndex131Pj, _Z11getIndex132Pj, _Z11getIndex133Pj, _Z11getIndex134Pj, _Z11getIndex135Pj, _Z11getIndex136Pj, _Z11getIndex137Pj, _Z11getIndex138Pj, _Z11getIndex139Pj, _Z11getIndex140Pj, _Z11getIndex141Pj, _Z11getIndex142Pj, _Z11getIndex143Pj, _Z11getIndex144Pj, _Z11getIndex145Pj, _Z11getIndex146Pj, _Z11getIndex147Pj, _Z11getIndex148Pj, _Z11getIndex149Pj, _Z11getIndex150Pj, _Z11getIndex151Pj, _Z11getIndex152Pj, _Z11getIndex153Pj, _Z11getIndex154Pj, _Z11getIndex155Pj, _Z11getIndex156Pj, _Z11getIndex157Pj, _Z11getIndex158Pj, _Z11getIndex159Pj, _Z11getIndex160Pj, _Z11getIndex161Pj, _Z11getIndex162Pj, _Z11getIndex163Pj, _Z11getIndex164Pj, _Z11getIndex165Pj, _Z11getIndex166Pj, _Z11getIndex167Pj, _Z11getIndex168Pj, _Z11getIndex169Pj, _Z11getIndex170Pj, _Z11getIndex171Pj, _Z11getIndex172Pj, _Z11getIndex173Pj, _Z11getIndex174Pj, _Z11getIndex175Pj, _Z11getIndex176Pj, _Z11getIndex177Pj, _Z11getIndex178Pj, _Z11getIndex179Pj, _Z11getIndex180Pj, _Z11getIndex181Pj, _Z11getIndex182Pj, _Z11getIndex183Pj, _Z11getIndex184Pj, _Z11getIndex185Pj, _Z11getIndex186Pj, _Z11getIndex187Pj, _Z11getIndex188Pj, _Z11getIndex189Pj, _Z11getIndex190Pj, _Z11getIndex191Pj, _Z11getIndex192Pj, _Z11getIndex193Pj, _Z11getIndex194Pj, _Z11getIndex195Pj, _Z11getIndex196Pj, _Z11getIndex197Pj, _Z11getIndex198Pj, _Z11getIndex199Pj, _Z11getIndex200Pj, _Z11getIndex201Pj, _Z11getIndex202Pj, _Z11getIndex203Pj, _Z11getIndex204Pj, _Z11getIndex205Pj, _Z11getIndex206Pj, _Z11getIndex207Pj, _Z11getIndex208Pj, _Z11getIndex209Pj, _Z11getIndex200Pj, _Z11getIndex211Pj, _Z11getIndex212Pj, _Z11getIndex213Pj, _Z11getIndex214Pj, _Z11getIndex215Pj, _Z11getIndex216Pj, _Z11getIndex217Pj, _Z11getIndex218Pj, _Z11getIndex219Pj, _Z11getIndex200Pj, _Z11getIndex221Pj, _Z11getIndex222Pj, _Z11getIndex223Pj, _Z11getIndex224Pj, _Z11getIndex225Pj, _Z11getIndex226Pj, _Z11getIndex227Pj, _Z11getIndex228Pj, _Z11getIndex229Pj, _Z11getIndex200Pj, _Z11getIndex231Pj, _Z11getIndex232Pj, _Z11getIndex233Pj, _Z11getIndex234Pj, _Z11getIndex235Pj, _Z11getIndex236Pj, _Z11getIndex237Pj, _Z11getIndex238Pj, _Z11getIndex239Pj, _Z11getIndex200Pj, _Z11getIndex241Pj, _Z11getIndex242Pj, _Z11getIndex243Pj, _Z11getIndex244Pj, _Z11getIndex245Pj, _Z11getIndex246Pj, _Z11getIndex247Pj, _Z11getIndex248Pj, _Z11getIndex249Pj, _Z11getIndex200Pj, _Z11getIndex251Pj, _Z11getIndex252Pj, _Z11getIndex253Pj, _Z11getIndex254Pj, _Z11getIndex255Pj};
.global .align 8 .u64 fuSet[256] = {_Z9setIndex0Pjj, _Z9setIndex1Pjj, _Z9setIndex2Pjj, _Z9setIndex3Pjj, _Z9setIndex4Pjj, _Z9setIndex5Pjj, _Z9setIndex6Pjj, _Z9setIndex7Pjj, _Z9setIndex8Pjj, _Z9setIndex9Pjj, _Z10setIndex10Pjj, _Z10setIndex11Pjj, _Z10setIndex12Pjj, _Z10setIndex13Pjj, _Z10setIndex14Pjj, _Z10setIndex15Pjj, _Z10setIndex16Pjj, _Z10setIndex17Pjj, _Z10setIndex18Pjj, _Z10setIndex19Pjj, _Z10setIndex20Pjj, _Z10setIndex21Pjj, _Z10setIndex22Pjj, _Z10setIndex23Pjj, _Z10setIndex24Pjj, _Z10setIndex25Pjj, _Z10setIndex26Pjj, _Z10setIndex27Pjj, _Z10setIndex28Pjj, _Z10setIndex29Pjj, _Z10setIndex30Pjj, _Z10setIndex31Pjj, _Z10setIndex32Pjj, _Z10setIndex33Pjj, _Z10setIndex34Pjj, _Z10setIndex35Pjj, _Z10setIndex36Pjj, _Z10setIndex37Pjj, _Z10setIndex38Pjj, _Z10setIndex39Pjj, _Z10setIndex40Pjj, _Z10setIndex41Pjj, _Z10setIndex42Pjj, _Z10setIndex43Pjj, _Z10setIndex44Pjj, _Z10setIndex45Pjj, _Z10setIndex46Pjj, _Z10setIndex47Pjj, _Z10setIndex48Pjj, _Z10setIndex49Pjj, _Z10setIndex50Pjj, _Z10setIndex51Pjj, _Z10setIndex52Pjj, _Z10setIndex53Pjj, _Z10setIndex54Pjj, _Z10setIndex55Pjj, _Z10setIndex56Pjj, _Z10setIndex57Pjj, _Z10setIndex58Pjj, _Z10setIndex59Pjj, _Z10setIndex60Pjj, _Z10setIndex61Pjj, _Z10setIndex62Pjj, _Z10setIndex63Pjj, _Z10setIndex64Pjj, _Z10setIndex65Pjj, _Z10setIndex66Pjj, _Z10setIndex67Pjj, _Z10setIndex68Pjj, _Z10setIndex69Pjj, _Z10setIndex70Pjj, _Z10setIndex71Pjj, _Z10setIndex72Pjj, _Z10setIndex73Pjj, _Z10setIndex74Pjj, _Z10setIndex75Pjj, _Z10setIndex76Pjj, _Z10setIndex77Pjj, _Z10setIndex78Pjj, _Z10setIndex79Pjj, _Z10setIndex80Pjj, _Z10setIndex81Pjj, _Z10setIndex82Pjj, _Z10setIndex83Pjj, _Z10setIndex84Pjj, _Z10setIndex85Pjj, _Z10setIndex86Pjj, _Z10setIndex87Pjj, _Z10setIndex88Pjj, _Z10setIndex89Pjj, _Z10setIndex90Pjj, _Z10setIndex91Pjj, _Z10setIndex92Pjj, _Z10setIndex93Pjj, _Z10setIndex94Pjj, _Z10setIndex95Pjj, _Z10setIndex96Pjj, _Z10setIndex97Pjj, _Z10setIndex98Pjj, _Z10setIndex99Pjj, _Z11setIndex100Pjj, _Z11setIndex101Pjj, _Z11setIndex102Pjj, _Z11setIndex103Pjj, _Z11setIndex104Pjj, _Z11setIndex105Pjj, _Z11setIndex106Pjj, _Z11setIndex107Pjj, _Z11setIndex108Pjj, _Z11setIndex109Pjj, _Z11setIndex110Pjj, _Z11setIndex111Pjj, _Z11setIndex112Pjj, _Z11setIndex113Pjj, _Z11setIndex114Pjj, _Z11setIndex115Pjj, _Z11setIndex116Pjj, _Z11setIndex117Pjj, _Z11setIndex118Pjj, _Z11setIndex119Pjj, _Z11setIndex120Pjj, _Z11setIndex121Pjj, _Z11setIndex122Pjj, _Z11setIndex123Pjj, _Z11setIndex124Pjj, _Z11setIndex125Pjj, _Z11setIndex126Pjj, _Z11setIndex127Pjj, _Z11setIndex128Pjj, _Z11setIndex129Pjj, _Z11setIndex130Pjj, _Z11setIndex131Pjj, _Z11setIndex132Pjj, _Z11setIndex133Pjj, _Z11setIndex134Pjj, _Z11setIndex135Pjj, _Z11setIndex136Pjj, _Z11setIndex137Pjj, _Z11setIndex138Pjj, _Z11setIndex139Pjj, _Z11setIndex140Pjj, _Z11setIndex141Pjj, _Z11setIndex142Pjj, _Z11setIndex143Pjj, _Z11setIndex144Pjj, _Z11setIndex145Pjj, _Z11setIndex146Pjj, _Z11setIndex147Pjj, _Z11setIndex148Pjj, _Z11setIndex149Pjj, _Z11setIndex150Pjj, _Z11setIndex151Pjj, _Z11setIndex152Pjj, _Z11setIndex153Pjj, _Z11setIndex154Pjj, _Z11setIndex155Pjj, _Z11setIndex156Pjj, _Z11setIndex157Pjj, _Z11setIndex158Pjj, _Z11setIndex159Pjj, _Z11setIndex160Pjj, _Z11setIndex161Pjj, _Z11setIndex162Pjj, _Z11setIndex163Pjj, _Z11setIndex164Pjj, _Z11setIndex165Pjj, _Z11setIndex166Pjj, _Z11setIndex167Pjj, _Z11setIndex168Pjj, _Z11setIndex169Pjj, _Z11setIndex170Pjj, _Z11setIndex171Pjj, _Z11setIndex172Pjj, _Z11setIndex173Pjj, _Z11setIndex174Pjj, _Z11setIndex175Pjj, _Z11setIndex176Pjj, _Z11setIndex177Pjj, _Z11setIndex178Pjj, _Z11setIndex179Pjj, _Z11setIndex180Pjj, _Z11setIndex181Pjj, _Z11setIndex182Pjj, _Z11setIndex183Pjj, _Z11setIndex184Pjj, _Z11setIndex185Pjj, _Z11setIndex186Pjj, _Z11setIndex187Pjj, _Z11setIndex188Pjj, _Z11setIndex189Pjj, _Z11setIndex190Pjj, _Z11setIndex191Pjj, _Z11setIndex192Pjj, _Z11setIndex193Pjj, _Z11setIndex194Pjj, _Z11setIndex195Pjj, _Z11setIndex196Pjj, _Z11setIndex197Pjj, _Z11setIndex198Pjj, _Z11setIndex199Pjj, _Z11setIndex200Pjj, _Z11setIndex201Pjj, _Z11setIndex202Pjj, _Z11setIndex203Pjj, _Z11setIndex204Pjj, _Z11setIndex205Pjj, _Z11setIndex206Pjj, _Z11setIndex207Pjj, _Z11setIndex208Pjj, _Z11setIndex209Pjj, _Z11setIndex210Pjj, _Z11setIndex211Pjj, _Z11setIndex212Pjj, _Z11setIndex213Pjj, _Z11setIndex214Pjj, _Z11setIndex215Pjj, _Z11setIndex216Pjj, _Z11setIndex217Pjj, _Z11setIndex218Pjj, _Z11setIndex219Pjj, _Z11setIndex220Pjj, _Z11setIndex221Pjj, _Z11setIndex222Pjj, _Z11setIndex223Pjj, _Z11setIndex224Pjj, _Z11setIndex225Pjj, _Z11setIndex226Pjj, _Z11setIndex227Pjj, _Z11setIndex228Pjj, _Z11setIndex229Pjj, _Z11setIndex230Pjj, _Z11setIndex231Pjj, _Z11setIndex232Pjj, _Z11setIndex233Pjj, _Z11setIndex234Pjj, _Z11setIndex235Pjj, _Z11setIndex236Pjj, _Z11setIndex237Pjj, _Z11setIndex238Pjj, _Z11setIndex239Pjj, _Z11setIndex240Pjj, _Z11setIndex241Pjj, _Z11setIndex242Pjj, _Z11setIndex243Pjj, _Z11setIndex244Pjj, _Z11setIndex245Pjj, _Z11setIndex246Pjj, _Z11setIndex247Pjj, _Z11setIndex248Pjj, _Z11setIndex249Pjj, _Z11setIndex250Pjj, _Z11setIndex251Pjj, _Z11setIndex252Pjj, _Z11setIndex253Pjj, _Z11setIndex254Pjj, _Z11setIndex255Pjj};

.func  (.param .b32 func_retval0) _Z9getIndex0Pj(
	.param .b64 _Z9getIndex0Pj_param_0
)
{
	.reg .b32 	%r<2>;
	.reg .b64 	%rd<2>;

	ld.param.u64 	%rd1, [_Z9getIndex0Pj_param_0];
	ld.u32 	%r1, [%rd1];
	st.param.b32 	[func_retval0], %r1;
	ret;

}
.func  (.param .b32 func_retval0) _Z9getIndex1Pj(
	.param .b64 _Z9getIndex1Pj_param_0
)
{
	.reg .b32 	%r<2>;
	.reg .b64 	%rd<2>;

	ld.param.u64 	%rd1, [_Z9getIndex1Pj_param_0];
	ld.u32 	%r1, [%rd1+4];
	st.param.b32 	[func_retval0], %r1;
	ret;

}
.func  (.param .b32 func_retval0) _Z9getIndex2Pj(
	.param .b64 _Z9getIndex2Pj_param_0
)
{
	.reg .b32 	%r<2>;
	.reg .b64 	%rd<2>;

	ld.param.u64 	%rd1, [_Z9getIndex2Pj_param_0];
	ld.u32 	%r1, [%rd1+8];
	st.param.b32 	[func_retval0], %r1;
	ret;

}
.func  (.param .b32 func_retval0) _Z9getIndex3Pj(
	.param .b64 _Z9getIndex3Pj_param_0
)
{
	.reg .b32 	%r<2>;
	.reg .b64 	%rd<2>;

	ld.param.u64 	%rd1, [_Z9getIndex3Pj_param_0];
	ld.u32 	%r1, [%rd1+12];
	st.param.b32 	[func_retval0], %r1;
	ret;

}
.func  (.param .b32 func_retval0) _Z9getIndex4Pj(
	.param .b64 _Z9getIndex4Pj_param_0
)
{
	.reg .b32 	%r<2>;
	.reg .b64 	%rd<2>;

	ld.param.u64 	%rd1, [_Z9getIndex4Pj_param_0];
	ld.u32 	%r1, [%rd1+16];
	st.param.b32 	[func_retval0], %r1;
	ret;

}
.func  (.param .b32 func_retval0) _Z9getIndex5Pj(
	.param .b64 _Z9getIndex5Pj_param_0
)
{
	.reg .b32 	%r<2>;
	.reg .b64 	%rd<2>;

	ld.param.u64 	%rd1, [_Z9getIndex5Pj_param_0];
	ld.u32 	%r1, [%rd1+20];
	st.param.b32 	[func_retval0], %r1;
	ret;

}
.func  (.param .b32 func_retval0) _Z9getIndex6Pj(
	.param .b64 _Z9getIndex6Pj_param_0
)
{
	.reg .b32 	%r<2>;
	.reg .b64 	%rd<2>;

	ld.param.u64 	%rd1, [_Z9getIndex6Pj_param_0];
	ld.u32 	%r1, [%rd1+24];
	st.param.b32 	[func_retval0], %r1;
	ret;

}
.func  (.param .b32 func_retval0) _Z9getIndex7Pj(
	.param .b64 _Z9getIndex7Pj_param_0
)
{
	.reg .b32 	%r<2>;
	.reg .b64 	%rd<2>;

	ld.param.u64 	%rd1, [_Z9getIndex7Pj_param_0];
	ld.u32 	%r1, [%rd1+28];
	st.param.b32 	[func_retval0], %r1;
	ret;

}
.func  (.param .b32 func_retval0) _Z9getIndex8Pj(
	.param .b64 _Z9getIndex8Pj_param_0
)
{
	.reg .b32 	%r<2>;
	.reg .b64 	%rd<2>;

	ld.param.u64 	%rd1, [_Z9getIndex8Pj_param_0];
	ld.u32 	%r1, [%rd1+32];
	st.param.b32 	[func_retval0], %r1;
	ret;

}
.func  (.param .b32 func_retval0) _Z9getIndex9Pj(
	.param .b64 _Z9getIndex9Pj_param_0
)
{
	.reg .b32 	%r<2>;
	.reg .b64 	%rd<2>;

	ld.param.u64 	%rd1, [_Z9getIndex9Pj_param_0];
	ld.u32 	%r1, [%rd1+36];
	st.param.b32 	[func_retval0], %r1;
	ret;

}
.func  (.param .b32 func_retval0) _Z10getIndex10Pj(
	.param .b64 _Z10getIndex10Pj_param_0
)
{
	.reg .b32 	%r<2>;
	.reg .b64 	%rd<2>;

	ld.param.u64 	%rd1, [_Z10getIndex10Pj_param_0];
	ld.u32 	%r1, [%rd1+40];
	st.param.b32 	[func_retval0], %r1;
	ret;

}
.func  (.param .b32 func_retval0) _Z10getIndex11Pj(
	.param .b64 _Z10getIndex11Pj_param_0
)
{
	.reg .b32 	%r<2>;
	.reg .b64 	%rd<2>;

	ld.param.u64 	%rd1, [_Z10getIndex11Pj_param_0];
	ld.u32 	%r1, [%rd1+44];
	st.param.b32 	[func_retval0], %r1;
	ret;

}
.func  (.param .b32 func_retval0) _Z10getIndex12Pj(
	.param .b64 _Z10getIndex12Pj_param_0
)
{
	.reg .b32 	%r<2>;
	.reg .b64 	%rd<2>;

	ld.param.u64 	%rd1, [_Z10getIndex12Pj_param_0];
	ld.u32 	%r1, [%rd1+48];
	st.param.b32 	[func_retval0], %r1;
	ret;

}
.func  (.param .b32 func_retval0) _Z10getIndex13Pj(
	.param .b64 _Z10getIndex13Pj_param_0
)
{
	.reg .b32 	%r<2>;
	.reg .b64 	%rd<2>;

	ld.param.u64 	%rd1, [_Z10getIndex13Pj_param_0];
	ld.u32 	%r1, [%rd1+52];
	st.param.b32 	[func_retval0], %r1;
	ret;

}
.func  (.param .b32 func_retval0) _Z10getIndex14Pj(
	.param .b64 _Z10getIndex14Pj_param_0
)
{
	.reg .b32 	%r<2>;
	.reg .b64 	%rd<2>;

	ld.param.u64 	%rd1, [_Z10getIndex14Pj_param_0];
	ld.u32 	%r1, [%rd1+56];
	st.param.b32 	[func_retval0], %r1;
	ret;

}
.func  (.param .b32 func_retval0) _Z10getIndex15Pj(
	.param .b64 _Z10getIndex15Pj_param_0
)
{
	.reg .b32 	%r<2>;
	.reg .b64 	%rd<2>;

	ld.param.u64 	%rd1, [_Z10getIndex15Pj_param_0];
	ld.u32 	%r1, [%rd1+60];
	st.param.b32 	[func_retval0], %r1;
	ret;

}
.func  (.param .b32 func_retval0) _Z10getIndex16Pj(
	.param .b64 _Z10getIndex16Pj_param_0
)
{
	.reg .b32 	%r<2>;
	.reg .b64 	%rd<2>;

	ld.param.u64 	%rd1, [_Z10getIndex16Pj_param_0];
	ld.u32 	%r1, [%rd1+64];
	st.param.b32 	[func_retval0], %r1;
	ret;

}
.func  (.param .b32 func_retval0) _Z10getIndex17Pj(
	.param .b64 _Z10getIndex17Pj_param_0
)
{
	.reg .b32 	%r<2>;
	.reg .b64 	%rd<2>;

	ld.param.u64 	%rd1, [_Z10getIndex17Pj_param_0];
	ld.u32 	%r1, [%rd1+68];
	st.param.b32 	[func_retval0], %r1;
	ret;

}
.func  (.param .b32 func_retval0) _Z10getIndex18Pj(
	.param .b64 _Z10getIndex18Pj_param_0
)
{
	.reg .b32 	%r<2>;
	.reg .b64 	%rd<2>;

	ld.param.u64 	%rd1, [_Z10getIndex18Pj_param_0];
	ld.u32 	%r1, [%rd1+72];
	st.param.b32 	[func_retval0], %r1;
	ret;

}
.func  (.param .b32 func_retval0) _Z10getIndex19Pj(
	.param .b64 _Z10getIndex19Pj_param_0
)
{
	.reg .b32 	%r<2>;
	.reg .b64 	%rd<2>;

	ld.param.u64 	%rd1, [_Z10getIndex19Pj_param_0];
	ld.u32 	%r1, [%rd1+76];
	st.param.b32 	[func_retval0], %r1;
	ret;

}
.func  (.param .b32 func_retval0) _Z10getIndex20Pj(
	.param .b64 _Z10getIndex20Pj_param_0
)
{
	.reg .b32 	%r<2>;
	.reg .b64 	%rd<2>;

	ld.param.u64 	%rd1, [_Z10getIndex20Pj_param_0];
	ld.u32 	%r1, [%rd1+80];
	st.param.b32 	[func_retval0], %r1;
	ret;

}
.func  (.param .b32 func_retval0) _Z10getIndex21Pj(
	.param .b64 _Z10getIndex21Pj_param_0
)
{
	.reg .b32 	%r<2>;
	.reg .b64 	%rd<2>;

	ld.param.u64 	%rd1, [_Z10getIndex21Pj_param_0];
	ld.u32 	%r1, [%rd1+84];
	st.param.b32 	[func_retval0], %r1;
	ret;

}
.func  (.param .b32 func_retval0) _Z10getIndex22Pj(
	.param .b64 _Z10getIndex22Pj_param_0
)
{
	.reg .b32 	%r<2>;
	.reg .b64 	%rd<2>;

	ld.param.u64 	%rd1, [_Z10getIndex22Pj_param_0];
	ld.u32 	%r1, [%rd1+88];
	st.param.b32 	[func_retval0], %r1;
	ret;

}
.func  (.param .b32 func_retval0) _Z10getIndex23Pj(
	.param .b64 _Z10getIndex23Pj_param_0
)
{
	.reg .b32 	%r<2>;
	.reg .b64 	%rd<2>;

	ld.param.u64 	%rd1, [_Z10getIndex23Pj_param_0];
	ld.u32 	%r1, [%rd1+92];
	st.param.b32 	[func_retval0], %r1;
	ret;

}
.func  (.param .b32 func_retval0) _Z10getIndex24Pj(
	.param .b64 _Z10getIndex24Pj_param_0
)
{
	.reg .b32 	%r<2>;
	.reg .b64 	%rd<2>;

	ld.param.u64 	%rd1, [_Z10getIndex24Pj_param_0];
	ld.u32 	%r1, [%rd1+96];
	st.param.b32 	[func_retval0], %r1;
	ret;

}
.func  (.param .b32 func_retval0) _Z10getIndex25Pj(
	.param .b64 _Z10getIndex25Pj_param_0
)
{
	.reg .b32 	%r<2>;
	.reg .b64 	%rd<2>;

	ld.param.u64 	%rd1, [_Z10getIndex25Pj_param_0];
	ld.u32 	%r1, [%rd1+100];
	st.param.b32 	[func_retval0], %r1;
	ret;

}
.func  (.param .b32 func_retval0) _Z10getIndex26Pj(
	.param .b64 _Z10getIndex26Pj_param_0
)
{
	.reg .b32 	%r<2>;
	.reg .b64 	%rd<2>;

	ld.param.u64 	%rd1, [_Z10getIndex26Pj_param_0];
	ld.u32 	%r1, [%rd1+104];
	st.param.b32 	[func_retval0], %r1;
	ret;

}
.func  (.param .b32 func_retval0) _Z10getIndex27Pj(
	.param .b64 _Z10getIndex27Pj_param_0
)
{
	.reg .b32 	%r<2>;
	.reg .b64 	%rd<2>;

	ld.param.u64 	%rd1, [_Z10getIndex27Pj_param_0];
	ld.u32 	%r1, [%rd1+108];
	st.param.b32 	[func_retval0], %r1;
	ret;

}
.func  (.param .b32 func_retval0) _Z10getIndex28Pj(
	.param .b64 _Z10getIndex28Pj_param_0
)
{
	.reg .b32 	%r<2>;
	.reg .b64 	%rd<2>;

	ld.param.u64 	%rd1, [_Z10getIndex28Pj_param_0];
	ld.u32 	%r1, [%rd1+112];
	st.param.b32 	[func_retval0], %r1;
	ret;

}
.func  (.param .b32 func_retval0) _Z10getIndex29Pj(
	.param .b64 _Z10getIndex29Pj_param_0
)
{
	.reg .b32 	%r<2>;
	.reg .b64 	%rd<2>;

	ld.param.u64 	%rd1, [_Z10getIndex29Pj_param_0];
	ld.u32 	%r1, [%rd1+116];
	st.param.b32 	[func_retval0], %r1;
	ret;

}
.func  (.param .b32 func_retval0) _Z10getIndex30Pj(
	.param .b64 _Z10getIndex30Pj_param_0
)
{
	.reg .b32 	%r<2>;
	.reg .b64 	%rd<2>;

	ld.param.u64 	%rd1, [_Z10getIndex30Pj_param_0];
	ld.u32 	%r1, [%rd1+120];
	st.param.b32 	[func_retval0], %r1;
	ret;

}
.func  (.param .b32 func_retval0) _Z10getIndex31Pj(
	.param .b64 _Z10getIndex31Pj_param_0
)
{
	.reg .b32 	%r<2>;
	.reg .b64 	%rd<2>;

	ld.param.u64 	%rd1, [_Z10getIndex31Pj_param_0];
	ld.u32 	%r1, [%rd1+124];
	st.param.b32 	[func_retval0], %r1;
	ret;

}
.func  (.param .b32 func_retval0) _Z10getIndex32Pj(
	.param .b64 _Z10getIndex32Pj_param_0
)
{
	.reg .b32 	%r<2>;
	.reg .b64 	%rd<2>;

	ld.param.u64 	%rd1, [_Z10getIndex32Pj_param_0];
	ld.u32 	%r1, [%rd1+128];
	st.param.b32 	[func_retval0], %r1;
	ret;

}
.func  (.param .b32 func_retval0) _Z10getIndex33Pj(
	.param .b64 _Z10getIndex33Pj_param_0
)
{
	.reg .b32 	%r<2>;
	.reg .b64 	%rd<2>;

	ld.param.u64 	%rd1, [_Z10getIndex33Pj_param_0];
	ld.u32 	%r1, [%rd1+132];
	st.param.b32 	[func_retval0], %r1;
	ret;

}
.func  (.param .b32 func_retval0) _Z10getIndex34Pj(
	.param .b64 _Z10getIndex34Pj_param_0
)
{
	.reg .b32 	%r<2>;
	.reg .b64 	%rd<2>;

	ld.param.u64 	%rd1, [_Z10getIndex34Pj_param_0];
	ld.u32 	%r1, [%rd1+136];
	st.param.b32 	[func_retval0], %r1;
	ret;

}
.func  (.param .b32 func_retval0) _Z10getIndex35Pj(
	.param .b64 _Z10getIndex35Pj_param_0
)
{
	.reg .b32 	%r<2>;
	.reg .b64 	%rd<2>;

	ld.param.u64 	%rd1, [_Z10getIndex35Pj_param_0];
	ld.u32 	%r1, [%rd1+140];
	st.param.b32 	[func_retval0], %r1;
	ret;

}
.func  (.param .b32 func_retval0) _Z10getIndex36Pj(
	.param .b64 _Z10getIndex36Pj_param_0
)
{
	.reg .b32 	%r<2>;
	.reg .b64 	%rd<2>;

	ld.param.u64 	%rd1, [_Z10getIndex36Pj_param_0];
	ld.u32 	%r1, [%rd1+144];
	st.param.b32 	[func_retval0], %r1;
	ret;

}
.func  (.param .b32 func_retval0) _Z10getIndex37Pj(
	.param .b64 _Z10getIndex37Pj_param_0
)
{
	.reg .b32 	%r<2>;
	.reg .b64 	%rd<2>;

	ld.param.u64 	%rd1, [_Z10getIndex37Pj_param_0];
	ld.u32 	%r1, [%rd1+148];
	st.param.b32 	[func_retval0], %r1;
	ret;

}
.func  (.param .b32 func_retval0) _Z10getIndex38Pj(
	.param .b64 _Z10getIndex38Pj_param_0
)
{
	.reg .b32 	%r<2>;
	.reg .b64 	%rd<2>;

	ld.param.u64 	%rd1, [_Z10getIndex38Pj_param_0];
	ld.u32 	%r1, [%rd1+152];
	st.param.b32 	[func_retval0], %r1;
	ret;

}
.func  (.param .b32 func_retval0) _Z10getIndex39Pj(
	.param .b64 _Z10getIndex39Pj_param_0
)
{
	.reg .b32 	%r<2>;
	.reg .b64 	%rd<2>;

	ld.param.u64 	%rd1, [_Z10getIndex39Pj_param_0];
	ld.u32 	%r1, [%rd1+156];
	st.param.b32 	[func_retval0], %r1;
	ret;

}
.func  (.param .b32 func_retval0) _Z10getIndex40Pj(
	.param .b64 _Z10getIndex40Pj_param_0
)
{
	.reg .b32 	%r<2>;
	.reg .b64 	%rd<2>;

	ld.param.u64 	%rd1, [_Z10getIndex40Pj_param_0];
	ld.u32 	%r1, [%rd1+160];
	st.param.b32 	[func_retval0], %r1;
	ret;

}
.func  (.param .b32 func_retval0) _Z10getIndex41Pj(
	.param .b64 _Z10getIndex41Pj_param_0
)
{
	.reg .b32 	%r<2>;
	.reg .b64 	%rd<2>;

	ld.param.u64 	%rd1, [_Z10getIndex41Pj_param_0];
	ld.u32 	%r1, [%rd1+164];
	st.param.b32 	[func_retval0], %r1;
	ret;

}
.func  (.param .b32 func_retval0) _Z10getIndex42Pj(
	.param .b64 _Z10getIndex42Pj_param_0
)
{
	.reg .b32 	%r<2>;
	.reg .b64 	%rd<2>;

	ld.param.u64 	%rd1, [_Z10getIndex42Pj_param_0];
	ld.u32 	%r1, [%rd1+168];
	st.param.b32 	[func_retval0], %r1;
	ret;

}
.func  (.param .b32 func_retval0) _Z10getIndex43Pj(
	.param .b64 _Z10getIndex43Pj_param_0
)
{
	.reg .b32 	%r<2>;
	.reg .b64 	%rd<2>;

	ld.param.u64 	%rd1, [_Z10getIndex43Pj_param_0];
	ld.u32 	%r1, [%rd1+172];
	st.param.b32 	[func_retval0], %r1;
	ret;

}
.func  (.param .b32 func_retval0) _Z10getIndex44Pj(
	.param .b64 _Z10getIndex44Pj_param_0
)
{
	.reg .b32 	%r<2>;
	.reg .b64 	%rd<2>;

	ld.param.u64 	%rd1, [_Z10getIndex44Pj_param_0];
	ld.u32 	%r1, [%rd1+176];
	st.param.b32 	[func_retval0], %r1;
	ret;

}
.func  (.param .b32 func_retval0) _Z10getIndex45Pj(
	.param .b64 _Z10getIndex45Pj_param_0
)
{
	.reg .b32 	%r<2>;
	.reg .b64 	%rd<2>;

	ld.param.u64 	%rd1, [_Z10getIndex45Pj_param_0];
	ld.u32 	%r1, [%rd1+180];
	st.param.b32 	[func_retval0], %r1;
	ret;

}
.func  (.param .b32 func_retval0) _Z10getIndex46Pj(
	.param .b64 _Z10getIndex46Pj_param_0
)
{
	.reg .b32 	%r<2>;
	.reg .b64 	%rd<2>;

	ld.param.u64 	%rd1, [_Z10getIndex46Pj_param_0];
	ld.u32 	%r1, [%rd1+184];
	st.param.b32 	[func_retval0], %r1;
	ret;

}
.func  (.param .b32 func_retval0) _Z10getIndex47Pj(
	.param .b64 _Z10getIndex47Pj_param_0
)
{
	.reg .b32 	%r<2>;
	.reg .b64 	%rd<2>;

	ld.param.u64 	%rd1, [_Z10getIndex47Pj_param_0];
	ld.u32 	%r1, [%rd1+188];
	st.param.b32 	[func_retval0], %r1;
	ret;

}
.func  (.param .b32 func_retval0) _Z10getIndex48Pj(
	.param .b64 _Z10getIndex48Pj_param_0
)
{
	.reg .b32 	%r<2>;
	.reg .b64 	%rd<2>;

	ld.param.u64 	%rd1, [_Z10getIndex48Pj_param_0];
	ld.u32 	%r1, [%rd1+192];
	st.param.b32 	[func_retval0], %r1;
	ret;

}
.func  (.param .b32 func_retval0) _Z10getIndex49Pj(
	.param .b64 _Z10getIndex49Pj_param_0
)
{
	.reg .b32 	%r<2>;
	.reg .b64 	%rd<2>;

	ld.param.u64 	%rd1, [_Z10getIndex49Pj_param_0];
	ld.u32 	%r1, [%rd1+196];
	st.param.b32 	[func_retval0], %r1;
	ret;

}
.func  (.param .b32 func_retval0) _Z10getIndex50Pj(
	.param .b64 _Z10getIndex50Pj_param_0
)
{
	.reg .b32 	%r<2>;
	.reg .b64 	%rd<2>;

	ld.param.u64 	%rd1, [_Z10getIndex50Pj_param_0];
	ld.u32 	%r1, [%rd1+200];
	st.param.b32 	[func_retval0], %r1;
	ret;

}
.func  (.param .b32 func_retval0) _Z10getIndex51Pj(
	.param .b64 _Z10getIndex51Pj_param_0
)
{
	.reg .b32 	%r<2>;
	.reg .b64 	%rd<2>;

	ld.param.u64 	%rd1, [_Z10getIndex51Pj_param_0];
	ld.u32 	%r1, [%rd1+204];
	st.param.b32 	[func_retval0], %r1;
	ret;

}
.func  (.param .b32 func_retval0) _Z10getIndex52Pj(
	.param .b64 _Z10getIndex52Pj_param_0
)
{
	.reg .b32 	%r<2>;
	.reg .b64 	%rd<2>;

	ld.param.u64 	%rd1, [_Z10getIndex52Pj_param_0];
	ld.u32 	%r1, [%rd1+208];
	st.param.b32 	[func_retval0], %r1;
	ret;

}
.func  (.param .b32 func_retval0) _Z10getIndex53Pj(
	.param .b64 _Z10getIndex53Pj_param_0
)
{
	.reg .b32 	%r<2>;
	.reg .b64 	%rd<2>;

	ld.param.u64 	%rd1, [_Z10getIndex53Pj_param_0];
	ld.u32 	%r1, [%rd1+212];
	st.param.b32 	[func_retval0], %r1;
	ret;

}
.func  (.param .b32 func_retval0) _Z10getIndex54Pj(
	.param .b64 _Z10getIndex54Pj_param_0
)
{
	.reg .b32 	%r<2>;
	.reg .b64 	%rd<2>;

	ld.param.u64 	%rd1, [_Z10getIndex54Pj_param_0];
	ld.u32 	%r1, [%rd1+216];
	st.param.b32 	[func_retval0], %r1;
	ret;

}
.func  (.param .b32 func_retval0) _Z10getIndex55Pj(
	.param .b64 _Z10getIndex55Pj_param_0
)
{
	.reg .b32 	%r<2>;
	.reg .b64 	%rd<2>;

	ld.param.u64 	%rd1, [_Z10getIndex55Pj_param_0];
	ld.u32 	%r1, [%rd1+220];
	st.param.b32 	[func_retval0], %r1;
	ret;

}
.func  (.param .b32 func_retval0) _Z10getIndex56Pj(
	.param .b64 _Z10getIndex56Pj_param_0
)
{
	.reg .b32 	%r<2>;
	.reg .b64 	%rd<2>;

	ld.param.u64 	%rd1, [_Z10getIndex56Pj_param_0];
	ld.u32 	%r1, [%rd1+224];
	st.param.b32 	[func_retval0], %r1;
	ret;

}
.func  (.param .b32 func_retval0) _Z10getIndex57Pj(
	.param .b64 _Z10getIndex57Pj_param_0
)
{
	.reg .b32 	%r<2>;
	.reg .b64 	%rd<2>;

	ld.param.u64 	%rd1, [_Z10getIndex57Pj_param_0];
	ld.u32 	%r1, [%rd1+228];
	st.param.b32 	[func_retval0], %r1;
	ret;

}
.func  (.param .b32 func_retval0) _Z10getIndex58Pj(
	.param .b64 _Z10getIndex58Pj_param_0
)
{
	.reg .b32 	%r<2>;
	.reg .b64 	%rd<2>;

	ld.param.u64 	%rd1, [_Z10getIndex58Pj_param_0];
	ld.u32 	%r1, [%rd1+232];
	st.param.b32 	[func_retval0], %r1;
	ret;

}
.func  (.param .b32 func_retval0) _Z10getIndex59Pj(
	.param .b64 _Z10getIndex59Pj_param_0
)
{
	.reg .b32 	%r<2>;
	.reg .b64 	%rd<2>;

	ld.param.u64 	%rd1, [_Z10getIndex59Pj_param_0];
	ld.u32 	%r1, [%rd1+236];
	st.param.b32 	[func_retval0], %r1;
	ret;

}
.func  (.param .b32 func_retval0) _Z10getIndex60Pj(
	.param .b64 _Z10getIndex60Pj_param_0
)
{
	.reg .b32 	%r<2>;
	.reg .b64 	%rd<2>;

	ld.param.u64 	%rd1, [_Z10getIndex60Pj_param_0];
	ld.u32 	%r1, [%rd1+240];
	st.param.b32 	[func_retval0], %r1;
	ret;

}
.func  (.param .b32 func_retval0) _Z10getIndex61Pj(
	.param .b64 _Z10getIndex61Pj_param_0
)
{
	.reg .b32 	%r<2>;
	.reg .b64 	%rd<2>;

	ld.param.u64 	%rd1, [_Z10getIndex61Pj_param_0];
	ld.u32 	%r1, [%rd1+244];
	st.param.b32 	[func_retval0], %r1;
	ret;

}
.func  (.param .b32 func_retval0) _Z10getIndex62Pj(
	.param .b64 _Z10getIndex62Pj_param_0
)
{
	.reg .b32 	%r<2>;
	.reg .b64 	%rd<2>;

	ld.param.u64 	%rd1, [_Z10getIndex62Pj_param_0];
	ld.u32 	%r1, [%rd1+248];
	st.param.b32 	[func_retval0], %r1;
	ret;

}
.func  (.param .b32 func_retval0) _Z10getIndex63Pj(
	.param .b64 _Z10getIndex63Pj_param_0
)
{
	.reg .b32 	%r<2>;
	.reg .b64 	%rd<2>;

	ld.param.u64 	%rd1, [_Z10getIndex63Pj_param_0];
	ld.u32 	%r1, [%rd1+252];
	st.param.b32 	[func_retval0], %r1;
	ret;

}
.func  (.param .b32 func_retval0) _Z10getIndex64Pj(
	.param .b64 _Z10getIndex64Pj_param_0
)
{
	.reg .b32 	%r<2>;
	.reg .b64 	%rd<2>;

	ld.param.u64 	%rd1, [_Z10getIndex64Pj_param_0];
	ld.u32 	%r1, [%rd1+256];
	st.param.b32 	[func_retval0], %r1;
	ret;

}
.func  (.param .b32 func_retval0) _Z10getIndex65Pj(
	.param .b64 _Z10getIndex65Pj_param_0
)
{
	.reg .b32 	%r<2>;
	.reg .b64 	%rd<2>;

	ld.param.u64 	%rd1, [_Z10getIndex65Pj_param_0];
	ld.u32 	%r1, [%rd1+260];
	st.param.b32 	[func_retval0], %r1;
	ret;

}
.func  (.param .b32 func_retval0) _Z10getIndex66Pj(
	.param .b64 _Z10getIndex66Pj_param_0
)
{
	.reg .b32 	%r<2>;
	.reg .b64 	%rd<2>;

	ld.param.u64 	%rd1, [_Z10getIndex66Pj_param_0];
	ld.u32 	%r1, [%rd1+264];
	st.param.b32 	[func_retval0], %r1;
	ret;

}
.func  (.param .b32 func_retval0) _Z10getIndex67Pj(
	.param .b64 _Z10getIndex67Pj_param_0
)
{
	.reg .b32 	%r<2>;
	.reg .b64 	%rd<2>;

	ld.param.u64 	%rd1, [_Z10getIndex67Pj_param_0];
	ld.u32 	%r1, [%rd1+268];
	st.param.b32 	[func_retval0], %r1;
	ret;

}
.func  (.param .b32 func_retval0) _Z10getIndex68Pj(
	.param .b64 _Z10getIndex68Pj_param_0
)
{
	.reg .b32 	%r<2>;
	.reg .b64 	%rd<2>;

	ld.param.u64 	%rd1, [_Z10getIndex68Pj_param_0];
	ld.u32 	%r1, [%rd1+272];
	st.param.b32 	[func_retval0], %r1;
	ret;

}
.func  (.param .b32 func_retval0) _Z10getIndex69Pj(
	.param .b64 _Z10getIndex69Pj_param_0
)
{
	.reg .b32 	%r<2>;
	.reg .b64 	%rd<2>;

	ld.param.u64 	%rd1, [_Z10getIndex69Pj_param_0];
	ld.u32 	%r1, [%rd1+276];
	st.param.b32 	[func_retval0], %r1;
	ret;

}
.func  (.param .b32 func_retval0) _Z10getIndex70Pj(
	.param .b64 _Z10getIndex70Pj_param_0
)
{
	.reg .b32 	%r<2>;
	.reg .b64 	%rd<2>;

	ld.param.u64 	%rd1, [_Z10getIndex70Pj_param_0];
	ld.u32 	%r1, [%rd1+280];
	st.param.b32 	[func_retval0], %r1;
	ret;

}
.func  (.param .b32 func_retval0) _Z10getIndex71Pj(
	.param .b64 _Z10getIndex71Pj_param_0
)
{
	.reg .b32 	%r<2>;
	.reg .b64 	%rd<2>;

	ld.param.u64 	%rd1, [_Z10getIndex71Pj_param_0];
	ld.u32 	%r1, [%rd1+284];
	st.param.b32 	[func_retval0], %r1;
	ret;

}
.func  (.param .b32 func_retval0) _Z10getIndex72Pj(
	.param .b64 _Z10getIndex72Pj_param_0
)
{
	.reg .b32 	%r<2>;
	.reg .b64 	%rd<2>;

	ld.param.u64 	%rd1, [_Z10getIndex72Pj_param_0];
	ld.u32 	%r1, [%rd1+288];
	st.param.b32 	[func_retval0], %r1;
	ret;

}
.func  (.param .b32 func_retval0) _Z10getIndex73Pj(
	.param .b64 _Z10getIndex73Pj_param_0
)
{
	.reg .b32 	%r<2>;
	.reg .b64 	%rd<2>;

	ld.param.u64 	%rd1, [_Z10getIndex73Pj_param_0];
	ld.u32 	%r1, [%rd1+292];
	st.param.b32 	[func_retval0], %r1;
	ret;

}
.func  (.param .b32 func_retval0) _Z10getIndex74Pj(
	.param .b64 _Z10getIndex74Pj_param_0
)
{
	.reg .b32 	%r<2>;
	.reg .b64 	%rd<2>;

	ld.param.u64 	%rd1, [_Z10getIndex74Pj_param_0];
	ld.u32 	%r1, [%rd1+296];
	st.param.b32 	[func_retval0], %r1;
	ret;

}
.func  (.param .b32 func_retval0) _Z10getIndex75Pj(
	.param .b64 _Z10getIndex75Pj_param_0
)
{
	.reg .b32 	%r<2>;
	.reg .b64 	%rd<2>;

	ld.param.u64 	%rd1, [_Z10getIndex75Pj_param_0];
	ld.u32 	%r1, [%rd1+300];
	st.param.b32 	[func_retval0], %r1;
	ret;

}
.func  (.param .b32 func_retval0) _Z10getIndex76Pj(
	.param .b64 _Z10getIndex76Pj_param_0
)
{
	.reg .b32 	%r<2>;
	.reg .b64 	%rd<2>;

	ld.param.u64 	%rd1, [_Z10getIndex76Pj_param_0];
	ld.u32 	%r1, [%rd1+304];
	st.param.b32 	[func_retval0], %r1;
	ret;

}
.func  (.param .b32 func_retval0) _Z10getIndex77Pj(
	.param .b64 _Z10getIndex77Pj_param_0
)
{
	.reg .b32 	%r<2>;
	.reg .b64 	%rd<2>;

	ld.param.u64 	%rd1, [_Z10getIndex77Pj_param_0];
	ld.u32 	%r1, [%rd1+308];
	st.param.b32 	[func_retval0], %r1;
	ret;

}
.func  (.param .b32 func_retval0) _Z10getIndex78Pj(
	.param .b64 _Z10getIndex78Pj_param_0
)
{
	.reg .b32 	%r<2>;
	.reg .b64 	%rd<2>;

	ld.param.u64 	%rd1, [_Z10getIndex78Pj_param_0];
	ld.u32 	%r1, [%rd1+312];
	st.param.b32 	[func_retval0], %r1;
	ret;

}
.func  (.param .b32 func_retval0) _Z10getIndex79Pj(
	.param .b64 _Z10getIndex79Pj_param_0
)
{
	.reg .b32 	%r<2>;
	.reg .b64 	%rd<2>;

	ld.param.u64 	%rd1, [_Z10getIndex79Pj_param_0];
	ld.u32 	%r1, [%rd1+316];
	st.param.b32 	[func_retval0], %r1;
	ret;

}
.func  (.param .b32 func_retval0) _Z10getIndex80Pj(
	.param .b64 _Z10getIndex80Pj_param_0
)
{
	.reg .b32 	%r<2>;
	.reg .b64 	%rd<2>;

	ld.param.u64 	%rd1, [_Z10getIndex80Pj_param_0];
	ld.u32 	%r1, [%rd1+320];
	st.param.b32 	[func_retval0], %r1;
	ret;

}
.func  (.param .b32 func_retval0) _Z10getIndex81Pj(
	.param .b64 _Z10getIndex81Pj_param_0
)
{
	.reg .b32 	%r<2>;
	.reg .b64 	%rd<2>;

	ld.param.u64 	%rd1, [_Z10getIndex81Pj_param_0];
	ld.u32 	%r1, [%rd1+324];
	st.param.b32 	[func_retval0], %r1;
	ret;

}
.func  (.param .b32 func_retval0) _Z10getIndex82Pj(
	.param .b64 _Z10getIndex82Pj_param_0
)
{
	.reg .b32 	%r<2>;
	.reg .b64 	%rd<2>;

	ld.param.u64 	%rd1, [_Z10getIndex82Pj_param_0];
	ld.u32 	%r1, [%rd1+328];
	st.param.b32 	[func_retval0], %r1;
	ret;

}
.func  (.param .b32 func_retval0) _Z10getIndex83Pj(
	.param .b64 _Z10getIndex83Pj_param_0
)
{
	.reg .b32 	%r<2>;
	.reg .b64 	%rd<2>;

	ld.param.u64 	%rd1, [_Z10getIndex83Pj_param_0];
	ld.u32 	%r1, [%rd1+332];
	st.param.b32 	[func_retval0], %r1;
	ret;

}
.func  (.param .b32 func_retval0) _Z10getIndex84Pj(
	.param .b64 _Z10getIndex84Pj_param_0
)
{
	.reg .b32 	%r<2>;
	.reg .b64 	%rd<2>;

	ld.param.u64 	%rd1, [_Z10getIndex84Pj_param_0];
	ld.u32 	%r1, [%rd1+336];
	st.param.b32 	[func_retval0], %r1;
	ret;

}
.func  (.param .b32 func_retval0) _Z10getIndex85Pj(
	.param .b64 _Z10getIndex85Pj_param_0
)
{
	.reg .b32 	%r<2>;
	.reg .b64 	%rd<2>;

	ld.param.u64 	%rd1, [_Z10getIndex85Pj_param_0];
	ld.u32 	%r1, [%rd1+340];
	st.param.b32 	[func_retval0], %r1;
	ret;

}
.func  (.param .b32 func_retval0) _Z10getIndex86Pj(
	.param .b64 _Z10getIndex86Pj_param_0
)
{
	.reg .b32 	%r<2>;
	.reg .b64 	%rd<2>;

	ld.param.u64 	%rd1, [_Z10getIndex86Pj_param_0];
	ld.u32 	%r1, [%rd1+344];
	st.param.b32 	[func_retval0], %r1;
	ret;

}
.func  (.param .b32 func_retval0) _Z10getIndex87Pj(
	.param .b64 _Z10getIndex87Pj_param_0
)
{
	.reg .b32 	%r<2>;
	.reg .b64 	%rd<2>;

	ld.param.u64 	%rd1, [_Z10getIndex87Pj_param_0];
	ld.u32 	%r1, [%rd1+348];
	st.param.b32 	[func_retval0], %r1;
	ret;

}
.func  (.param .b32 func_retval0) _Z10getIndex88Pj(
	.param .b64 _Z10getIndex88Pj_param_0
)
{
	.reg .b32 	%r<2>;
	.reg .b64 	%rd<2>;

	ld.param.u64 	%rd1, [_Z10getIndex88Pj_param_0];
	ld.u32 	%r1, [%rd1+352];
	st.param.b32 	[func_retval0], %r1;
	ret;

}
.func  (.param .b32 func_retval0) _Z10getIndex89Pj(
	.param .b64 _Z10getIndex89Pj_param_0
)
{
	.reg .b32 	%r<2>;
	.reg .b64 	%rd<2>;

	ld.param.u64 	%rd1, [_Z10getIndex89Pj_param_0];
	ld.u32 	%r1, [%rd1+356];
	st.param.b32 	[func_retval0], %r1;
	ret;

}
.func  (.param .b32 func_retval0) _Z10getIndex90Pj(
	.param .b64 _Z10getIndex90Pj_param_0
)
{
	.reg .b32 	%r<2>;
	.reg .b64 	%rd<2>;

	ld.param.u64 	%rd1, [_Z10getIndex90Pj_param_0];
	ld.u32 	%r1, [%rd1+360];
	st.param.b32 	[func_retval0], %r1;
	ret;

}
.func  (.param .b32 func_retval0) _Z10getIndex91Pj(
	.param .b64 _Z10getIndex91Pj_param_0
)
{
	.reg .b32 	%r<2>;
	.reg .b64 	%rd<2>;

	ld.param.u64 	%rd1, [_Z10getIndex91Pj_param_0];
	ld.u32 	%r1, [%rd1+364];
	st.param.b32 	[func_retval0], %r1;
	ret;

}
.func  (.param .b32 func_retval0) _Z10getIndex92Pj(
	.param .b64 _Z10getIndex92Pj_param_0
)
{
	.reg .b32 	%r<2>;
	.reg .b64 	%rd<2>;

	ld.param.u64 	%rd1, [_Z10getIndex92Pj_param_0];
	ld.u32 	%r1, [%rd1+368];
	st.param.b32 	[func_retval0], %r1;
	ret;

}
.func  (.param .b32 func_retval0) _Z10getIndex93Pj(
	.param .b64 _Z10getIndex93Pj_param_0
)
{
	.reg .b32 	%r<2>;
	.reg .b64 	%rd<2>;

	ld.param.u64 	%rd1, [_Z10getIndex93Pj_param_0];
	ld.u32 	%r1, [%rd1+372];
	st.param.b32 	[func_retval0], %r1;
	ret;

}
.func  (.param .b32 func_retval0) _Z10getIndex94Pj(
	.param .b64 _Z10getIndex94Pj_param_0
)
{
	.reg .b32 	%r<2>;
	.reg .b64 	%rd<2>;

	ld.param.u64 	%rd1, [_Z10getIndex94Pj_param_0];
	ld.u32 	%r1, [%rd1+376];
	st.param.b32 	[func_retval0], %r1;
	ret;

}
.func  (.param .b32 func_retval0) _Z10getIndex95Pj(
	.param .b64 _Z10getIndex95Pj_param_0
)
{
	.reg .b32 	%r<2>;
	.reg .b64 	%rd<2>;

	ld.param.u64 	%rd1, [_Z10getIndex95Pj_param_0];
	ld.u32 	%r1, [%rd1+380];
	st.param.b32 	[func_retval0], %r1;
	ret;

}
.func  (.param .b32 func_retval0) _Z10getIndex96Pj(
	.param .b64 _Z10getIndex96Pj_param_0
)
{
	.reg .b32 	%r<2>;
	.reg .b64 	%rd<2>;

	ld.param.u64 	%rd1, [_Z10getIndex96Pj_param_0];
	ld.u32 	%r1, [%rd1+384];
	st.param.b32 	[func_retval0], %r1;
	ret;

}
.func  (.param .b32 func_retval0) _Z10getIndex97Pj(
	.param .b64 _Z10getIndex97Pj_param_0
)
{
	.reg .b32 	%r<2>;
	.reg .b64 	%rd<2>;

	ld.param.u64 	%rd1, [_Z10getIndex97Pj_param_0];
	ld.u32 	%r1, [%rd1+388];
	st.param.b32 	[func_retval0], %r1;
	ret;

}
.func  (.param .b32 func_retval0) _Z10getIndex98Pj(
	.param .b64 _Z10getIndex98Pj_param_0
)
{
	.reg .b32 	%r<2>;
	.reg .b64 	%rd<2>;

	ld.param.u64 	%rd1, [_Z10getIndex98Pj_param_0];
	ld.u32 	%r1, [%rd1+392];
	st.param.b32 	[func_retval0], %r1;
	ret;

}
.func  (.param .b32 func_retval0) _Z10getIndex99Pj(
	.param .b64 _Z10getIndex99Pj_param_0
)
{
	.reg .b32 	%r<2>;
	.reg .b64 	%rd<2>;

	ld.param.u64 	%rd1, [_Z10getIndex99Pj_param_0];
	ld.u32 	%r1, [%rd1+396];
	st.param.b32 	[func_retval0], %r1;
	ret;

}
.func  (.param .b32 func_retval0) _Z11getIndex100Pj(
	.param .b64 _Z11getIndex100Pj_param_0
)
{
	.reg .b32 	%r<2>;
	.reg .b64 	%rd<2>;

	ld.param.u64 	%rd1, [_Z11getIndex100Pj_param_0];
	ld.u32 	%r1, [%rd1+400];
	st.param.b32 	[func_retval0], %r1;
	ret;

}
.func  (.param .b32 func_retval0) _Z11getIndex101Pj(
	.param .b64 _Z11getIndex101Pj_param_0
)
{
	.reg .b32 	%r<2>;
	.reg .b64 	%rd<2>;

	ld.param.u64 	%rd1, [_Z11getIndex101Pj_param_0];
	ld.u32 	%r1, [%rd1+404];
	st.param.b32 	[func_retval0], %r1;
	ret;

}
.func  (.param .b32 func_retval0) _Z11getIndex102Pj(
	.param .b64 _Z11getIndex102Pj_param_0
)
{
	.reg .b32 	%r<2>;
	.reg .b64 	%rd<2>;

	ld.param.u64 	%rd1, [_Z11getIndex102Pj_param_0];
	ld.u32 	%r1, [%rd1+408];
	st.param.b32 	[func_retval0], %r1;
	ret;

}
.func  (.param .b32 func_retval0) _Z11getIndex103Pj(
	.param .b64 _Z11getIndex103Pj_param_0
)
{
	.reg .b32 	%r<2>;
	.reg .b64 	%rd<2>;

	ld.param.u64 	%rd1, [_Z11getIndex103Pj_param_0];
	ld.u32 	%r1, [%rd1+412];
	st.param.b32 	[func_retval0], %r1;
	ret;

}
.func  (.param .b32 func_retval0) _Z11getIndex104Pj(
	.param .b64 _Z11getIndex104Pj_param_0
)
{
	.reg .b32 	%r<2>;
	.reg .b64 	%rd<2>;

	ld.param.u64 	%rd1, [_Z11getIndex104Pj_param_0];
	ld.u32 	%r1, [%rd1+416];
	st.param.b32 	[func_retval0], %r1;
	ret;

}
.func  (.param .b32 func_retval0) _Z11getIndex105Pj(
	.param .b64 _Z11getIndex105Pj_param_0
)
{
	.reg .b32 	%r<2>;
	.reg .b64 	%rd<2>;

	ld.param.u64 	%rd1, [_Z11getIndex105Pj_param_0];
	ld.u32 	%r1, [%rd1+420];
	st.param.b32 	[func_retval0], %r1;
	ret;

}
.func  (.param .b32 func_retval0) _Z11getIndex106Pj(
	.param .b64 _Z11getIndex106Pj_param_0
)
{
	.reg .b32 	%r<2>;
	.reg .b64 	%rd<2>;

	ld.param.u64 	%rd1, [_Z11getIndex106Pj_param_0];
	ld.u32 	%r1, [%rd1+424];
	st.param.b32 	[func_retval0], %r1;
	ret;

}
.func  (.param .b32 func_retval0) _Z11getIndex107Pj(
	.param .b64 _Z11getIndex107Pj_param_0
)
{
	.reg .b32 	%r<2>;
	.reg .b64 	%rd<2>;

	ld.param.u64 	%rd1, [_Z11getIndex107Pj_param_0];
	ld.u32 	%r1, [%rd1+428];
	st.param.b32 	[func_retval0], %r1;
	ret;

}
.func  (.param .b32 func_retval0) _Z11getIndex108Pj(
	.param .b64 _Z11getIndex108Pj_param_0
)
{
	.reg .b32 	%r<2>;
	.reg .b64 	%rd<2>;

	ld.param.u64 	%rd1, [_Z11getIndex108Pj_param_0];
	ld.u32 	%r1, [%rd1+432];
	st.param.b32 	[func_retval0], %r1;
	ret;

}
.func  (.param .b32 func_retval0) _Z11getIndex109Pj(
	.param .b64 _Z11getIndex109Pj_param_0
)
{
	.reg .b32 	%r<2>;
	.reg .b64 	%rd<2>;

	ld.param.u64 	%rd1, [_Z11getIndex109Pj_param_0];
	ld.u32 	%r1, [%rd1+436];
	st.param.b32 	[func_retval0], %r1;
	ret;

}
.func  (.param .b32 func_retval0) _Z11getIndex110Pj(
	.param .b64 _Z11getIndex110Pj_param_0
)
{
	.reg .b32 	%r<2>;
	.reg .b64 	%rd<2>;

	ld.param.u64 	%rd1, [_Z11getIndex110Pj_param_0];
	ld.u32 	%r1, [%rd1+440];
	st.param.b32 	[func_retval0], %r1;
	ret;

}
.func  (.param .b32 func_retval0) _Z11getIndex111Pj(
	.param .b64 _Z11getIndex111Pj_param_0
)
{
	.reg .b32 	%r<2>;
	.reg .b64 	%rd<2>;

	ld.param.u64 	%rd1, [_Z11getIndex111Pj_param_0];
	ld.u32 	%r1, [%rd1+444];
	st.param.b32 	[func_retval0], %r1;
	ret;

}
.func  (.param .b32 func_retval0) _Z11getIndex112Pj(
	.param .b64 _Z11getIndex112Pj_param_0
)
{
	.reg .b32 	%r<2>;
	.reg .b64 	%rd<2>;

	ld.param.u64 	%rd1, [_Z11getIndex112Pj_param_0];
	ld.u32 	%r1, [%rd1+448];
	st.param.b32 	[func_retval0], %r1;
	ret;

}
.func  (.param .b32 func_retval0) _Z11getIndex113Pj(
	.param .b64 _Z11getIndex113Pj_param_0
)
{
	.reg .b32 	%r<2>;
	.reg .b64 	%rd<2>;

	ld.param.u64 	%rd1, [_Z11getIndex113Pj_param_0];
	ld.u32 	%r1, [%rd1+452];
	st.param.b32 	[func_retval0], %r1;
	ret;

}
.func  (.param .b32 func_retval0) _Z11getIndex114Pj(
	.param .b64 _Z11getIndex114Pj_param_0
)
{
	.reg .b32 	%r<2>;
	.reg .b64 	%rd<2>;

	ld.param.u64 	%rd1, [_Z11getIndex114Pj_param_0];
	ld.u32 	%r1, [%rd1+456];
	st.param.b32 	[func_retval0], %r1;
	ret;

}
.func  (.param .b32 func_retval0) _Z11getIndex115Pj(
	.param .b64 _Z11getIndex115Pj_param_0
)
{
	.reg .b32 	%r<2>;
	.reg .b64 	%rd<2>;

	ld.param.u64 	%rd1, [_Z11getIndex115Pj_param_0];
	ld.u32 	%r1, [%rd1+460];
	st.param.b32 	[func_retval0], %r1;
	ret;

}
.func  (.param .b32 func_retval0) _Z11getIndex116Pj(
	.param .b64 _Z11getIndex116Pj_param_0
)
{
	.reg .b32 	%r<2>;
	.reg .b64 	%rd<2>;

	ld.param.u64 	%rd1, [_Z11getIndex116Pj_param_0];
	ld.u32 	%r1, [%rd1+464];
	st.param.b32 	[func_retval0], %r1;
	ret;

}
.func  (.param .b32 func_retval0) _Z11getIndex117Pj(
	.param .b64 _Z11getIndex117Pj_param_0
)
{
	.reg .b32 	%r<2>;
	.reg .b64 	%rd<2>;

	ld.param.u64 	%rd1, [_Z11getIndex117Pj_param_0];
	ld.u32 	%r1, [%rd1+468];
	st.param.b32 	[func_retval0], %r1;
	ret;

}
.func  (.param .b32 func_retval0) _Z11getIndex118Pj(
	.param .b64 _Z11getIndex118Pj_param_0
)
{
	.reg .b32 	%r<2>;
	.reg .b64 	%rd<2>;

	ld.param.u64 	%rd1, [_Z11getIndex118Pj_param_0];
	ld.u32 	%r1, [%rd1+472];
	st.param.b32 	[func_retval0], %r1;
	ret;

}
.func  (.param .b32 func_retval0) _Z11getIndex119Pj(
	.param .b64 _Z11getIndex119Pj_param_0
)
{
	.reg .b32 	%r<2>;
	.reg .b64 	%rd<2>;

	ld.param.u64 	%rd1, [_Z11getIndex119Pj_param_0];
	ld.u32 	%r1, [%rd1+476];
	st.param.b32 	[func_retval0], %r1;
	ret;

}
.func  (.param .b32 func_retval0) _Z11getIndex120Pj(
	.param .b64 _Z11getIndex120Pj_param_0
)
{
	.reg .b32 	%r<2>;
	.reg .b64 	%rd<2>;

	ld.param.u64 	%rd1, [_Z11getIndex120Pj_param_0];
	ld.u32 	%r1, [%rd1+480];
	st.param.b32 	[func_retval0], %r1;
	ret;

}
.func  (.param .b32 func_retval0) _Z11getIndex121Pj(
	.param .b64 _Z11getIndex121Pj_param_0
)
{
	.reg .b32 	%r<2>;
	.reg .b64 	%rd<2>;

	ld.param.u64 	%rd1, [_Z11getIndex121Pj_param_0];
	ld.u32 	%r1, [%rd1+484];
	st.param.b32 	[func_retval0], %r1;
	ret;

}
.func  (.param .b32 func_retval0) _Z11getIndex122Pj(
	.param .b64 _Z11getIndex122Pj_param_0
)
{
	.reg .b32 	%r<2>;
	.reg .b64 	%rd<2>;

	ld.param.u64 	%rd1, [_Z11getIndex122Pj_param_0];
	ld.u32 	%r1, [%rd1+488];
	st.param.b32 	[func_retval0], %r1;
	ret;

}
.func  (.param .b32 func_retval0) _Z11getIndex123Pj(
	.param .b64 _Z11getIndex123Pj_param_0
)
{
	.reg .b32 	%r<2>;
	.reg .b64 	%rd<2>;

	ld.param.u64 	%rd1, [_Z11getIndex123Pj_param_0];
	ld.u32 	%r1, [%rd1+492];
	st.param.b32 	[func_retval0], %r1;
	ret;

}
.func  (.param .b32 func_retval0) _Z11getIndex124Pj(
	.param .b64 _Z11getIndex124Pj_param_0
)
{
	.reg .b32 	%r<2>;
	.reg .b64 	%rd<2>;

	ld.param.u64 	%rd1, [_Z11getIndex124Pj_param_0];
	ld.u32 	%r1, [%rd1+496];
	st.param.b32 	[func_retval0], %r1;
	ret;

}
.func  (.param .b32 func_retval0) _Z11getIndex125Pj(
	.param .b64 _Z11getIndex125Pj_param_0
)
{
	.reg .b32 	%r<2>;
	.reg .b64 	%rd<2>;

	ld.param.u64 	%rd1, [_Z11getIndex125Pj_param_0];
	ld.u32 	%r1, [%rd1+500];
	st.param.b32 	[func_retval0], %r1;
	ret;

}
.func  (.param .b32 func_retval0) _Z11getIndex126Pj(
	.param .b64 _Z11getIndex126Pj_param_0
)
{
	.reg .b32 	%r<2>;
	.reg .b64 	%rd<2>;

	ld.param.u64 	%rd1, [_Z11getIndex126Pj_param_0];
	ld.u32 	%r1, [%rd1+504];
	st.param.b32 	[func_retval0], %r1;
	ret;

}
.func  (.param .b32 func_retval0) _Z11getIndex127Pj(
	.param .b64 _Z11getIndex127Pj_param_0
)
{
	.reg .b32 	%r<2>;
	.reg .b64 	%rd<2>;

	ld.param.u64 	%rd1, [_Z11getIndex127Pj_param_0];
	ld.u32 	%r1, [%rd1+508];
	st.param.b32 	[func_retval0], %r1;
	ret;

}
.func  (.param .b32 func_retval0) _Z11getIndex128Pj(
	.param .b64 _Z11getIndex128Pj_param_0
)
{
	.reg .b32 	%r<2>;
	.reg .b64 	%rd<2>;

	ld.param.u64 	%rd1, [_Z11getIndex128Pj_param_0];
	ld.u32 	%r1, [%rd1+512];
	st.param.b32 	[func_retval0], %r1;
	ret;

}
.func  (.param .b32 func_retval0) _Z11getIndex129Pj(
	.param .b64 _Z11getIndex129Pj_param_0
)
{
	.reg .b32 	%r<2>;
	.reg .b64 	%rd<2>;

	ld.param.u64 	%rd1, [_Z11getIndex129Pj_param_0];
	ld.u32 	%r1, [%rd1+516];
	st.param.b32 	[func_retval0], %r1;
	ret;

}
.func  (.param .b32 func_retval0) _Z11getIndex130Pj(
	.param .b64 _Z11getIndex130Pj_param_0
)
{
	.reg .b32 	%r<2>;
	.reg .b64 	%rd<2>;

	ld.param.u64 	%rd1, [_Z11getIndex130Pj_param_0];
	ld.u32 	%r1, [%rd1+520];
	st.param.b32 	[func_retval0], %r1;
	ret;

}
.func  (.param .b32 func_retval0) _Z11getIndex131Pj(
	.param .b64 _Z11getIndex131Pj_param_0
)
{
	.reg .b32 	%r<2>;
	.reg .b64 	%rd<2>;

	ld.param.u64 	%rd1, [_Z11getIndex131Pj_param_0];
	ld.u32 	%r1, [%rd1+524];
	st.param.b32 	[func_retval0], %r1;
	ret;

}
.func  (.param .b32 func_retval0) _Z11getIndex132Pj(
	.param .b64 _Z11getIndex132Pj_param_0
)
{
	.reg .b32 	%r<2>;
	.reg .b64 	%rd<2>;

	ld.param.u64 	%rd1, [_Z11getIndex132Pj_param_0];
	ld.u32 	%r1, [%rd1+528];
	st.param.b32 	[func_retval0], %r1;
	ret;

}
.func  (.param .b32 func_retval0) _Z11getIndex133Pj(
	.param .b64 _Z11getIndex133Pj_param_0
)
{
	.reg .b32 	%r<2>;
	.reg .b64 	%rd<2>;

	ld.param.u64 	%rd1, [_Z11getIndex133Pj_param_0];
	ld.u32 	%r1, [%rd1+532];
	st.param.b32 	[func_retval0], %r1;
	ret;

}
.func  (.param .b32 func_retval0) _Z11getIndex134Pj(
	.param .b64 _Z11getIndex134Pj_param_0
)
{
	.reg .b32 	%r<2>;
	.reg .b64 	%rd<2>;

	ld.param.u64 	%rd1, [_Z11getIndex134Pj_param_0];
	ld.u32 	%r1, [%rd1+536];
	st.param.b32 	[func_retval0], %r1;
	ret;

}
.func  (.param .b32 func_retval0) _Z11getIndex135Pj(
	.param .b64 _Z11getIndex135Pj_param_0
)
{
	.reg .b32 	%r<2>;
	.reg .b64 	%rd<2>;

	ld.param.u64 	%rd1, [_Z11getIndex135Pj_param_0];
	ld.u32 	%r1, [%rd1+540];
	st.param.b32 	[func_retval0], %r1;
	ret;

}
.func  (.param .b32 func_retval0) _Z11getIndex136Pj(
	.param .b64 _Z11getIndex136Pj_param_0
)
{
	.reg .b32 	%r<2>;
	.reg .b64 	%rd<2>;

	ld.param.u64 	%rd1, [_Z11getIndex136Pj_param_0];
	ld.u32 	%r1, [%rd1+544];
	st.param.b32 	[func_retval0], %r1;
	ret;

}
.func  (.param .b32 func_retval0) _Z11getIndex137Pj(
	.param .b64 _Z11getIndex137Pj_param_0
)
{
	.reg .b32 	%r<2>;
	.reg .b64 	%rd<2>;

	ld.param.u64 	%rd1, [_Z11getIndex137Pj_param_0];
	ld.u32 	%r1, [%rd1+548];
	st.param.b32 	[func_retval0], %r1;
	ret;

}
.func  (.param .b32 func_retval0) _Z11getIndex138Pj(
	.param .b64 _Z11getIndex138Pj_param_0
)
{
	.reg .b32 	%r<2>;
	.reg .b64 	%rd<2>;

	ld.param.u64 	%rd1, [_Z11getIndex138Pj_param_0];
	ld.u32 	%r1, [%rd1+552];
	st.param.b32 	[func_retval0], %r1;
	ret;

}
.func  (.param .b32 func_retval0) _Z11getIndex139Pj(
	.param .b64 _Z11getIndex139Pj_param_0
)
{
	.reg .b32 	%r<2>;
	.reg .b64 	%rd<2>;

	ld.param.u64 	%rd1, [_Z11getIndex139Pj_param_0];
	ld.u32 	%r1, [%rd1+556];
	st.param.b32 	[func_retval0], %r1;
	ret;

}
.func  (.param .b32 func_retval0) _Z11getIndex140Pj(
	.param .b64 _Z11getIndex140Pj_param_0
)
{
	.reg .b32 	%r<2>;
	.reg .b64 	%rd<2>;

	ld.param.u64 	%rd1, [_Z11getIndex140Pj_param_0];
	ld.u32 	%r1, [%rd1+560];
	st.param.b32 	[func_retval0], %r1;
	ret;

}
.func  (.param .b32 func_retval0) _Z11getIndex141Pj(
	.param .b64 _Z11getIndex141Pj_param_0
)
{
	.reg .b32 	%r<2>;
	.reg .b64 	%rd<2>;

	ld.param.u64 	%rd1, [_Z11getIndex141Pj_param_0];
	ld.u32 	%r1, [%rd1+564];
	st.param.b32 	[func_retval0], %r1;
	ret;

}
.func  (.param .b32 func_retval0) _Z11getIndex142Pj(
	.param .b64 _Z11getIndex142Pj_param_0
)
{
	.reg .b32 	%r<2>;
	.reg .b64 	%rd<2>;

	ld.param.u64 	%rd1, [_Z11getIndex142Pj_param_0];
	ld.u32 	%r1, [%rd1+568];
	st.param.b32 	[func_retval0], %r1;
	ret;

}
.func  (.param .b32 func_retval0) _Z11getIndex143Pj(
	.param .b64 _Z11getIndex143Pj_param_0
)
{
	.reg .b32 	%r<2>;
	.reg .b64 	%rd<2>;

	ld.param.u64 	%rd1, [_Z11getIndex143Pj_param_0];
	ld.u32 	%r1, [%rd1+572];
	st.param.b32 	[func_retval0], %r1;
	ret;

}
.func  (.param .b32 func_retval0) _Z11getIndex144Pj(
	.param .b64 _Z11getIndex144Pj_param_0
)
{
	.reg .b32 	%r<2>;
	.reg .b64 	%rd<2>;

	ld.param.u64 	%rd1, [_Z11getIndex144Pj_param_0];
	ld.u32 	%r1, [%rd1+576];
	st.param.b32 	[func_retval0], %r1;
	ret;

}
.func  (.param .b32 func_retval0) _Z11getIndex145Pj(
	.param .b64 _Z11getIndex145Pj_param_0
)
{
	.reg .b32 	%r<2>;
	.reg .b64 	%rd<2>;

	ld.param.u64 	%rd1, [_Z11getIndex145Pj_param_0];
	ld.u32 	%r1, [%rd1+580];
	st.param.b32 	[func_retval0], %r1;
	ret;

}
.func  (.param .b32 func_retval0) _Z11getIndex146Pj(
	.param .b64 _Z11getIndex146Pj_param_0
)
{
	.reg .b32 	%r<2>;
	.reg .b64 	%rd<2>;

	ld.param.u64 	%rd1, [_Z11getIndex146Pj_param_0];
	ld.u32 	%r1, [%rd1+584];
	st.param.b32 	[func_retval0], %r1;
	ret;

}
.func  (.param .b32 func_retval0) _Z11getIndex147Pj(
	.param .b64 _Z11getIndex147Pj_param_0
)
{
	.reg .b32 	%r<2>;
	.reg .b64 	%rd<2>;

	ld.param.u64 	%rd1, [_Z11getIndex147Pj_param_0];
	ld.u32 	%r1, [%rd1+588];
	st.param.b32 	[func_retval0], %r1;
	ret;

}
.func  (.param .b32 func_retval0) _Z11getIndex148Pj(
	.param .b64 _Z11getIndex148Pj_param_0
)
{
	.reg .b32 	%r<2>;
	.reg .b64 	%rd<2>;

	ld.param.u64 	%rd1, [_Z11getIndex148Pj_param_0];
	ld.u32 	%r1, [%rd1+592];
	st.param.b32 	[func_retval0], %r1;
	ret;

}
.func  (.param .b32 func_retval0) _Z11getIndex149Pj(
	.param .b64 _Z11getIndex149Pj_param_0
)
{
	.reg .b32 	%r<2>;
	.reg .b64 	%rd<2>;

	ld.param.u64 	%rd1, [_Z11getIndex149Pj_param_0];
	ld.u32 	%r1, [%rd1+596];
	st.param.b32 	[func_retval0], %r1;
	ret;

}
.func  (.param .b32 func_retval0) _Z11getIndex150Pj(
	.param .b64 _Z11getIndex150Pj_param_0
)
{
	.reg .b32 	%r<2>;
	.reg .b64 	%rd<2>;

	ld.param.u64 	%rd1, [_Z11getIndex150Pj_param_0];
	ld.u32 	%r1, [%rd1+600];
	st.param.b32 	[func_retval0], %r1;
	ret;

}
.func  (.param .b32 func_retval0) _Z11getIndex151Pj(
	.param .b64 _Z11getIndex151Pj_param_0
)
{
	.reg .b32 	%r<2>;
	.reg .b64 	%rd<2>;

	ld.param.u64 	%rd1, [_Z11getIndex151Pj_param_0];
	ld.u32 	%r1, [%rd1+604];
	st.param.b32 	[func_retval0], %r1;
	ret;

}
.func  (.param .b32 func_retval0) _Z11getIndex152Pj(
	.param .b64 _Z11getIndex152Pj_param_0
)
{
	.reg .b32 	%r<2>;
	.reg .b64 	%rd<2>;

	ld.param.u64 	%rd1, [_Z11getIndex152Pj_param_0];
	ld.u32 	%r1, [%rd1+608];
	st.param.b32 	[func_retval0], %r1;
	ret;

}
.func  (.param .b32 func_retval0) _Z11getIndex153Pj(
	.param .b64 _Z11getIndex153Pj_param_0
)
{
	.reg .b32 	%r<2>;
	.reg .b64 	%rd<2>;

	ld.param.u64 	%rd1, [_Z11getIndex153Pj_param_0];
	ld.u32 	%r1, [%rd1+612];
	st.param.b32 	[func_retval0], %r1;
	ret;

}
.func  (.param .b32 func_retval0) _Z11getIndex154Pj(
	.param .b64 _Z11getIndex154Pj_param_0
)
{
	.reg .b32 	%r<2>;
	.reg .b64 	%rd<2>;

	ld.param.u64 	%rd1, [_Z11getIndex154Pj_param_0];
	ld.u32 	%r1, [%rd1+616];
	st.param.b32 	[func_retval0], %r1;
	ret;

}
.func  (.param .b32 func_retval0) _Z11getIndex155Pj(
	.param .b64 _Z11getIndex155Pj_param_0
)
{
	.reg .b32 	%r<2>;
	.reg .b64 	%rd<2>;

	ld.param.u64 	%rd1, [_Z11getIndex155Pj_param_0];
	ld.u32 	%r1, [%rd1+620];
	st.param.b32 	[func_retval0], %r1;
	ret;

}
.func  (.param .b32 func_retval0) _Z11getIndex156Pj(
	.param .b64 _Z11getIndex156Pj_param_0
)
{
	.reg .b32 	%r<2>;
	.reg .b64 	%rd<2>;

	ld.param.u64 	%rd1, [_Z11getIndex156Pj_param_0];
	ld.u32 	%r1, [%rd1+624];
	st.param.b32 	[func_retval0], %r1;
	ret;

}
.func  (.param .b32 func_retval0) _Z11getIndex157Pj(
	.param .b64 _Z11getIndex157Pj_param_0
)
{
	.reg .b32 	%r<2>;
	.reg .b64 	%rd<2>;

	ld.param.u64 	%rd1, [_Z11getIndex157Pj_param_0];
	ld.u32 	%r1, [%rd1+628];
	st.param.b32 	[func_retval0], %r1;
	ret;

}
.func  (.param .b32 func_retval0) _Z11getIndex158Pj(
	.param .b64 _Z11getIndex158Pj_param_0
)
{
	.reg .b32 	%r<2>;
	.reg .b64 	%rd<2>;

	ld.param.u64 	%rd1, [_Z11getIndex158Pj_param_0];
	ld.u32 	%r1, [%rd1+632];
	st.param.b32 	[func_retval0], %r1;
	ret;

}
.func  (.param .b32 func_retval0) _Z11getIndex159Pj(
	.param .b64 _Z11getIndex159Pj_param_0
)
{
	.reg .b32 	%r<2>;
	.reg .b64 	%rd<2>;

	ld.param.u64 	%rd1, [_Z11getIndex159Pj_param_0];
	ld.u32 	%r1, [%rd1+636];
	st.param.b32 	[func_retval0], %r1;
	ret;

}
.func  (.param .b32 func_retval0) _Z11getIndex160Pj(
	.param .b64 _Z11getIndex160Pj_param_0
)
{
	.reg .b32 	%r<2>;
	.reg .b64 	%rd<2>;

	ld.param.u64 	%rd1, [_Z11getIndex160Pj_param_0];
	ld.u32 	%r1, [%rd1+640];
	st.param.b32 	[func_retval0], %r1;
	ret;

}
.func  (.param .b32 func_retval0) _Z11getIndex161Pj(
	.param .b64 _Z11getIndex161Pj_param_0
)
{
	.reg .b32 	%r<2>;
	.reg .b64 	%rd<2>;

	ld.param.u64 	%rd1, [_Z11getIndex161Pj_param_0];
	ld.u32 	%r1, [%rd1+644];
	st.param.b32 	[func_retval0], %r1;
	ret;

}
.func  (.param .b32 func_retval0) _Z11getIndex162Pj(
	.param .b64 _Z11getIndex162Pj_param_0
)
{
	.reg .b32 	%r<2>;
	.reg .b64 	%rd<2>;

	ld.param.u64 	%rd1, [_Z11getIndex162Pj_param_0];
	ld.u32 	%r1, [%rd1+648];
	st.param.b32 	[func_retval0], %r1;
	ret;

}
.func  (.param .b32 func_retval0) _Z11getIndex163Pj(
	.param .b64 _Z11getIndex163Pj_param_0
)
{
	.reg .b32 	%r<2>;
	.reg .b64 	%rd<2>;

	ld.param.u64 	%rd1, [_Z11getIndex163Pj_param_0];
	ld.u32 	%r1, [%rd1+652];
	st.param.b32 	[func_retval0], %r1;
	ret;

}
.func  (.param .b32 func_retval0) _Z11getIndex164Pj(
	.param .b64 _Z11getIndex164Pj_param_0
)
{
	.reg .b32 	%r<2>;
	.reg .b64 	%rd<2>;

	ld.param.u64 	%rd1, [_Z11getIndex164Pj_param_0];
	ld.u32 	%r1, [%rd1+656];
	st.param.b32 	[func_retval0], %r1;
	ret;

}
.func  (.param .b32 func_retval0) _Z11getIndex165Pj(
	.param .b64 _Z11getIndex165Pj_param_0
)
{
	.reg .b32 	%r<2>;
	.reg .b64 	%rd<2>;

	ld.param.u64 	%rd1, [_Z11getIndex165Pj_param_0];
	ld.u32 	%r1, [%rd1+660];
	st.param.b32 	[func_retval0], %r1;
	ret;

}
.func  (.param .b32 func_retval0) _Z11getIndex166Pj(
	.param .b64 _Z11getIndex166Pj_param_0
)
{
	.reg .b32 	%r<2>;
	.reg .b64 	%rd<2>;

	ld.param.u64 	%rd1, [_Z11getIndex166Pj_param_0];
	ld.u32 	%r1, [%rd1+664];
	st.param.b32 	[func_retval0], %r1;
	ret;

}
.func  (.param .b32 func_retval0) _Z11getIndex167Pj(
	.param .b64 _Z11getIndex167Pj_param_0
)
{
	.reg .b32 	%r<2>;
	.reg .b64 	%rd<2>;

	ld.param.u64 	%rd1, [_Z11getIndex167Pj_param_0];
	ld.u32 	%r1, [%rd1+668];
	st.param.b32 	[func_retval0], %r1;
	ret;

}
.func  (.param .b32 func_retval0) _Z11getIndex168Pj(
	.param .b64 _Z11getIndex168Pj_param_0
)
{
	.reg .b32 	%r<2>;
	.reg .b64 	%rd<2>;

	ld.param.u64 	%rd1, [_Z11getIndex168Pj_param_0];
	ld.u32 	%r1, [%rd1+672];
	st.param.b32 	[func_retval0], %r1;
	ret;

}
.func  (.param .b32 func_retval0) _Z11getIndex169Pj(
	.param .b64 _Z11getIndex169Pj_param_0
)
{
	.reg .b32 	%r<2>;
	.reg .b64 	%rd<2>;

	ld.param.u64 	%rd1, [_Z11getIndex169Pj_param_0];
	ld.u32 	%r1, [%rd1+676];
	st.param.b32 	[func_retval0], %r1;
	ret;

}
.func  (.param .b32 func_retval0) _Z11getIndex170Pj(
	.param .b64 _Z11getIndex170Pj_param_0
)
{
	.reg .b32 	%r<2>;
	.reg .b64 	%rd<2>;

	ld.param.u64 	%rd1, [_Z11getIndex170Pj_param_0];
	ld.u32 	%r1, [%rd1+680];
	st.param.b32 	[func_retval0], %r1;
	ret;

}
.func  (.param .b32 func_retval0) _Z11getIndex171Pj(
	.param .b64 _Z11getIndex171Pj_param_0
)
{
	.reg .b32 	%r<2>;
	.reg .b64 	%rd<2>;

	ld.param.u64 	%rd1, [_Z11getIndex171Pj_param_0];
	ld.u32 	%r1, [%rd1+684];
	st.param.b32 	[func_retval0], %r1;
	ret;

}
.func  (.param .b32 func_retval0) _Z11getIndex172Pj(
	.param .b64 _Z11getIndex172Pj_param_0
)
{
	.reg .b32 	%r<2>;
	.reg .b64 	%rd<2>;

	ld.param.u64 	%rd1, [_Z11getIndex172Pj_param_0];
	ld.u32 	%r1, [%rd1+688];
	st.param.b32 	[func_retval0], %r1;
	ret;

}
.func  (.param .b32 func_retval0) _Z11getIndex173Pj(
	.param .b64 _Z11getIndex173Pj_param_0
)
{
	.reg .b32 	%r<2>;
	.reg .b64 	%rd<2>;

	ld.param.u64 	%rd1, [_Z11getIndex173Pj_param_0];
	ld.u32 	%r1, [%rd1+692];
	st.param.b32 	[func_retval0], %r1;
	ret;

}
.func  (.param .b32 func_retval0) _Z11getIndex174Pj(
	.param .b64 _Z11getIndex174Pj_param_0
)
{
	.reg .b32 	%r<2>;
	.reg .b64 	%rd<2>;

	ld.param.u64 	%rd1, [_Z11getIndex174Pj_param_0];
	ld.u32 	%r1, [%rd1+696];
	st.param.b32 	[func_retval0], %r1;
	ret;

}
.func  (.param .b32 func_retval0) _Z11getIndex175Pj(
	.param .b64 _Z11getIndex175Pj_param_0
)
{
	.reg .b32 	%r<2>;
	.reg .b64 	%rd<2>;

	ld.param.u64 	%rd1, [_Z11getIndex175Pj_param_0];
	ld.u32 	%r1, [%rd1+700];
	st.param.b32 	[func_retval0], %r1;
	ret;

}
.func  (.param .b32 func_retval0) _Z11getIndex176Pj(
	.param .b64 _Z11getIndex176Pj_param_0
)
{
	.reg .b32 	%r<2>;
	.reg .b64 	%rd<2>;

	ld.param.u64 	%rd1, [_Z11getIndex176Pj_param_0];
	ld.u32 	%r1, [%rd1+704];
	st.param.b32 	[func_retval0], %r1;
	ret;

}
.func  (.param .b32 func_retval0) _Z11getIndex177Pj(
	.param .b64 _Z11getIndex177Pj_param_0
)
{
	.reg .b32 	%r<2>;
	.reg .b64 	%rd<2>;

	ld.param.u64 	%rd1, [_Z11getIndex177Pj_param_0];
	ld.u32 	%r1, [%rd1+708];
	st.param.b32 	[func_retval0], %r1;
	ret;

}
.func  (.param .b32 func_retval0) _Z11getIndex178Pj(
	.param .b64 _Z11getIndex178Pj_param_0
)
{
	.reg .b32 	%r<2>;
	.reg .b64 	%rd<2>;

	ld.param.u64 	%rd1, [_Z11getIndex178Pj_param_0];
	ld.u32 	%r1, [%rd1+712];
	st.param.b32 	[func_retval0], %r1;
	ret;

}
.func  (.param .b32 func_retval0) _Z11getIndex179Pj(
	.param .b64 _Z11getIndex179Pj_param_0
)
{
	.reg .b32 	%r<2>;
	.reg .b64 	%rd<2>;

	ld.param.u64 	%rd1, [_Z11getIndex179Pj_param_0];
	ld.u32 	%r1, [%rd1+716];
	st.param.b32 	[func_retval0], %r1;
	ret;

}
.func  (.param .b32 func_retval0) _Z11getIndex180Pj(
	.param .b64 _Z11getIndex180Pj_param_0
)
{
	.reg .b32 	%r<2>;
	.reg .b64 	%rd<2>;

	ld.param.u64 	%rd1, [_Z11getIndex180Pj_param_0];
	ld.u32 	%r1, [%rd1+720];
	st.param.b32 	[func_retval0], %r1;
	ret;

}
.func  (.param .b32 func_retval0) _Z11getIndex181Pj(
	.param .b64 _Z11getIndex181Pj_param_0
)
{
	.reg .b32 	%r<2>;
	.reg .b64 	%rd<2>;

	ld.param.u64 	%rd1, [_Z11getIndex181Pj_param_0];
	ld.u32 	%r1, [%rd1+724];
	st.param.b32 	[func_retval0], %r1;
	ret;

}
.func  (.param .b32 func_retval0) _Z11getIndex182Pj(
	.param .b64 _Z11getIndex182Pj_param_0
)
{
	.reg .b32 	%r<2>;
	.reg .b64 	%rd<2>;

	ld.param.u64 	%rd1, [_Z11getIndex182Pj_param_0];
	ld.u32 	%r1, [%rd1+728];
	st.param.b32 	[func_retval0], %r1;
	ret;

}
.func  (.param .b32 func_retval0) _Z11getIndex183Pj(
	.param .b64 _Z11getIndex183Pj_param_0
)
{
	.reg .b32 	%r<2>;
	.reg .b64 	%rd<2>;

	ld.param.u64 	%rd1, [_Z11getIndex183Pj_param_0];
	ld.u32 	%r1, [%rd1+732];
	st.param.b32 	[func_retval0], %r1;
	ret;

}
.func  (.param .b32 func_retval0) _Z11getIndex184Pj(
	.param .b64 _Z11getIndex184Pj_param_0
)
{
	.reg .b32 	%r<2>;
	.reg .b64 	%rd<2>;

	ld.param.u64 	%rd1, [_Z11getIndex184Pj_param_0];
	ld.u32 	%r1, [%rd1+736];
	st.param.b32 	[func_retval0], %r1;
	ret;

}
.func  (.param .b32 func_retval0) _Z11getIndex185Pj(
	.param .b64 _Z11getIndex185Pj_param_0
)
{
	.reg .b32 	%r<2>;
	.reg .b64 	%rd<2>;

	ld.param.u64 	%rd1, [_Z11getIndex185Pj_param_0];
	ld.u32 	%r1, [%rd1+740];
	st.param.b32 	[func_retval0], %r1;
	ret;

}
.func  (.param .b32 func_retval0) _Z11getIndex186Pj(
	.param .b64 _Z11getIndex186Pj_param_0
)
{
	.reg .b32 	%r<2>;
	.reg .b64 	%rd<2>;

	ld.param.u64 	%rd1, [_Z11getIndex186Pj_param_0];
	ld.u32 	%r1, [%rd1+744];
	st.param.b32 	[func_retval0], %r1;
	ret;

}
.func  (.param .b32 func_retval0) _Z11getIndex187Pj(
	.param .b64 _Z11getIndex187Pj_param_0
)
{
	.reg .b32 	%r<2>;
	.reg .b64 	%rd<2>;

	ld.param.u64 	%rd1, [_Z11getIndex187Pj_param_0];
	ld.u32 	%r1, [%rd1+748];
	st.param.b32 	[func_retval0], %r1;
	ret;

}
.func  (.param .b32 func_retval0) _Z11getIndex188Pj(
	.param .b64 _Z11getIndex188Pj_param_0
)
{
	.reg .b32 	%r<2>;
	.reg .b64 	%rd<2>;

	ld.param.u64 	%rd1, [_Z11getIndex188Pj_param_0];
	ld.u32 	%r1, [%rd1+752];
	st.param.b32 	[func_retval0], %r1;
	ret;

}
.func  (.param .b32 func_retval0) _Z11getIndex189Pj(
	.param .b64 _Z11getIndex189Pj_param_0
)
{
	.reg .b32 	%r<2>;
	.reg .b64 	%rd<2>;

	ld.param.u64 	%rd1, [_Z11getIndex189Pj_param_0];
	ld.u32 	%r1, [%rd1+756];
	st.param.b32 	[func_retval0], %r1;
	ret;

}
.func  (.param .b32 func_retval0) _Z11getIndex190Pj(
	.param .b64 _Z11getIndex190Pj_param_0
)
{
	.reg .b32 	%r<2>;
	.reg .b64 	%rd<2>;

	ld.param.u64 	%rd1, [_Z11getIndex190Pj_param_0];
	ld.u32 	%r1, [%rd1+760];
	st.param.b32 	[func_retval0], %r1;
	ret;

}
.func  (.param .b32 func_retval0) _Z11getIndex191Pj(
	.param .b64 _Z11getIndex191Pj_param_0
)
{
	.reg .b32 	%r<2>;
	.reg .b64 	%rd<2>;

	ld.param.u64 	%rd1, [_Z11getIndex191Pj_param_0];
	ld.u32 	%r1, [%rd1+764];
	st.param.b32 	[func_retval0], %r1;
	ret;

}
.func  (.param .b32 func_retval0) _Z11getIndex192Pj(
	.param .b64 _Z11getIndex192Pj_param_0
)
{
	.reg .b32 	%r<2>;
	.reg .b64 	%rd<2>;

	ld.param.u64 	%rd1, [_Z11getIndex192Pj_param_0];
	ld.u32 	%r1, [%rd1+768];
	st.param.b32 	[func_retval0], %r1;
	ret;

}
.func  (.param .b32 func_retval0) _Z11getIndex193Pj(
	.param .b64 _Z11getIndex193Pj_param_0
)
{
	.reg .b32 	%r<2>;
	.reg .b64 	%rd<2>;

	ld.param.u64 	%rd1, [_Z11getIndex193Pj_param_0];
	ld.u32 	%r1, [%rd1+772];
	st.param.b32 	[func_retval0], %r1;
	ret;

}
.func  (.param .b32 func_retval0) _Z11getIndex194Pj(
	.param .b64 _Z11getIndex194Pj_param_0
)
{
	.reg .b32 	%r<2>;
	.reg .b64 	%rd<2>;

	ld.param.u64 	%rd1, [_Z11getIndex194Pj_param_0];
	ld.u32 	%r1, [%rd1+776];
	st.param.b32 	[func_retval0], %r1;
	ret;

}
.func  (.param .b32 func_retval0) _Z11getIndex195Pj(
	.param .b64 _Z11getIndex195Pj_param_0
)
{
	.reg .b32 	%r<2>;
	.reg .b64 	%rd<2>;

	ld.param.u64 	%rd1, [_Z11getIndex195Pj_param_0];
	ld.u32 	%r1, [%rd1+780];
	st.param.b32 	[func_retval0], %r1;
	ret;

}
.func  (.param .b32 func_retval0) _Z11getIndex196Pj(
	.param .b64 _Z11getIndex196Pj_param_0
)
{
	.reg .b32 	%r<2>;
	.reg .b64 	%rd<2>;

	ld.param.u64 	%rd1, [_Z11getIndex196Pj_param_0];
	ld.u32 	%r1, [%rd1+784];
	st.param.b32 	[func_retval0], %r1;
	ret;

}
.func  (.param .b32 func_retval0) _Z11getIndex197Pj(
	.param .b64 _Z11getIndex197Pj_param_0
)
{
	.reg .b32 	%r<2>;
	.reg .b64 	%rd<2>;

	ld.param.u64 	%rd1, [_Z11getIndex197Pj_param_0];
	ld.u32 	%r1, [%rd1+788];
	st.param.b32 	[func_retval0], %r1;
	ret;

}
.func  (.param .b32 func_retval0) _Z11getIndex198Pj(
	.param .b64 _Z11getIndex198Pj_param_0
)
{
	.reg .b32 	%r<2>;
	.reg .b64 	%rd<2>;

	ld.param.u64 	%rd1, [_Z11getIndex198Pj_param_0];
	ld.u32 	%r1, [%rd1+792];
	st.param.b32 	[func_retval0], %r1;
	ret;

}
.func  (.param .b32 func_retval0) _Z11getIndex199Pj(
	.param .b64 _Z11getIndex199Pj_param_0
)
{
	.reg .b32 	%r<2>;
	.reg .b64 	%rd<2>;

	ld.param.u64 	%rd1, [_Z11getIndex199Pj_param_0];
	ld.u32 	%r1, [%rd1+796];
	st.param.b32 	[func_retval0], %r1;
	ret;

}
.func  (.param .b32 func_retval0) _Z11getIndex200Pj(
	.param .b64 _Z11getIndex200Pj_param_0
)
{
	.reg .b32 	%r<2>;
	.reg .b64 	%rd<2>;

	ld.param.u64 	%rd1, [_Z11getIndex200Pj_param_0];
	ld.u32 	%r1, [%rd1+800];
	st.param.b32 	[func_retval0], %r1;
	ret;

}
.func  (.param .b32 func_retval0) _Z11getIndex201Pj(
	.param .b64 _Z11getIndex201Pj_param_0
)
{
	.reg .b32 	%r<2>;
	.reg .b64 	%rd<2>;

	ld.param.u64 	%rd1, [_Z11getIndex201Pj_param_0];
	ld.u32 	%r1, [%rd1+804];
	st.param.b32 	[func_retval0], %r1;
	ret;

}
.func  (.param .b32 func_retval0) _Z11getIndex202Pj(
	.param .b64 _Z11getIndex202Pj_param_0
)
{
	.reg .b32 	%r<2>;
	.reg .b64 	%rd<2>;

	ld.param.u64 	%rd1, [_Z11getIndex202Pj_param_0];
	ld.u32 	%r1, [%rd1+808];
	st.param.b32 	[func_retval0], %r1;
	ret;

}
.func  (.param .b32 func_retval0) _Z11getIndex203Pj(
	.param .b64 _Z11getIndex203Pj_param_0
)
{
	.reg .b32 	%r<2>;
	.reg .b64 	%rd<2>;

	ld.param.u64 	%rd1, [_Z11getIndex203Pj_param_0];
	ld.u32 	%r1, [%rd1+812];
	st.param.b32 	[func_retval0], %r1;
	ret;

}
.func  (.param .b32 func_retval0) _Z11getIndex204Pj(
	.param .b64 _Z11getIndex204Pj_param_0
)
{
	.reg .b32 	%r<2>;
	.reg .b64 	%rd<2>;

	ld.param.u64 	%rd1, [_Z11getIndex204Pj_param_0];
	ld.u32 	%r1, [%rd1+816];
	st.param.b32 	[func_retval0], %r1;
	ret;

}
.func  (.param .b32 func_retval0) _Z11getIndex205Pj(
	.param .b64 _Z11getIndex205Pj_param_0
)
{
	.reg .b32 	%r<2>;
	.reg .b64 	%rd<2>;

	ld.param.u64 	%rd1, [_Z11getIndex205Pj_param_0];
	ld.u32 	%r1, [%rd1+820];
	st.param.b32 	[func_retval0], %r1;
	ret;

}
.func  (.param .b32 func_retval0) _Z11getIndex206Pj(
	.param .b64 _Z11getIndex206Pj_param_0
)
{
	.reg .b32 	%r<2>;
	.reg .b64 	%rd<2>;

	ld.param.u64 	%rd1, [_Z11getIndex206Pj_param_0];
	ld.u32 	%r1, [%rd1+824];
	st.param.b32 	[func_retval0], %r1;
	ret;

}
.func  (.param .b32 func_retval0) _Z11getIndex207Pj(
	.param .b64 _Z11getIndex207Pj_param_0
)
{
	.reg .b32 	%r<2>;
	.reg .b64 	%rd<2>;

	ld.param.u64 	%rd1, [_Z11getIndex207Pj_param_0];
	ld.u32 	%r1, [%rd1+828];
	st.param.b32 	[func_retval0], %r1;
	ret;

}
.func  (.param .b32 func_retval0) _Z11getIndex208Pj(
	.param .b64 _Z11getIndex208Pj_param_0
)
{
	.reg .b32 	%r<2>;
	.reg .b64 	%rd<2>;

	ld.param.u64 	%rd1, [_Z11getIndex208Pj_param_0];
	ld.u32 	%r1, [%rd1+832];
	st.param.b32 	[func_retval0], %r1;
	ret;

}
.func  (.param .b32 func_retval0) _Z11getIndex209Pj(
	.param .b64 _Z11getIndex209Pj_param_0
)
{
	.reg .b32 	%r<2>;
	.reg .b64 	%rd<2>;

	ld.param.u64 	%rd1, [_Z11getIndex209Pj_param_0];
	ld.u32 	%r1, [%rd1+836];
	st.param.b32 	[func_retval0], %r1;
	ret;

}
.func  (.param .b32 func_retval0) _Z11getIndex211Pj(
	.param .b64 _Z11getIndex211Pj_param_0
)
{
	.reg .b32 	%r<2>;
	.reg .b64 	%rd<2>;

	ld.param.u64 	%rd1, [_Z11getIndex211Pj_param_0];
	ld.u32 	%r1, [%rd1+844];
	st.param.b32 	[func_retval0], %r1;
	ret;

}
.func  (.param .b32 func_retval0) _Z11getIndex212Pj(
	.param .b64 _Z11getIndex212Pj_param_0
)
{
	.reg .b32 	%r<2>;
	.reg .b64 	%rd<2>;

	ld.param.u64 	%rd1, [_Z11getIndex212Pj_param_0];
	ld.u32 	%r1, [%rd1+848];
	st.param.b32 	[func_retval0], %r1;
	ret;

}
.func  (.param .b32 func_retval0) _Z11getIndex213Pj(
	.param .b64 _Z11getIndex213Pj_param_0
)
{
	.reg .b32 	%r<2>;
	.reg .b64 	%rd<2>;

	ld.param.u64 	%rd1, [_Z11getIndex213Pj_param_0];
	ld.u32 	%r1, [%rd1+852];
	st.param.b32 	[func_retval0], %r1;
	ret;

}
.func  (.param .b32 func_retval0) _Z11getIndex214Pj(
	.param .b64 _Z11getIndex214Pj_param_0
)
{
	.reg .b32 	%r<2>;
	.reg .b64 	%rd<2>;

	ld.param.u64 	%rd1, [_Z11getIndex214Pj_param_0];
	ld.u32 	%r1, [%rd1+856];
	st.param.b32 	[func_retval0], %r1;
	ret;

}
.func  (.param .b32 func_retval0) _Z11getIndex215Pj(
	.param .b64 _Z11getIndex215Pj_param_0
)
{
	.reg .b32 	%r<2>;
	.reg .b64 	%rd<2>;

	ld.param.u64 	%rd1, [_Z11getIndex215Pj_param_0];
	ld.u32 	%r1, [%rd1+860];
	st.param.b32 	[func_retval0], %r1;
	ret;

}
.func  (.param .b32 func_retval0) _Z11getIndex216Pj(
	.param .b64 _Z11getIndex216Pj_param_0
)
{
	.reg .b32 	%r<2>;
	.reg .b64 	%rd<2>;

	ld.param.u64 	%rd1, [_Z11getIndex216Pj_param_0];
	ld.u32 	%r1, [%rd1+864];
	st.param.b32 	[func_retval0], %r1;
	ret;

}
.func  (.param .b32 func_retval0) _Z11getIndex217Pj(
	.param .b64 _Z11getIndex217Pj_param_0
)
{
	.reg .b32 	%r<2>;
	.reg .b64 	%rd<2>;

	ld.param.u64 	%rd1, [_Z11getIndex217Pj_param_0];
	ld.u32 	%r1, [%rd1+868];
	st.param.b32 	[func_retval0], %r1;
	ret;

}
.func  (.param .b32 func_retval0) _Z11getIndex218Pj(
	.param .b64 _Z11getIndex218Pj_param_0
)
{
	.reg .b32 	%r<2>;
	.reg .b64 	%rd<2>;

	ld.param.u64 	%rd1, [_Z11getIndex218Pj_param_0];
	ld.u32 	%r1, [%rd1+872];
	st.param.b32 	[func_retval0], %r1;
	ret;

}
.func  (.param .b32 func_retval0) _Z11getIndex219Pj(
	.param .b64 _Z11getIndex219Pj_param_0
)
{
	.reg .b32 	%r<2>;
	.reg .b64 	%rd<2>;

	ld.param.u64 	%rd1, [_Z11getIndex219Pj_param_0];
	ld.u32 	%r1, [%rd1+876];
	st.param.b32 	[func_retval0], %r1;
	ret;

}
.func  (.param .b32 func_retval0) _Z11getIndex221Pj(
	.param .b64 _Z11getIndex221Pj_param_0
)
{
	.reg .b32 	%r<2>;
	.reg .b64 	%rd<2>;

	ld.param.u64 	%rd1, [_Z11getIndex221Pj_param_0];
	ld.u32 	%r1, [%rd1+884];
	st.param.b32 	[func_retval0], %r1;
	ret;

}
.func  (.param .b32 func_retval0) _Z11getIndex222Pj(
	.param .b64 _Z11getIndex222Pj_param_0
)
{
	.reg .b32 	%r<2>;
	.reg .b64 	%rd<2>;

	ld.param.u64 	%rd1, [_Z11getIndex222Pj_param_0];
	ld.u32 	%r1, [%rd1+888];
	st.param.b32 	[func_retval0], %r1;
	ret;

}
.func  (.param .b32 func_retval0) _Z11getIndex223Pj(
	.param .b64 _Z11getIndex223Pj_param_0
)
{
	.reg .b32 	%r<2>;
	.reg .b64 	%rd<2>;

	ld.param.u64 	%rd1, [_Z11getIndex223Pj_param_0];
	ld.u32 	%r1, [%rd1+892];
	st.param.b32 	[func_retval0], %r1;
	ret;

}
.func  (.param .b32 func_retval0) _Z11getIndex224Pj(
	.param .b64 _Z11getIndex224Pj_param_0
)
{
	.reg .b32 	%r<2>;
	.reg .b64 	%rd<2>;

	ld.param.u64 	%rd1, [_Z11getIndex224Pj_param_0];
	ld.u32 	%r1, [%rd1+896];
	st.param.b32 	[func_retval0], %r1;
	ret;

}
.func  (.param .b32 func_retval0) _Z11getIndex225Pj(
	.param .b64 _Z11getIndex225Pj_param_0
)
{
	.reg .b32 	%r<2>;
	.reg .b64 	%rd<2>;

	ld.param.u64 	%rd1, [_Z11getIndex225Pj_param_0];
	ld.u32 	%r1, [%rd1+900];
	st.param.b32 	[func_retval0], %r1;
	ret;

}
.func  (.param .b32 func_retval0) _Z11getIndex226Pj(
	.param .b64 _Z11getIndex226Pj_param_0
)
{
	.reg .b32 	%r<2>;
	.reg .b64 	%rd<2>;

	ld.param.u64 	%rd1, [_Z11getIndex226Pj_param_0];
	ld.u32 	%r1, [%rd1+904];
	st.param.b32 	[func_retval0], %r1;
	ret;

}
.func  (.param .b32 func_retval0) _Z11getIndex227Pj(
	.param .b64 _Z11getIndex227Pj_param_0
)
{
	.reg .b32 	%r<2>;
	.reg .b64 	%rd<2>;

	ld.param.u64 	%rd1, [_Z11getIndex227Pj_param_0];
	ld.u32 	%r1, [%rd1+908];
	st.param.b32 	[func_retval0], %r1;
	ret;

}
.func  (.param .b32 func_retval0) _Z11getIndex228Pj(
	.param .b64 _Z11getIndex228Pj_param_0
)
{
	.reg .b32 	%r<2>;
	.reg .b64 	%rd<2>;

	ld.param.u64 	%rd1, [_Z11getIndex228Pj_param_0];
	ld.u32 	%r1, [%rd1+912];
	st.param.b32 	[func_retval0], %r1;
	ret;

}
.func  (.param .b32 func_retval0) _Z11getIndex229Pj(
	.param .b64 _Z11getIndex229Pj_param_0
)
{
	.reg .b32 	%r<2>;
	.reg .b64 	%rd<2>;

	ld.param.u64 	%rd1, [_Z11getIndex229Pj_param_0];
	ld.u32 	%r1, [%rd1+916];
	st.param.b32 	[func_retval0], %r1;
	ret;

}
.func  (.param .b32 func_retval0) _Z11getIndex231Pj(
	.param .b64 _Z11getIndex231Pj_param_0
)
{
	.reg .b32 	%r<2>;
	.reg .b64 	%rd<2>;

	ld.param.u64 	%rd1, [_Z11getIndex231Pj_param_0];
	ld.u32 	%r1, [%rd1+924];
	st.param.b32 	[func_retval0], %r1;
	ret;

}
.func  (.param .b32 func_retval0) _Z11getIndex232Pj(
	.param .b64 _Z11getIndex232Pj_param_0
)
{
	.reg .b32 	%r<2>;
	.reg .b64 	%rd<2>;

	ld.param.u64 	%rd1, [_Z11getIndex232Pj_param_0];
	ld.u32 	%r1, [%rd1+928];
	st.param.b32 	[func_retval0], %r1;
	ret;

}
.func  (.param .b32 func_retval0) _Z11getIndex233Pj(
	.param .b64 _Z11getIndex233Pj_param_0
)
{
	.reg .b32 	%r<2>;
	.reg .b64 	%rd<2>;

	ld.param.u64 	%rd1, [_Z11getIndex233Pj_param_0];
	ld.u32 	%r1, [%rd1+932];
	st.param.b32 	[func_retval0], %r1;
	ret;

}
.func  (.param .b32 func_retval0) _Z11getIndex234Pj(
	.param .b64 _Z11getIndex234Pj_param_0
)
{
	.reg .b32 	%r<2>;
	.reg .b64 	%rd<2>;

	ld.param.u64 	%rd1, [_Z11getIndex234Pj_param_0];
	ld.u32 	%r1, [%rd1+936];
	st.param.b32 	[func_retval0], %r1;
	ret;

}
.func  (.param .b32 func_retval0) _Z11getIndex235Pj(
	.param .b64 _Z11getIndex235Pj_param_0
)
{
	.reg .b32 	%r<2>;
	.reg .b64 	%rd<2>;

	ld.param.u64 	%rd1, [_Z11getIndex235Pj_param_0];
	ld.u32 	%r1, [%rd1+940];
	st.param.b32 	[func_retval0], %r1;
	ret;

}
.func  (.param .b32 func_retval0) _Z11getIndex236Pj(
	.param .b64 _Z11getIndex236Pj_param_0
)
{
	.reg .b32 	%r<2>;
	.reg .b64 	%rd<2>;

	ld.param.u64 	%rd1, [_Z11getIndex236Pj_param_0];
	ld.u32 	%r1, [%rd1+944];
	st.param.b32 	[func_retval0], %r1;
	ret;

}
.func  (.param .b32 func_retval0) _Z11getIndex237Pj(
	.param .b64 _Z11getIndex237Pj_param_0
)
{
	.reg .b32 	%r<2>;
	.reg .b64 	%rd<2>;

	ld.param.u64 	%rd1, [_Z11getIndex237Pj_param_0];
	ld.u32 	%r1, [%rd1+948];
	st.param.b32 	[func_retval0], %r1;
	ret;

}
.func  (.param .b32 func_retval0) _Z11getIndex238Pj(
	.param .b64 _Z11getIndex238Pj_param_0
)
{
	.reg .b32 	%r<2>;
	.reg .b64 	%rd<2>;

	ld.param.u64 	%rd1, [_Z11getIndex238Pj_param_0];
	ld.u32 	%r1, [%rd1+952];
	st.param.b32 	[func_retval0], %r1;
	ret;

}
.func  (.param .b32 func_retval0) _Z11getIndex239Pj(
	.param .b64 _Z11getIndex239Pj_param_0
)
{
	.reg .b32 	%r<2>;
	.reg .b64 	%rd<2>;

	ld.param.u64 	%rd1, [_Z11getIndex239Pj_param_0];
	ld.u32 	%r1, [%rd1+956];
	st.param.b32 	[func_retval0], %r1;
	ret;

}
.func  (.param .b32 func_retval0) _Z11getIndex241Pj(
	.param .b64 _Z11getIndex241Pj_param_0
)
{
	.reg .b32 	%r<2>;
	.reg .b64 	%rd<2>;

	ld.param.u64 	%rd1, [_Z11getIndex241Pj_param_0];
	ld.u32 	%r1, [%rd1+964];
	st.param.b32 	[func_retval0], %r1;
	ret;

}
.func  (.param .b32 func_retval0) _Z11getIndex242Pj(
	.param .b64 _Z11getIndex242Pj_param_0
)
{
	.reg .b32 	%r<2>;
	.reg .b64 	%rd<2>;

	ld.param.u64 	%rd1, [_Z11getIndex242Pj_param_0];
	ld.u32 	%r1, [%rd1+968];
	st.param.b32 	[func_retval0], %r1;
	ret;

}
.func  (.param .b32 func_retval0) _Z11getIndex243Pj(
	.param .b64 _Z11getIndex243Pj_param_0
)
{
	.reg .b32 	%r<2>;
	.reg .b64 	%rd<2>;

	ld.param.u64 	%rd1, [_Z11getIndex243Pj_param_0];
	ld.u32 	%r1, [%rd1+972];
	st.param.b32 	[func_retval0], %r1;
	ret;

}
.func  (.param .b32 func_retval0) _Z11getIndex244Pj(
	.param .b64 _Z11getIndex244Pj_param_0
)
{
	.reg .b32 	%r<2>;
	.reg .b64 	%rd<2>;

	ld.param.u64 	%rd1, [_Z11getIndex244Pj_param_0];
	ld.u32 	%r1, [%rd1+976];
	st.param.b32 	[func_retval0], %r1;
	ret;

}
.func  (.param .b32 func_retval0) _Z11getIndex245Pj(
	.param .b64 _Z11getIndex245Pj_param_0
)
{
	.reg .b32 	%r<2>;
	.reg .b64 	%rd<2>;

	ld.param.u64 	%rd1, [_Z11getIndex245Pj_param_0];
	ld.u32 	%r1, [%rd1+980];
	st.param.b32 	[func_retval0], %r1;
	ret;

}
.func  (.param .b32 func_retval0) _Z11getIndex246Pj(
	.param .b64 _Z11getIndex246Pj_param_0
)
{
	.reg .b32 	%r<2>;
	.reg .b64 	%rd<2>;

	ld.param.u64 	%rd1, [_Z11getIndex246Pj_param_0];
	ld.u32 	%r1, [%rd1+984];
	st.param.b32 	[func_retval0], %r1;
	ret;

}
.func  (.param .b32 func_retval0) _Z11getIndex247Pj(
	.param .b64 _Z11getIndex247Pj_param_0
)
{
	.reg .b32 	%r<2>;
	.reg .b64 	%rd<2>;

	ld.param.u64 	%rd1, [_Z11getIndex247Pj_param_0];
	ld.u32 	%r1, [%rd1+988];
	st.param.b32 	[func_retval0], %r1;
	ret;

}
.func  (.param .b32 func_retval0) _Z11getIndex248Pj(
	.param .b64 _Z11getIndex248Pj_param_0
)
{
	.reg .b32 	%r<2>;
	.reg .b64 	%rd<2>;

	ld.param.u64 	%rd1, [_Z11getIndex248Pj_param_0];
	ld.u32 	%r1, [%rd1+992];
	st.param.b32 	[func_retval0], %r1;
	ret;

}
.func  (.param .b32 func_retval0) _Z11getIndex249Pj(
	.param .b64 _Z11getIndex249Pj_param_0
)
{
	.reg .b32 	%r<2>;
	.reg .b64 	%rd<2>;

	ld.param.u64 	%rd1, [_Z11getIndex249Pj_param_0];
	ld.u32 	%r1, [%rd1+996];
	st.param.b32 	[func_retval0], %r1;
	ret;

}
.func  (.param .b32 func_retval0) _Z11getIndex251Pj(
	.param .b64 _Z11getIndex251Pj_param_0
)
{
	.reg .b32 	%r<2>;
	.reg .b64 	%rd<2>;

	ld.param.u64 	%rd1, [_Z11getIndex251Pj_param_0];
	ld.u32 	%r1, [%rd1+1004];
	st.param.b32 	[func_retval0], %r1;
	ret;

}
.func  (.param .b32 func_retval0) _Z11getIndex252Pj(
	.param .b64 _Z11getIndex252Pj_param_0
)
{
	.reg .b32 	%r<2>;
	.reg .b64 	%rd<2>;

	ld.param.u64 	%rd1, [_Z11getIndex252Pj_param_0];
	ld.u32 	%r1, [%rd1+1008];
	st.param.b32 	[func_retval0], %r1;
	ret;

}
.func  (.param .b32 func_retval0) _Z11getIndex253Pj(
	.param .b64 _Z11getIndex253Pj_param_0
)
{
	.reg .b32 	%r<2>;
	.reg .b64 	%rd<2>;

	ld.param.u64 	%rd1, [_Z11getIndex253Pj_param_0];
	ld.u32 	%r1, [%rd1+1012];
	st.param.b32 	[func_retval0], %r1;
	ret;

}
.func  (.param .b32 func_retval0) _Z11getIndex254Pj(
	.param .b64 _Z11getIndex254Pj_param_0
)
{
	.reg .b32 	%r<2>;
	.reg .b64 	%rd<2>;

	ld.param.u64 	%rd1, [_Z11getIndex254Pj_param_0];
	ld.u32 	%r1, [%rd1+1016];
	st.param.b32 	[func_retval0], %r1;
	ret;

}
.func  (.param .b32 func_retval0) _Z11getIndex255Pj(
	.param .b64 _Z11getIndex255Pj_param_0
)
{
	.reg .b32 	%r<2>;
	.reg .b64 	%rd<2>;

	ld.param.u64 	%rd1, [_Z11getIndex255Pj_param_0];
	ld.u32 	%r1, [%rd1+1020];
	st.param.b32 	[func_retval0], %r1;
	ret;

}
.func _Z9setIndex0Pjj(
	.param .b64 _Z9setIndex0Pjj_param_0,
	.param .b32 _Z9setIndex0Pjj_param_1
)
{
	.reg .b32 	%r<2>;
	.reg .b64 	%rd<2>;

	ld.param.u64 	%rd1, [_Z9setIndex0Pjj_param_0];
	ld.param.u32 	%r1, [_Z9setIndex0Pjj_param_1];
	st.u32 	[%rd1], %r1;
	ret;

}
.func _Z9setIndex1Pjj(
	.param .b64 _Z9setIndex1Pjj_param_0,
	.param .b32 _Z9setIndex1Pjj_param_1
)
{
	.reg .b32 	%r<2>;
	.reg .b64 	%rd<2>;

	ld.param.u64 	%rd1, [_Z9setIndex1Pjj_param_0];
	ld.param.u32 	%r1, [_Z9setIndex1Pjj_param_1];
	st.u32 	[%rd1+4], %r1;
	ret;

}
.func _Z9setIndex2Pjj(
	.param .b64 _Z9setIndex2Pjj_param_0,
	.param .b32 _Z9setIndex2Pjj_param_1
)
{
	.reg .b32 	%r<2>;
	.reg .b64 	%rd<2>;

	ld.param.u64 	%rd1, [_Z9setIndex2Pjj_param_0];
	ld.param.u32 	%r1, [_Z9setIndex2Pjj_param_1];
	st.u32 	[%rd1+8], %r1;
	ret;

}
.func _Z9setIndex3Pjj(
	.param .b64 _Z9setIndex3Pjj_param_0,
	.param .b32 _Z9setIndex3Pjj_param_1
)
{
	.reg .b32 	%r<2>;
	.reg .b64 	%rd<2>;

	ld.param.u64 	%rd1, [_Z9setIndex3Pjj_param_0];
	ld.param.u32 	%r1, [_Z9setIndex3Pjj_param_1];
	st.u32 	[%rd1+12], %r1;
	ret;

}
.func _Z9setIndex4Pjj(
	.param .b64 _Z9setIndex4Pjj_param_0,
	.param .b32 _Z9setIndex4Pjj_param_1
)
{
	.reg .b32 	%r<2>;
	.reg .b64 	%rd<2>;

	ld.param.u64 	%rd1, [_Z9setIndex4Pjj_param_0];
	ld.param.u32 	%r1, [_Z9setIndex4Pjj_param_1];
	st.u32 	[%rd1+16], %r1;
	ret;

}
.func _Z9setIndex5Pjj(
	.param .b64 _Z9setIndex5Pjj_param_0,
	.param .b32 _Z9setIndex5Pjj_param_1
)
{
	.reg .b32 	%r<2>;
	.reg .b64 	%rd<2>;

	ld.param.u64 	%rd1, [_Z9setIndex5Pjj_param_0];
	ld.param.u32 	%r1, [_Z9setIndex5Pjj_param_1];
	st.u32 	[%rd1+20], %r1;
	ret;

}
.func _Z9setIndex6Pjj(
	.param .b64 _Z9setIndex6Pjj_param_0,
	.param .b32 _Z9setIndex6Pjj_param_1
)
{
	.reg .b32 	%r<2>;
	.reg .b64 	%rd<2>;

	ld.param.u64 	%rd1, [_Z9setIndex6Pjj_param_0];
	ld.param.u32 	%r1, [_Z9setIndex6Pjj_param_1];
	st.u32 	[%rd1+24], %r1;
	ret;

}
.func _Z9setIndex7Pjj(
	.param .b64 _Z9setIndex7Pjj_param_0,
	.param .b32 _Z9setIndex7Pjj_param_1
)
{
	.reg .b32 	%r<2>;
	.reg .b64 	%rd<2>;

	ld.param.u64 	%rd1, [_Z9setIndex7Pjj_param_0];
	ld.param.u32 	%r1, [_Z9setIndex7Pjj_param_1];
	st.u32 	[%rd1+28], %r1;
	ret;

}
.func _Z9setIndex8Pjj(
	.param .b64 _Z9setIndex8Pjj_param_0,
	.param .b32 _Z9setIndex8Pjj_param_1
)
{
	.reg .b32 	%r<2>;
	.reg .b64 	%rd<2>;

	ld.param.u64 	%rd1, [_Z9setIndex8Pjj_param_0];
	ld.param.u32 	%r1, [_Z9setIndex8Pjj_param_1];
	st.u32 	[%rd1+32], %r1;
	ret;

}
.func _Z9setIndex9Pjj(
	.param .b64 _Z9setIndex9Pjj_param_0,
	.param .b32 _Z9setIndex9Pjj_param_1
)
{
	.reg .b32 	%r<2>;
	.reg .b64 	%rd<2>;

	ld.param.u64 	%rd1, [_Z9setIndex9Pjj_param_0];
	ld.param.u32 	%r1, [_Z9setIndex9Pjj_param_1];
	st.u32 	[%rd1+36], %r1;
	ret;

}
.func _Z10setIndex10Pjj(
	.param .b64 _Z10setIndex10Pjj_param_0,
	.param .b32 _Z10setIndex10Pjj_param_1
)
{
	.reg .b32 	%r<2>;
	.reg .b64 	%rd<2>;

	ld.param.u64 	%rd1, [_Z10setIndex10Pjj_param_0];
	ld.param.u32 	%r1, [_Z10setIndex10Pjj_param_1];
	st.u32 	[%rd1+40], %r1;
	ret;

}
.func _Z10setIndex11Pjj(
	.param .b64 _Z10setIndex11Pjj_param_0,
	.param .b32 _Z10setIndex11Pjj_param_1
)
{
	.reg .b32 	%r<2>;
	.reg .b64 	%rd<2>;

	ld.param.u64 	%rd1, [_Z10setIndex11Pjj_param_0];
	ld.param.u32 	%r1, [_Z10setIndex11Pjj_param_1];
	st.u32 	[%rd1+44], %r1;
	ret;

}
.func _Z10setIndex12Pjj(
	.param .b64 _Z10setIndex12Pjj_param_0,
	.param .b32 _Z10setIndex12Pjj_param_1
)
{
	.reg .b32 	%r<2>;
	.reg .b64 	%rd<2>;

	ld.param.u64 	%rd1, [_Z10setIndex12Pjj_param_0];
	ld.param.u32 	%r1, [_Z10setIndex12Pjj_param_1];
	st.u32 	[%rd1+48], %r1;
	ret;

}
.func _Z10setIndex13Pjj(
	.param .b64 _Z10setIndex13Pjj_param_0,
	.param .b32 _Z10setIndex13Pjj_param_1
)
{
	.reg .b32 	%r<2>;
	.reg .b64 	%rd<2>;

	ld.param.u64 	%rd1, [_Z10setIndex13Pjj_param_0];
	ld.param.u32 	%r1, [_Z10setIndex13Pjj_param_1];
	st.u32 	[%rd1+52], %r1;
	ret;

}
.func _Z10setIndex14Pjj(
	.param .b64 _Z10setIndex14Pjj_param_0,
	.param .b32 _Z10setIndex14Pjj_param_1
)
{
	.reg .b32 	%r<2>;
	.reg .b64 	%rd<2>;

	ld.param.u64 	%rd1, [_Z10setIndex14Pjj_param_0];
	ld.param.u32 	%r1, [_Z10setIndex14Pjj_param_1];
	st.u32 	[%rd1+56], %r1;
	ret;

}
.func _Z10setIndex15Pjj(
	.param .b64 _Z10setIndex15Pjj_param_0,
	.param .b32 _Z10setIndex15Pjj_param_1
)
{
	.reg .b32 	%r<2>;
	.reg .b64 	%rd<2>;

	ld.param.u64 	%rd1, [_Z10setIndex15Pjj_param_0];
	ld.param.u32 	%r1, [_Z10setIndex15Pjj_param_1];
	st.u32 	[%rd1+60], %r1;
	ret;

}
.func _Z10setIndex16Pjj(
	.param .b64 _Z10setIndex16Pjj_param_0,
	.param .b32 _Z10setIndex16Pjj_param_1
)
{
	.reg .b32 	%r<2>;
	.reg .b64 	%rd<2>;

	ld.param.u64 	%rd1, [_Z10setIndex16Pjj_param_0];
	ld.param.u32 	%r1, [_Z10setIndex16Pjj_param_1];
	st.u32 	[%rd1+64], %r1;
	ret;

}
.func _Z10setIndex17Pjj(
	.param .b64 _Z10setIndex17Pjj_param_0,
	.param .b32 _Z10setIndex17Pjj_param_1
)
{
	.reg .b32 	%r<2>;
	.reg .b64 	%rd<2>;

	ld.param.u64 	%rd1, [_Z10setIndex17Pjj_param_0];
	ld.param.u32 	%r1, [_Z10setIndex17Pjj_param_1];
	st.u32 	[%rd1+68], %r1;
	ret;

}
.func _Z10setIndex18Pjj(
	.param .b64 _Z10setIndex18Pjj_param_0,
	.param .b32 _Z10setIndex18Pjj_param_1
)
{
	.reg .b32 	%r<2>;
	.reg .b64 	%rd<2>;

	ld.param.u64 	%rd1, [_Z10setIndex18Pjj_param_0];
	ld.param.u32 	%r1, [_Z10setIndex18Pjj_param_1];
	st.u32 	[%rd1+72], %r1;
	ret;

}
.func _Z10setIndex19Pjj(
	.param .b64 _Z10setIndex19Pjj_param_0,
	.param .b32 _Z10setIndex19Pjj_param_1
)
{
	.reg .b32 	%r<2>;
	.reg .b64 	%rd<2>;

	ld.param.u64 	%rd1, [_Z10setIndex19Pjj_param_0];
	ld.param.u32 	%r1, [_Z10setIndex19Pjj_param_1];
	st.u32 	[%rd1+76], %r1;
	ret;

}
.func _Z10setIndex20Pjj(
	.param .b64 _Z10setIndex20Pjj_param_0,
	.param .b32 _Z10setIndex20Pjj_param_1
)
{
	.reg .b32 	%r<2>;
	.reg .b64 	%rd<2>;

	ld.param.u64 	%rd1, [_Z10setIndex20Pjj_param_0];
	ld.param.u32 	%r1, [_Z10setIndex20Pjj_param_1];
	st.u32 	[%rd1+80], %r1;
	ret;

}
.func _Z10setIndex21Pjj(
	.param .b64 _Z10setIndex21Pjj_param_0,
	.param .b32 _Z10setIndex21Pjj_param_1
)
{
	.reg .b32 	%r<2>;
	.reg .b64 	%rd<2>;

	ld.param.u64 	%rd1, [_Z10setIndex21Pjj_param_0];
	ld.param.u32 	%r1, [_Z10setIndex21Pjj_param_1];
	st.u32 	[%rd1+84], %r1;
	ret;

}
.func _Z10setIndex22Pjj(
	.param .b64 _Z10setIndex22Pjj_param_0,
	.param .b32 _Z10setIndex22Pjj_param_1
)
{
	.reg .b32 	%r<2>;
	.reg .b64 	%rd<2>;

	ld.param.u64 	%rd1, [_Z10setIndex22Pjj_param_0];
	ld.param.u32 	%r1, [_Z10setIndex22Pjj_param_1];
	st.u32 	[%rd1+88], %r1;
	ret;

}
.func _Z10setIndex23Pjj(
	.param .b64 _Z10setIndex23Pjj_param_0,
	.param .b32 _Z10setIndex23Pjj_param_1
)
{
	.reg .b32 	%r<2>;
	.reg .b64 	%rd<2>;

	ld.param.u64 	%rd1, [_Z10setIndex23Pjj_param_0];
	ld.param.u32 	%r1, [_Z10setIndex23Pjj_param_1];
	st.u32 	[%rd1+92], %r1;
	ret;

}
.func _Z10setIndex24Pjj(
	.param .b64 _Z10setIndex24Pjj_param_0,
	.param .b32 _Z10setIndex24Pjj_param_1
)
{
	.reg .b32 	%r<2>;
	.reg .b64 	%rd<2>;

	ld.param.u64 	%rd1, [_Z10setIndex24Pjj_param_0];
	ld.param.u32 	%r1, [_Z10setIndex24Pjj_param_1];
	st.u32 	[%rd1+96], %r1;
	ret;

}
.func _Z10setIndex25Pjj(
	.param .b64 _Z10setIndex25Pjj_param_0,
	.param .b32 _Z10setIndex25Pjj_param_1
)
{
	.reg .b32 	%r<2>;
	.reg .b64 	%rd<2>;

	ld.param.u64 	%rd1, [_Z10setIndex25Pjj_param_0];
	ld.param.u32 	%r1, [_Z10setIndex25Pjj_param_1];
	st.u32 	[%rd1+100], %r1;
	ret;

}
.func _Z10setIndex26Pjj(
	.param .b64 _Z10setIndex26Pjj_param_0,
	.param .b32 _Z10setIndex26Pjj_param_1
)
{
	.reg .b32 	%r<2>;
	.reg .b64 	%rd<2>;

	ld.param.u64 	%rd1, [_Z10setIndex26Pjj_param_0];
	ld.param.u32 	%r1, [_Z10setIndex26Pjj_param_1];
	st.u32 	[%rd1+104], %r1;
	ret;

}
.func _Z10setIndex27Pjj(
	.param .b64 _Z10setIndex27Pjj_param_0,
	.param .b32 _Z10setIndex27Pjj_param_1
)
{
	.reg .b32 	%r<2>;
	.reg .b64 	%rd<2>;

	ld.param.u64 	%rd1, [_Z10setIndex27Pjj_param_0];
	ld.param.u32 	%r1, [_Z10setIndex27Pjj_param_1];
	st.u32 	[%rd1+108], %r1;
	ret;

}
.func _Z10setIndex28Pjj(
	.param .b64 _Z10setIndex28Pjj_param_0,
	.param .b32 _Z10setIndex28Pjj_param_1
)
{
	.reg .b32 	%r<2>;
	.reg .b64 	%rd<2>;

	ld.param.u64 	%rd1, [_Z10setIndex28Pjj_param_0];
	ld.param.u32 	%r1, [_Z10setIndex28Pjj_param_1];
	st.u32 	[%rd1+112], %r1;
	ret;

}
.func _Z10setIndex29Pjj(
	.param .b64 _Z10setIndex29Pjj_param_0,
	.param .b32 _Z10setIndex29Pjj_param_1
)
{
	.reg .b32 	%r<2>;
	.reg .b64 	%rd<2>;

	ld.param.u64 	%rd1, [_Z10setIndex29Pjj_param_0];
	ld.param.u32 	%r1, [_Z10setIndex29Pjj_param_1];
	st.u32 	[%rd1+116], %r1;
	ret;

}
.func _Z10setIndex30Pjj(
	.param .b64 _Z10setIndex30Pjj_param_0,
	.param .b32 _Z10setIndex30Pjj_param_1
)
{
	.reg .b32 	%r<2>;
	.reg .b64 	%rd<2>;

	ld.param.u64 	%rd1, [_Z10setIndex30Pjj_param_0];
	ld.param.u32 	%r1, [_Z10setIndex30Pjj_param_1];
	st.u32 	[%rd1+120], %r1;
	ret;

}
.func _Z10setIndex31Pjj(
	.param .b64 _Z10setIndex31Pjj_param_0,
	.param .b32 _Z10setIndex31Pjj_param_1
)
{
	.reg .b32 	%r<2>;
	.reg .b64 	%rd<2>;

	ld.param.u64 	%rd1, [_Z10setIndex31Pjj_param_0];
	ld.param.u32 	%r1, [_Z10setIndex31Pjj_param_1];
	st.u32 	[%rd1+124], %r1;
	ret;

}
.func _Z10setIndex32Pjj(
	.param .b64 _Z10setIndex32Pjj_param_0,
	.param .b32 _Z10setIndex32Pjj_param_1
)
{
	.reg .b32 	%r<2>;
	.reg .b64 	%rd<2>;

	ld.param.u64 	%rd1, [_Z10setIndex32Pjj_param_0];
	ld.param.u32 	%r1, [_Z10setIndex32Pjj_param_1];
	st.u32 	[%rd1+128], %r1;
	ret;

}
.func _Z10setIndex33Pjj(
	.param .b64 _Z10setIndex33Pjj_param_0,
	.param .b32 _Z10setIndex33Pjj_param_1
)
{
	.reg .b32 	%r<2>;
	.reg .b64 	%rd<2>;

	ld.param.u64 	%rd1, [_Z10setIndex33Pjj_param_0];
	ld.param.u32 	%r1, [_Z10setIndex33Pjj_param_1];
	st.u32 	[%rd1+132], %r1;
	ret;

}
.func _Z10setIndex34Pjj(
	.param .b64 _Z10setIndex34Pjj_param_0,
	.param .b32 _Z10setIndex34Pjj_param_1
)
{
	.reg .b32 	%r<2>;
	.reg .b64 	%rd<2>;

	ld.param.u64 	%rd1, [_Z10setIndex34Pjj_param_0];
	ld.param.u32 	%r1, [_Z10setIndex34Pjj_param_1];
	st.u32 	[%rd1+136], %r1;
	ret;

}
.func _Z10setIndex35Pjj(
	.param .b64 _Z10setIndex35Pjj_param_0,
	.param .b32 _Z10setIndex35Pjj_param_1
)
{
	.reg .b32 	%r<2>;
	.reg .b64 	%rd<2>;

	ld.param.u64 	%rd1, [_Z10setIndex35Pjj_param_0];
	ld.param.u32 	%r1, [_Z10setIndex35Pjj_param_1];
	st.u32 	[%rd1+140], %r1;
	ret;

}
.func _Z10setIndex36Pjj(
	.param .b64 _Z10setIndex36Pjj_param_0,
	.param .b32 _Z10setIndex36Pjj_param_1
)
{
	.reg .b32 	%r<2>;
	.reg .b64 	%rd<2>;

	ld.param.u64 	%rd1, [_Z10setIndex36Pjj_param_0];
	ld.param.u32 	%r1, [_Z10setIndex36Pjj_param_1];
	st.u32 	[%rd1+144], %r1;
	ret;

}
.func _Z10setIndex37Pjj(
	.param .b64 _Z10setIndex37Pjj_param_0,
	.param .b32 _Z10setIndex37Pjj_param_1
)
{
	.reg .b32 	%r<2>;
	.reg .b64 	%rd<2>;

	ld.param.u64 	%rd1, [_Z10setIndex37Pjj_param_0];
	ld.param.u32 	%r1, [_Z10setIndex37Pjj_param_1];
	st.u32 	[%rd1+148], %r1;
	ret;

}
.func _Z10setIndex38Pjj(
	.param .b64 _Z10setIndex38Pjj_param_0,
	.param .b32 _Z10setIndex38Pjj_param_1
)
{
	.reg .b32 	%r<2>;
	.reg .b64 	%rd<2>;

	ld.param.u64 	%rd1, [_Z10setIndex38Pjj_param_0];
	ld.param.u32 	%r1, [_Z10setIndex38Pjj_param_1];
	st.u32 	[%rd1+152], %r1;
	ret;

}
.func _Z10setIndex39Pjj(
	.param .b64 _Z10setIndex39Pjj_param_0,
	.param .b32 _Z10setIndex39Pjj_param_1
)
{
	.reg .b32 	%r<2>;
	.reg .b64 	%rd<2>;

	ld.param.u64 	%rd1, [_Z10setIndex39Pjj_param_0];
	ld.param.u32 	%r1, [_Z10setIndex39Pjj_param_1];
	st.u32 	[%rd1+156], %r1;
	ret;

}
.func _Z10setIndex40Pjj(
	.param .b64 _Z10setIndex40Pjj_param_0,
	.param .b32 _Z10setIndex40Pjj_param_1
)
{
	.reg .b32 	%r<2>;
	.reg .b64 	%rd<2>;

	ld.param.u64 	%rd1, [_Z10setIndex40Pjj_param_0];
	ld.param.u32 	%r1, [_Z10setIndex40Pjj_param_1];
	st.u32 	[%rd1+160], %r1;
	ret;

}
.func _Z10setIndex41Pjj(
	.param .b64 _Z10setIndex41Pjj_param_0,
	.param .b32 _Z10setIndex41Pjj_param_1
)
{
	.reg .b32 	%r<2>;
	.reg .b64 	%rd<2>;

	ld.param.u64 	%rd1, [_Z10setIndex41Pjj_param_0];
	ld.param.u32 	%r1, [_Z10setIndex41Pjj_param_1];
	st.u32 	[%rd1+164], %r1;
	ret;

}
.func _Z10setIndex42Pjj(
	.param .b64 _Z10setIndex42Pjj_param_0,
	.param .b32 _Z10setIndex42Pjj_param_1
)
{
	.reg .b32 	%r<2>;
	.reg .b64 	%rd<2>;

	ld.param.u64 	%rd1, [_Z10setIndex42Pjj_param_0];
	ld.param.u32 	%r1, [_Z10setIndex42Pjj_param_1];
	st.u32 	[%rd1+168], %r1;
	ret;

}
.func _Z10setIndex43Pjj(
	.param .b64 _Z10setIndex43Pjj_param_0,
	.param .b32 _Z10setIndex43Pjj_param_1
)
{
	.reg .b32 	%r<2>;
	.reg .b64 	%rd<2>;

	ld.param.u64 	%rd1, [_Z10setIndex43Pjj_param_0];
	ld.param.u32 	%r1, [_Z10setIndex43Pjj_param_1];
	st.u32 	[%rd1+172], %r1;
	ret;

}
.func _Z10setIndex44Pjj(
	.param .b64 _Z10setIndex44Pjj_param_0,
	.param .b32 _Z10setIndex44Pjj_param_1
)
{
	.reg .b32 	%r<2>;
	.reg .b64 	%rd<2>;

	ld.param.u64 	%rd1, [_Z10setIndex44Pjj_param_0];
	ld.param.u32 	%r1, [_Z10setIndex44Pjj_param_1];
	st.u32 	[%rd1+176], %r1;
	ret;

}
.func _Z10setIndex45Pjj(
	.param .b64 _Z10setIndex45Pjj_param_0,
	.param .b32 _Z10setIndex45Pjj_param_1
)
{
	.reg .b32 	%r<2>;
	.reg .b64 	%rd<2>;

	ld.param.u64 	%rd1, [_Z10setIndex45Pjj_param_0];
	ld.param.u32 	%r1, [_Z10setIndex45Pjj_param_1];
	st.u32 	[%rd1+180], %r1;
	ret;

}
.func _Z10setIndex46Pjj(
	.param .b64 _Z10setIndex46Pjj_param_0,
	.param .b32 _Z10setIndex46Pjj_param_1
)
{
	.reg .b32 	%r<2>;
	.reg .b64 	%rd<2>;

	ld.param.u64 	%rd1, [_Z10setIndex46Pjj_param_0];
	ld.param.u32 	%r1, [_Z10setIndex46Pjj_param_1];
	st.u32 	[%rd1+184], %r1;
	ret;

}
.func _Z10setIndex47Pjj(
	.param .b64 _Z10setIndex47Pjj_param_0,
	.param .b32 _Z10setIndex47Pjj_param_1
)
{
	.reg .b32 	%r<2>;
	.reg .b64 	%rd<2>;

	ld.param.u64 	%rd1, [_Z10setIndex47Pjj_param_0];
	ld.param.u32 	%r1, [_Z10setIndex47Pjj_param_1];
	st.u32 	[%rd1+188], %r1;
	ret;

}
.func _Z10setIndex48Pjj(
	.param .b64 _Z10setIndex48Pjj_param_0,
	.param .b32 _Z10setIndex48Pjj_param_1
)
{
	.reg .b32 	%r<2>;
	.reg .b64 	%rd<2>;

	ld.param.u64 	%rd1, [_Z10setIndex48Pjj_param_0];
	ld.param.u32 	%r1, [_Z10setIndex48Pjj_param_1];
	st.u32 	[%rd1+192], %r1;
	ret;

}
.func _Z10setIndex49Pjj(
	.param .b64 _Z10setIndex49Pjj_param_0,
	.param .b32 _Z10setIndex49Pjj_param_1
)
{
	.reg .b32 	%r<2>;
	.reg .b64 	%rd<2>;

	ld.param.u64 	%rd1, [_Z10setIndex49Pjj_param_0];
	ld.param.u32 	%r1, [_Z10setIndex49Pjj_param_1];
	st.u32 	[%rd1+196], %r1;
	ret;

}
.func _Z10setIndex50Pjj(
	.param .b64 _Z10setIndex50Pjj_param_0,
	.param .b32 _Z10setIndex50Pjj_param_1
)
{
	.reg .b32 	%r<2>;
	.reg .b64 	%rd<2>;

	ld.param.u64 	%rd1, [_Z10setIndex50Pjj_param_0];
	ld.param.u32 	%r1, [_Z10setIndex50Pjj_param_1];
	st.u32 	[%rd1+200], %r1;
	ret;

}
.func _Z10setIndex51Pjj(
	.param .b64 _Z10setIndex51Pjj_param_0,
	.param .b32 _Z10setIndex51Pjj_param_1
)
{
	.reg .b32 	%r<2>;
	.reg .b64 	%rd<2>;

	ld.param.u64 	%rd1, [_Z10setIndex51Pjj_param_0];
	ld.param.u32 	%r1, [_Z10setIndex51Pjj_param_1];
	st.u32 	[%rd1+204], %r1;
	ret;

}
.func _Z10setIndex52Pjj(
	.param .b64 _Z10setIndex52Pjj_param_0,
	.param .b32 _Z10setIndex52Pjj_param_1
)
{
	.reg .b32 	%r<2>;
	.reg .b64 	%rd<2>;

	ld.param.u64 	%rd1, [_Z10setIndex52Pjj_param_0];
	ld.param.u32 	%r1, [_Z10setIndex52Pjj_param_1];
	st.u32 	[%rd1+208], %r1;
	ret;

}
.func _Z10setIndex53Pjj(
	.param .b64 _Z10setIndex53Pjj_param_0,
	.param .b32 _Z10setIndex53Pjj_param_1
)
{
	.reg .b32 	%r<2>;
	.reg .b64 	%rd<2>;

	ld.param.u64 	%rd1, [_Z10setIndex53Pjj_param_0];
	ld.param.u32 	%r1, [_Z10setIndex53Pjj_param_1];
	st.u32 	[%rd1+212], %r1;
	ret;

}
.func _Z10setIndex54Pjj(
	.param .b64 _Z10setIndex54Pjj_param_0,
	.param .b32 _Z10setIndex54Pjj_param_1
)
{
	.reg .b32 	%r<2>;
	.reg .b64 	%rd<2>;

	ld.param.u64 	%rd1, [_Z10setIndex54Pjj_param_0];
	ld.param.u32 	%r1, [_Z10setIndex54Pjj_param_1];
	st.u32 	[%rd1+216], %r1;
	ret;

}
.func _Z10setIndex55Pjj(
	.param .b64 _Z10setIndex55Pjj_param_0,
	.param .b32 _Z10setIndex55Pjj_param_1
)
{
	.reg .b32 	%r<2>;
	.reg .b64 	%rd<2>;

	ld.param.u64 	%rd1, [_Z10setIndex55Pjj_param_0];
	ld.param.u32 	%r1, [_Z10setIndex55Pjj_param_1];
	st.u32 	[%rd1+220], %r1;
	ret;

}
.func _Z10setIndex56Pjj(
	.param .b64 _Z10setIndex56Pjj_param_0,
	.param .b32 _Z10setIndex56Pjj_param_1
)
{
	.reg .b32 	%r<2>;
	.reg .b64 	%rd<2>;

	ld.param.u64 	%rd1, [_Z10setIndex56Pjj_param_0];
	ld.param.u32 	%r1, [_Z10setIndex56Pjj_param_1];
	st.u32 	[%rd1+224], %r1;
	ret;

}
.func _Z10setIndex57Pjj(
	.param .b64 _Z10setIndex57Pjj_param_0,
	.param .b32 _Z10setIndex57Pjj_param_1
)
{
	.reg .b32 	%r<2>;
	.reg .b64 	%rd<2>;

	ld.param.u64 	%rd1, [_Z10setIndex57Pjj_param_0];
	ld.param.u32 	%r1, [_Z10setIndex57Pjj_param_1];
	st.u32 	[%rd1+228], %r1;
	ret;

}
.func _Z10setIndex58Pjj(
	.param .b64 _Z10setIndex58Pjj_param_0,
	.param .b32 _Z10setIndex58Pjj_param_1
)
{
	.reg .b32 	%r<2>;
	.reg .b64 	%rd<2>;

	ld.param.u64 	%rd1, [_Z10setIndex58Pjj_param_0];
	ld.param.u32 	%r1, [_Z10setIndex58Pjj_param_1];
	st.u32 	[%rd1+232], %r1;
	ret;

}
.func _Z10setIndex59Pjj(
	.param .b64 _Z10setIndex59Pjj_param_0,
	.param .b32 _Z10setIndex59Pjj_param_1
)
{
	.reg .b32 	%r<2>;
	.reg .b64 	%rd<2>;

	ld.param.u64 	%rd1, [_Z10setIndex59Pjj_param_0];
	ld.param.u32 	%r1, [_Z10setIndex59Pjj_param_1];
	st.u32 	[%rd1+236], %r1;
	ret;

}
.func _Z10setIndex60Pjj(
	.param .b64 _Z10setIndex60Pjj_param_0,
	.param .b32 _Z10setIndex60Pjj_param_1
)
{
	.reg .b32 	%r<2>;
	.reg .b64 	%rd<2>;

	ld.param.u64 	%rd1, [_Z10setIndex60Pjj_param_0];
	ld.param.u32 	%r1, [_Z10setIndex60Pjj_param_1];
	st.u32 	[%rd1+240], %r1;
	ret;

}
.func _Z10setIndex61Pjj(
	.param .b64 _Z10setIndex61Pjj_param_0,
	.param .b32 _Z10setIndex61Pjj_param_1
)
{
	.reg .b32 	%r<2>;
	.reg .b64 	%rd<2>;

	ld.param.u64 	%rd1, [_Z10setIndex61Pjj_param_0];
	ld.param.u32 	%r1, [_Z10setIndex61Pjj_param_1];
	st.u32 	[%rd1+244], %r1;
	ret;

}
.func _Z10setIndex62Pjj(
	.param .b64 _Z10setIndex62Pjj_param_0,
	.param .b32 _Z10setIndex62Pjj_param_1
)
{
	.reg .b32 	%r<2>;
	.reg .b64 	%rd<2>;

	ld.param.u64 	%rd1, [_Z10setIndex62Pjj_param_0];
	ld.param.u32 	%r1, [_Z10setIndex62Pjj_param_1];
	st.u32 	[%rd1+248], %r1;
	ret;

}
.func _Z10setIndex63Pjj(
	.param .b64 _Z10setIndex63Pjj_param_0,
	.param .b32 _Z10setIndex63Pjj_param_1
)
{
	.reg .b32 	%r<2>;
	.reg .b64 	%rd<2>;

	ld.param.u64 	%rd1, [_Z10setIndex63Pjj_param_0];
	ld.param.u32 	%r1, [_Z10setIndex63Pjj_param_1];
	st.u32 	[%rd1+252], %r1;
	ret;

}
.func _Z10setIndex64Pjj(
	.param .b64 _Z10setIndex64Pjj_param_0,
	.param .b32 _Z10setIndex64Pjj_param_1
)
{
	.reg .b32 	%r<2>;
	.reg .b64 	%rd<2>;

	ld.param.u64 	%rd1, [_Z10setIndex64Pjj_param_0];
	ld.param.u32 	%r1, [_Z10setIndex64Pjj_param_1];
	st.u32 	[%rd1+256], %r1;
	ret;

}
.func _Z10setIndex65Pjj(
	.param .b64 _Z10setIndex65Pjj_param_0,
	.param .b32 _Z10setIndex65Pjj_param_1
)
{
	.reg .b32 	%r<2>;
	.reg .b64 	%rd<2>;

	ld.param.u64 	%rd1, [_Z10setIndex65Pjj_param_0];
	ld.param.u32 	%r1, [_Z10setIndex65Pjj_param_1];
	st.u32 	[%rd1+260], %r1;
	ret;

}
.func _Z10setIndex66Pjj(
	.param .b64 _Z10setIndex66Pjj_param_0,
	.param .b32 _Z10setIndex66Pjj_param_1
)
{
	.reg .b32 	%r<2>;
	.reg .b64 	%rd<2>;

	ld.param.u64 	%rd1, [_Z10setIndex66Pjj_param_0];
	ld.param.u32 	%r1, [_Z10setIndex66Pjj_param_1];
	st.u32 	[%rd1+264], %r1;
	ret;

}
.func _Z10setIndex67Pjj(
	.param .b64 _Z10setIndex67Pjj_param_0,
	.param .b32 _Z10setIndex67Pjj_param_1
)
{
	.reg .b32 	%r<2>;
	.reg .b64 	%rd<2>;

	ld.param.u64 	%rd1, [_Z10setIndex67Pjj_param_0];
	ld.param.u32 	%r1, [_Z10setIndex67Pjj_param_1];
	st.u32 	[%rd1+268], %r1;
	ret;

}
.func _Z10setIndex68Pjj(
	.param .b64 _Z10setIndex68Pjj_param_0,
	.param .b32 _Z10setIndex68Pjj_param_1
)
{
	.reg .b32 	%r<2>;
	.reg .b64 	%rd<2>;

	ld.param.u64 	%rd1, [_Z10setIndex68Pjj_param_0];
	ld.param.u32 	%r1, [_Z10setIndex68Pjj_param_1];
	st.u32 	[%rd1+272], %r1;
	ret;

}
.func _Z10setIndex69Pjj(
	.param .b64 _Z10setIndex69Pjj_param_0,
	.param .b32 _Z10setIndex69Pjj_param_1
)
{
	.reg .b32 	%r<2>;
	.reg .b64 	%rd<2>;

	ld.param.u64 	%rd1, [_Z10setIndex69Pjj_param_0];
	ld.param.u32 	%r1, [_Z10setIndex69Pjj_param_1];
	st.u32 	[%rd1+276], %r1;
	ret;

}
.func _Z10setIndex70Pjj(
	.param .b64 _Z10setIndex70Pjj_param_0,
	.param .b32 _Z10setIndex70Pjj_param_1
)
{
	.reg .b32 	%r<2>;
	.reg .b64 	%rd<2>;

	ld.param.u64 	%rd1, [_Z10setIndex70Pjj_param_0];
	ld.param.u32 	%r1, [_Z10setIndex70Pjj_param_1];
	st.u32 	[%rd1+280], %r1;
	ret;

}
.func _Z10setIndex71Pjj(
	.param .b64 _Z10setIndex71Pjj_param_0,
	.param .b32 _Z10setIndex71Pjj_param_1
)
{
	.reg .b32 	%r<2>;
	.reg .b64 	%rd<2>;

	ld.param.u64 	%rd1, [_Z10setIndex71Pjj_param_0];
	ld.param.u32 	%r1, [_Z10setIndex71Pjj_param_1];
	st.u32 	[%rd1+284], %r1;
	ret;

}
.func _Z10setIndex72Pjj(
	.param .b64 _Z10setIndex72Pjj_param_0,
	.param .b32 _Z10setIndex72Pjj_param_1
)
{
	.reg .b32 	%r<2>;
	.reg .b64 	%rd<2>;

	ld.param.u64 	%rd1, [_Z10setIndex72Pjj_param_0];
	ld.param.u32 	%r1, [_Z10setIndex72Pjj_param_1];
	st.u32 	[%rd1+288], %r1;
	ret;

}
.func _Z10setIndex73Pjj(
	.param .b64 _Z10setIndex73Pjj_param_0,
	.param .b32 _Z10setIndex73Pjj_param_1
)
{
	.reg .b32 	%r<2>;
	.reg .b64 	%rd<2>;

	ld.param.u64 	%rd1, [_Z10setIndex73Pjj_param_0];
	ld.param.u32 	%r1, [_Z10setIndex73Pjj_param_1];
	st.u32 	[%rd1+292], %r1;
	ret;

}
.func _Z10setIndex74Pjj(
	.param .b64 _Z10setIndex74Pjj_param_0,
	.param .b32 _Z10setIndex74Pjj_param_1
)
{
	.reg .b32 	%r<2>;
	.reg .b64 	%rd<2>;

	ld.param.u64 	%rd1, [_Z10setIndex74Pjj_param_0];
	ld.param.u32 	%r1, [_Z10setIndex74Pjj_param_1];
	st.u32 	[%rd1+296], %r1;
	ret;

}
.func _Z10setIndex75Pjj(
	.param .b64 _Z10setIndex75Pjj_param_0,
	.param .b32 _Z10setIndex75Pjj_param_1
)
{
	.reg .b32 	%r<2>;
	.reg .b64 	%rd<2>;

	ld.param.u64 	%rd1, [_Z10setIndex75Pjj_param_0];
	ld.param.u32 	%r1, [_Z10setIndex75Pjj_param_1];
	st.u32 	[%rd1+300], %r1;
	ret;

}
.func _Z10setIndex76Pjj(
	.param .b64 _Z10setIndex76Pjj_param_0,
	.param .b32 _Z10setIndex76Pjj_param_1
)
{
	.reg .b32 	%r<2>;
	.reg .b64 	%rd<2>;

	ld.param.u64 	%rd1, [_Z10setIndex76Pjj_param_0];
	ld.param.u32 	%r1, [_Z10setIndex76Pjj_param_1];
	st.u32 	[%rd1+304], %r1;
	ret;

}
.func _Z10setIndex77Pjj(
	.param .b64 _Z10setIndex77Pjj_param_0,
	.param .b32 _Z10setIndex77Pjj_param_1
)
{
	.reg .b32 	%r<2>;
	.reg .b64 	%rd<2>;

	ld.param.u64 	%rd1, [_Z10setIndex77Pjj_param_0];
	ld.param.u32 	%r1, [_Z10setIndex77Pjj_param_1];
	st.u32 	[%rd1+308], %r1;
	ret;

}
.func _Z10setIndex78Pjj(
	.param .b64 _Z10setIndex78Pjj_param_0,
	.param .b32 _Z10setIndex78Pjj_param_1
)
{
	.reg .b32 	%r<2>;
	.reg .b64 	%rd<2>;

	ld.param.u64 	%rd1, [_Z10setIndex78Pjj_param_0];
	ld.param.u32 	%r1, [_Z10setIndex78Pjj_param_1];
	st.u32 	[%rd1+312], %r1;
	ret;

}
.func _Z10setIndex79Pjj(
	.param .b64 _Z10setIndex79Pjj_param_0,
	.param .b32 _Z10setIndex79Pjj_param_1
)
{
	.reg .b32 	%r<2>;
	.reg .b64 	%rd<2>;

	ld.param.u64 	%rd1, [_Z10setIndex79Pjj_param_0];
	ld.param.u32 	%r1, [_Z10setIndex79Pjj_param_1];
	st.u32 	[%rd1+316], %r1;
	ret;

}
.func _Z10setIndex80Pjj(
	.param .b64 _Z10setIndex80Pjj_param_0,
	.param .b32 _Z10setIndex80Pjj_param_1
)
{
	.reg .b32 	%r<2>;
	.reg .b64 	%rd<2>;

	ld.param.u64 	%rd1, [_Z10setIndex80Pjj_param_0];
	ld.param.u32 	%r1, [_Z10setIndex80Pjj_param_1];
	st.u32 	[%rd1+320], %r1;
	ret;

}
.func _Z10setIndex81Pjj(
	.param .b64 _Z10setIndex81Pjj_param_0,
	.param .b32 _Z10setIndex81Pjj_param_1
)
{
	.reg .b32 	%r<2>;
	.reg .b64 	%rd<2>;

	ld.param.u64 	%rd1, [_Z10setIndex81Pjj_param_0];
	ld.param.u32 	%r1, [_Z10setIndex81Pjj_param_1];
	st.u32 	[%rd1+324], %r1;
	ret;

}
.func _Z10setIndex82Pjj(
	.param .b64 _Z10setIndex82Pjj_param_0,
	.param .b32 _Z10setIndex82Pjj_param_1
)
{
	.reg .b32 	%r<2>;
	.reg .b64 	%rd<2>;

	ld.param.u64 	%rd1, [_Z10setIndex82Pjj_param_0];
	ld.param.u32 	%r1, [_Z10setIndex82Pjj_param_1];
	st.u32 	[%rd1+328], %r1;
	ret;

}
.func _Z10setIndex83Pjj(
	.param .b64 _Z10setIndex83Pjj_param_0,
	.param .b32 _Z10setIndex83Pjj_param_1
)
{
	.reg .b32 	%r<2>;
	.reg .b64 	%rd<2>;

	ld.param.u64 	%rd1, [_Z10setIndex83Pjj_param_0];
	ld.param.u32 	%r1, [_Z10setIndex83Pjj_param_1];
	st.u32 	[%rd1+332], %r1;
	ret;

}
.func _Z10setIndex84Pjj(
	.param .b64 _Z10setIndex84Pjj_param_0,
	.param .b32 _Z10setIndex84Pjj_param_1
)
{
	.reg .b32 	%r<2>;
	.reg .b64 	%rd<2>;

	ld.param.u64 	%rd1, [_Z10setIndex84Pjj_param_0];
	ld.param.u32 	%r1, [_Z10setIndex84Pjj_param_1];
	st.u32 	[%rd1+336], %r1;
	ret;

}
.func _Z10setIndex85Pjj(
	.param .b64 _Z10setIndex85Pjj_param_0,
	.param .b32 _Z10setIndex85Pjj_param_1
)
{
	.reg .b32 	%r<2>;
	.reg .b64 	%rd<2>;

	ld.param.u64 	%rd1, [_Z10setIndex85Pjj_param_0];
	ld.param.u32 	%r1, [_Z10setIndex85Pjj_param_1];
	st.u32 	[%rd1+340], %r1;
	ret;

}
.func _Z10setIndex86Pjj(
	.param .b64 _Z10setIndex86Pjj_param_0,
	.param .b32 _Z10setIndex86Pjj_param_1
)
{
	.reg .b32 	%r<2>;
	.reg .b64 	%rd<2>;

	ld.param.u64 	%rd1, [_Z10setIndex86Pjj_param_0];
	ld.param.u32 	%r1, [_Z10setIndex86Pjj_param_1];
	st.u32 	[%rd1+344], %r1;
	ret;

}
.func _Z10setIndex87Pjj(
	.param .b64 _Z10setIndex87Pjj_param_0,
	.param .b32 _Z10setIndex87Pjj_param_1
)
{
	.reg .b32 	%r<2>;
	.reg .b64 	%rd<2>;

	ld.param.u64 	%rd1, [_Z10setIndex87Pjj_param_0];
	ld.param.u32 	%r1, [_Z10setIndex87Pjj_param_1];
	st.u32 	[%rd1+348], %r1;
	ret;

}
.func _Z10setIndex88Pjj(
	.param .b64 _Z10setIndex88Pjj_param_0,
	.param .b32 _Z10setIndex88Pjj_param_1
)
{
	.reg .b32 	%r<2>;
	.reg .b64 	%rd<2>;

	ld.param.u64 	%rd1, [_Z10setIndex88Pjj_param_0];
	ld.param.u32 	%r1, [_Z10setIndex88Pjj_param_1];
	st.u32 	[%rd1+352], %r1;
	ret;

}
.func _Z10setIndex89Pjj(
	.param .b64 _Z10setIndex89Pjj_param_0,
	.param .b32 _Z10setIndex89Pjj_param_1
)
{
	.reg .b32 	%r<2>;
	.reg .b64 	%rd<2>;

	ld.param.u64 	%rd1, [_Z10setIndex89Pjj_param_0];
	ld.param.u32 	%r1, [_Z10setIndex89Pjj_param_1];
	st.u32 	[%rd1+356], %r1;
	ret;

}
.func _Z10setIndex90Pjj(
	.param .b64 _Z10setIndex90Pjj_param_0,
	.param .b32 _Z10setIndex90Pjj_param_1
)
{
	.reg .b32 	%r<2>;
	.reg .b64 	%rd<2>;

	ld.param.u64 	%rd1, [_Z10setIndex90Pjj_param_0];
	ld.param.u32 	%r1, [_Z10setIndex90Pjj_param_1];
	st.u32 	[%rd1+360], %r1;
	ret;

}
.func _Z10setIndex91Pjj(
	.param .b64 _Z10setIndex91Pjj_param_0,
	.param .b32 _Z10setIndex91Pjj_param_1
)
{
	.reg .b32 	%r<2>;
	.reg .b64 	%rd<2>;

	ld.param.u64 	%rd1, [_Z10setIndex91Pjj_param_0];
	ld.param.u32 	%r1, [_Z10setIndex91Pjj_param_1];
	st.u32 	[%rd1+364], %r1;
	ret;

}
.func _Z10setIndex92Pjj(
	.param .b64 _Z10setIndex92Pjj_param_0,
	.param .b32 _Z10setIndex92Pjj_param_1
)
{
	.reg .b32 	%r<2>;
	.reg .b64 	%rd<2>;

	ld.param.u64 	%rd1, [_Z10setIndex92Pjj_param_0];
	ld.param.u32 	%r1, [_Z10setIndex92Pjj_param_1];
	st.u32 	[%rd1+368], %r1;
	ret;

}
.func _Z10setIndex93Pjj(
	.param .b64 _Z10setIndex93Pjj_param_0,
	.param .b32 _Z10setIndex93Pjj_param_1
)
{
	.reg .b32 	%r<2>;
	.reg .b64 	%rd<2>;

	ld.param.u64 	%rd1, [_Z10setIndex93Pjj_param_0];
	ld.param.u32 	%r1, [_Z10setIndex93Pjj_param_1];
	st.u32 	[%rd1+372], %r1;
	ret;

}
.func _Z10setIndex94Pjj(
	.param .b64 _Z10setIndex94Pjj_param_0,
	.param .b32 _Z10setIndex94Pjj_param_1
)
{
	.reg .b32 	%r<2>;
	.reg .b64 	%rd<2>;

	ld.param.u64 	%rd1, [_Z10setIndex94Pjj_param_0];
	ld.param.u32 	%r1, [_Z10setIndex94Pjj_param_1];
	st.u32 	[%rd1+376], %r1;
	ret;

}
.func _Z10setIndex95Pjj(
	.param .b64 _Z10setIndex95Pjj_param_0,
	.param .b32 _Z10setIndex95Pjj_param_1
)
{
	.reg .b32 	%r<2>;
	.reg .b64 	%rd<2>;

	ld.param.u64 	%rd1, [_Z10setIndex95Pjj_param_0];
	ld.param.u32 	%r1, [_Z10setIndex95Pjj_param_1];
	st.u32 	[%rd1+380], %r1;
	ret;

}
.func _Z10setIndex96Pjj(
	.param .b64 _Z10setIndex96Pjj_param_0,
	.param .b32 _Z10setIndex96Pjj_param_1
)
{
	.reg .b32 	%r<2>;
	.reg .b64 	%rd<2>;

	ld.param.u64 	%rd1, [_Z10setIndex96Pjj_param_0];
	ld.param.u32 	%r1, [_Z10setIndex96Pjj_param_1];
	st.u32 	[%rd1+384], %r1;
	ret;

}
.func _Z10setIndex97Pjj(
	.param .b64 _Z10setIndex97Pjj_param_0,
	.param .b32 _Z10setIndex97Pjj_param_1
)
{
	.reg .b32 	%r<2>;
	.reg .b64 	%rd<2>;

	ld.param.u64 	%rd1, [_Z10setIndex97Pjj_param_0];
	ld.param.u32 	%r1, [_Z10setIndex97Pjj_param_1];
	st.u32 	[%rd1+388], %r1;
	ret;

}
.func _Z10setIndex98Pjj(
	.param .b64 _Z10setIndex98Pjj_param_0,
	.param .b32 _Z10setIndex98Pjj_param_1
)
{
	.reg .b32 	%r<2>;
	.reg .b64 	%rd<2>;

	ld.param.u64 	%rd1, [_Z10setIndex98Pjj_param_0];
	ld.param.u32 	%r1, [_Z10setIndex98Pjj_param_1];
	st.u32 	[%rd1+392], %r1;
	ret;

}
.func _Z10setIndex99Pjj(
	.param .b64 _Z10setIndex99Pjj_param_0,
	.param .b32 _Z10setIndex99Pjj_param_1
)
{
	.reg .b32 	%r<2>;
	.reg .b64 	%rd<2>;

	ld.param.u64 	%rd1, [_Z10setIndex99Pjj_param_0];
	ld.param.u32 	%r1, [_Z10setIndex99Pjj_param_1];
	st.u32 	[%rd1+396], %r1;
	ret;

}
.func _Z11setIndex100Pjj(
	.param .b64 _Z11setIndex100Pjj_param_0,
	.param .b32 _Z11setIndex100Pjj_param_1
)
{
	.reg .b32 	%r<2>;
	.reg .b64 	%rd<2>;

	ld.param.u64 	%rd1, [_Z11setIndex100Pjj_param_0];
	ld.param.u32 	%r1, [_Z11setIndex100Pjj_param_1];
	st.u32 	[%rd1+400], %r1;
	ret;

}
.func _Z11setIndex101Pjj(
	.param .b64 _Z11setIndex101Pjj_param_0,
	.param .b32 _Z11setIndex101Pjj_param_1
)
{
	.reg .b32 	%r<2>;
	.reg .b64 	%rd<2>;

	ld.param.u64 	%rd1, [_Z11setIndex101Pjj_param_0];
	ld.param.u32 	%r1, [_Z11setIndex101Pjj_param_1];
	st.u32 	[%rd1+404], %r1;
	ret;

}
.func _Z11setIndex102Pjj(
	.param .b64 _Z11setIndex102Pjj_param_0,
	.param .b32 _Z11setIndex102Pjj_param_1
)
{
	.reg .b32 	%r<2>;
	.reg .b64 	%rd<2>;

	ld.param.u64 	%rd1, [_Z11setIndex102Pjj_param_0];
	ld.param.u32 	%r1, [_Z11setIndex102Pjj_param_1];
	st.u32 	[%rd1+408], %r1;
	ret;

}
.func _Z11setIndex103Pjj(
	.param .b64 _Z11setIndex103Pjj_param_0,
	.param .b32 _Z11setIndex103Pjj_param_1
)
{
	.reg .b32 	%r<2>;
	.reg .b64 	%rd<2>;

	ld.param.u64 	%rd1, [_Z11setIndex103Pjj_param_0];
	ld.param.u32 	%r1, [_Z11setIndex103Pjj_param_1];
	st.u32 	[%rd1+412], %r1;
	ret;

}
.func _Z11setIndex104Pjj(
	.param .b64 _Z11setIndex104Pjj_param_0,
	.param .b32 _Z11setIndex104Pjj_param_1
)
{
	.reg .b32 	%r<2>;
	.reg .b64 	%rd<2>;

	ld.param.u64 	%rd1, [_Z11setIndex104Pjj_param_0];
	ld.param.u32 	%r1, [_Z11setIndex104Pjj_param_1];
	st.u32 	[%rd1+416], %r1;
	ret;

}
.func _Z11setIndex105Pjj(
	.param .b64 _Z11setIndex105Pjj_param_0,
	.param .b32 _Z11setIndex105Pjj_param_1
)
{
	.reg .b32 	%r<2>;
	.reg .b64 	%rd<2>;

	ld.param.u64 	%rd1, [_Z11setIndex105Pjj_param_0];
	ld.param.u32 	%r1, [_Z11setIndex105Pjj_param_1];
	st.u32 	[%rd1+420], %r1;
	ret;

}
.func _Z11setIndex106Pjj(
	.param .b64 _Z11setIndex106Pjj_param_0,
	.param .b32 _Z11setIndex106Pjj_param_1
)
{
	.reg .b32 	%r<2>;
	.reg .b64 	%rd<2>;

	ld.param.u64 	%rd1, [_Z11setIndex106Pjj_param_0];
	ld.param.u32 	%r1, [_Z11setIndex106Pjj_param_1];
	st.u32 	[%rd1+424], %r1;
	ret;

}
.func _Z11setIndex107Pjj(
	.param .b64 _Z11setIndex107Pjj_param_0,
	.param .b32 _Z11setIndex107Pjj_param_1
)
{
	.reg .b32 	%r<2>;
	.reg .b64 	%rd<2>;

	ld.param.u64 	%rd1, [_Z11setIndex107Pjj_param_0];
	ld.param.u32 	%r1, [_Z11setIndex107Pjj_param_1];
	st.u32 	[%rd1+428], %r1;
	ret;

}
.func _Z11setIndex108Pjj(
	.param .b64 _Z11setIndex108Pjj_param_0,
	.param .b32 _Z11setIndex108Pjj_param_1
)
{
	.reg .b32 	%r<2>;
	.reg .b64 	%rd<2>;

	ld.param.u64 	%rd1, [_Z11setIndex108Pjj_param_0];
	ld.param.u32 	%r1, [_Z11setIndex108Pjj_param_1];
	st.u32 	[%rd1+432], %r1;
	ret;

}
.func _Z11setIndex109Pjj(
	.param .b64 _Z11setIndex109Pjj_param_0,
	.param .b32 _Z11setIndex109Pjj_param_1
)
{
	.reg .b32 	%r<2>;
	.reg .b64 	%rd<2>;

	ld.param.u64 	%rd1, [_Z11setIndex109Pjj_param_0];
	ld.param.u32 	%r1, [_Z11setIndex109Pjj_param_1];
	st.u32 	[%rd1+436], %r1;
	ret;

}
.func _Z11setIndex110Pjj(
	.param .b64 _Z11setIndex110Pjj_param_0,
	.param .b32 _Z11setIndex110Pjj_param_1
)
{
	.reg .b32 	%r<2>;
	.reg .b64 	%rd<2>;

	ld.param.u64 	%rd1, [_Z11setIndex110Pjj_param_0];
	ld.param.u32 	%r1, [_Z11setIndex110Pjj_param_1];
	st.u32 	[%rd1+440], %r1;
	ret;

}
.func _Z11setIndex111Pjj(
	.param .b64 _Z11setIndex111Pjj_param_0,
	.param .b32 _Z11setIndex111Pjj_param_1
)
{
	.reg .b32 	%r<2>;
	.reg .b64 	%rd<2>;

	ld.param.u64 	%rd1, [_Z11setIndex111Pjj_param_0];
	ld.param.u32 	%r1, [_Z11setIndex111Pjj_param_1];
	st.u32 	[%rd1+444], %r1;
	ret;

}
.func _Z11setIndex112Pjj(
	.param .b64 _Z11setIndex112Pjj_param_0,
	.param .b32 _Z11setIndex112Pjj_param_1
)
{
	.reg .b32 	%r<2>;
	.reg .b64 	%rd<2>;

	ld.param.u64 	%rd1, [_Z11setIndex112Pjj_param_0];
	ld.param.u32 	%r1, [_Z11setIndex112Pjj_param_1];
	st.u32 	[%rd1+448], %r1;
	ret;

}
.func _Z11setIndex113Pjj(
	.param .b64 _Z11setIndex113Pjj_param_0,
	.param .b32 _Z11setIndex113Pjj_param_1
)
{
	.reg .b32 	%r<2>;
	.reg .b64 	%rd<2>;

	ld.param.u64 	%rd1, [_Z11setIndex113Pjj_param_0];
	ld.param.u32 	%r1, [_Z11setIndex113Pjj_param_1];
	st.u32 	[%rd1+452], %r1;
	ret;

}
.func _Z11setIndex114Pjj(
	.param .b64 _Z11setIndex114Pjj_param_0,
	.param .b32 _Z11setIndex114Pjj_param_1
)
{
	.reg .b32 	%r<2>;
	.reg .b64 	%rd<2>;

	ld.param.u64 	%rd1, [_Z11setIndex114Pjj_param_0];
	ld.param.u32 	%r1, [_Z11setIndex114Pjj_param_1];
	st.u32 	[%rd1+456], %r1;
	ret;

}
.func _Z11setIndex115Pjj(
	.param .b64 _Z11setIndex115Pjj_param_0,
	.param .b32 _Z11setIndex115Pjj_param_1
)
{
	.reg .b32 	%r<2>;
	.reg .b64 	%rd<2>;

	ld.param.u64 	%rd1, [_Z11setIndex115Pjj_param_0];
	ld.param.u32 	%r1, [_Z11setIndex115Pjj_param_1];
	st.u32 	[%rd1+460], %r1;
	ret;

}
.func _Z11setIndex116Pjj(
	.param .b64 _Z11setIndex116Pjj_param_0,
	.param .b32 _Z11setIndex116Pjj_param_1
)
{
	.reg .b32 	%r<2>;
	.reg .b64 	%rd<2>;

	ld.param.u64 	%rd1, [_Z11setIndex116Pjj_param_0];
	ld.param.u32 	%r1, [_Z11setIndex116Pjj_param_1];
	st.u32 	[%rd1+464], %r1;
	ret;

}
.func _Z11setIndex117Pjj(
	.param .b64 _Z11setIndex117Pjj_param_0,
	.param .b32 _Z11setIndex117Pjj_param_1
)
{
	.reg .b32 	%r<2>;
	.reg .b64 	%rd<2>;

	ld.param.u64 	%rd1, [_Z11setIndex117Pjj_param_0];
	ld.param.u32 	%r1, [_Z11setIndex117Pjj_param_1];
	st.u32 	[%rd1+468], %r1;
	ret;

}
.func _Z11setIndex118Pjj(
	.param .b64 _Z11setIndex118Pjj_param_0,
	.param .b32 _Z11setIndex118Pjj_param_1
)
{
	.reg .b32 	%r<2>;
	.reg .b64 	%rd<2>;

	ld.param.u64 	%rd1, [_Z11setIndex118Pjj_param_0];
	ld.param.u32 	%r1, [_Z11setIndex118Pjj_param_1];
	st.u32 	[%rd1+472], %r1;
	ret;

}
.func _Z11setIndex119Pjj(
	.param .b64 _Z11setIndex119Pjj_param_0,
	.param .b32 _Z11setIndex119Pjj_param_1
)
{
	.reg .b32 	%r<2>;
	.reg .b64 	%rd<2>;

	ld.param.u64 	%rd1, [_Z11setIndex119Pjj_param_0];
	ld.param.u32 	%r1, [_Z11setIndex119Pjj_param_1];
	st.u32 	[%rd1+476], %r1;
	ret;

}
.func _Z11setIndex120Pjj(
	.param .b64 _Z11setIndex120Pjj_param_0,
	.param .b32 _Z11setIndex120Pjj_param_1
)
{
	.reg .b32 	%r<2>;
	.reg .b64 	%rd<2>;

	ld.param.u64 	%rd1, [_Z11setIndex120Pjj_param_0];
	ld.param.u32 	%r1, [_Z11setIndex120Pjj_param_1];
	st.u32 	[%rd1+480], %r1;
	ret;

}
.func _Z11setIndex121Pjj(
	.param .b64 _Z11setIndex121Pjj_param_0,
	.param .b32 _Z11setIndex121Pjj_param_1
)
{
	.reg .b32 	%r<2>;
	.reg .b64 	%rd<2>;

	ld.param.u64 	%rd1, [_Z11setIndex121Pjj_param_0];
	ld.param.u32 	%r1, [_Z11setIndex121Pjj_param_1];
	st.u32 	[%rd1+484], %r1;
	ret;

}
.func _Z11setIndex122Pjj(
	.param .b64 _Z11setIndex122Pjj_param_0,
	.param .b32 _Z11setIndex122Pjj_param_1
)
{
	.reg .b32 	%r<2>;
	.reg .b64 	%rd<2>;

	ld.param.u64 	%rd1, [_Z11setIndex122Pjj_param_0];
	ld.param.u32 	%r1, [_Z11setIndex122Pjj_param_1];
	st.u32 	[%rd1+488], %r1;
	ret;

}
.func _Z11setIndex123Pjj(
	.param .b64 _Z11setIndex123Pjj_param_0,
	.param .b32 _Z11setIndex123Pjj_param_1
)
{
	.reg .b32 	%r<2>;
	.reg .b64 	%rd<2>;

	ld.param.u64 	%rd1, [_Z11setIndex123Pjj_param_0];
	ld.param.u32 	%r1, [_Z11setIndex123Pjj_param_1];
	st.u32 	[%rd1+492], %r1;
	ret;

}
.func _Z11setIndex124Pjj(
	.param .b64 _Z11setIndex124Pjj_param_0,
	.param .b32 _Z11setIndex124Pjj_param_1
)
{
	.reg .b32 	%r<2>;
	.reg .b64 	%rd<2>;

	ld.param.u64 	%rd1, [_Z11setIndex124Pjj_param_0];
	ld.param.u32 	%r1, [_Z11setIndex124Pjj_param_1];
	st.u32 	[%rd1+496], %r1;
	ret;

}
.func _Z11setIndex125Pjj(
	.param .b64 _Z11setIndex125Pjj_param_0,
	.param .b32 _Z11setIndex125Pjj_param_1
)
{
	.reg .b32 	%r<2>;
	.reg .b64 	%rd<2>;

	ld.param.u64 	%rd1, [_Z11setIndex125Pjj_param_0];
	ld.param.u32 	%r1, [_Z11setIndex125Pjj_param_1];
	st.u32 	[%rd1+500], %r1;
	ret;

}
.func _Z11setIndex126Pjj(
	.param .b64 _Z11setIndex126Pjj_param_0,
	.param .b32 _Z11setIndex126Pjj_param_1
)
{
	.reg .b32 	%r<2>;
	.reg .b64 	%rd<2>;

	ld.param.u64 	%rd1, [_Z11setIndex126Pjj_param_0];
	ld.param.u32 	%r1, [_Z11setIndex126Pjj_param_1];
	st.u32 	[%rd1+504], %r1;
	ret;

}
.func _Z11setIndex127Pjj(
	.param .b64 _Z11setIndex127Pjj_param_0,
	.param .b32 _Z11setIndex127Pjj_param_1
)
{
	.reg .b32 	%r<2>;
	.reg .b64 	%rd<2>;

	ld.param.u64 	%rd1, [_Z11setIndex127Pjj_param_0];
	ld.param.u32 	%r1, [_Z11setIndex127Pjj_param_1];
	st.u32 	[%rd1+508], %r1;
	ret;

}
.func _Z11setIndex128Pjj(
	.param .b64 _Z11setIndex128Pjj_param_0,
	.param .b32 _Z11setIndex128Pjj_param_1
)
{
	.reg .b32 	%r<2>;
	.reg .b64 	%rd<2>;

	ld.param.u64 	%rd1, [_Z11setIndex128Pjj_param_0];
	ld.param.u32 	%r1, [_Z11setIndex128Pjj_param_1];
	st.u32 	[%rd1+512], %r1;
	ret;

}
.func _Z11setIndex129Pjj(
	.param .b64 _Z11setIndex129Pjj_param_0,
	.param .b32 _Z11setIndex129Pjj_param_1
)
{
	.reg .b32 	%r<2>;
	.reg .b64 	%rd<2>;

	ld.param.u64 	%rd1, [_Z11setIndex129Pjj_param_0];
	ld.param.u32 	%r1, [_Z11setIndex129Pjj_param_1];
	st.u32 	[%rd1+516], %r1;
	ret;

}
.func _Z11setIndex130Pjj(
	.param .b64 _Z11setIndex130Pjj_param_0,
	.param .b32 _Z11setIndex130Pjj_param_1
)
{
	.reg .b32 	%r<2>;
	.reg .b64 	%rd<2>;

	ld.param.u64 	%rd1, [_Z11setIndex130Pjj_param_0];
	ld.param.u32 	%r1, [_Z11setIndex130Pjj_param_1];
	st.u32 	[%rd1+520], %r1;
	ret;

}
.func _Z11setIndex131Pjj(
	.param .b64 _Z11setIndex131Pjj_param_0,
	.param .b32 _Z11setIndex131Pjj_param_1
)
{
	.reg .b32 	%r<2>;
	.reg .b64 	%rd<2>;

	ld.param.u64 	%rd1, [_Z11setIndex131Pjj_param_0];
	ld.param.u32 	%r1, [_Z11setIndex131Pjj_param_1];
	st.u32 	[%rd1+524], %r1;
	ret;

}
.func _Z11setIndex132Pjj(
	.param .b64 _Z11setIndex132Pjj_param_0,
	.param .b32 _Z11setIndex132Pjj_param_1
)
{
	.reg .b32 	%r<2>;
	.reg .b64 	%rd<2>;

	ld.param.u64 	%rd1, [_Z11setIndex132Pjj_param_0];
	ld.param.u32 	%r1, [_Z11setIndex132Pjj_param_1];
	st.u32 	[%rd1+528], %r1;
	ret;

}
.func _Z11setIndex133Pjj(
	.param .b64 _Z11setIndex133Pjj_param_0,
	.param .b32 _Z11setIndex133Pjj_param_1
)
{
	.reg .b32 	%r<2>;
	.reg .b64 	%rd<2>;

	ld.param.u64 	%rd1, [_Z11setIndex133Pjj_param_0];
	ld.param.u32 	%r1, [_Z11setIndex133Pjj_param_1];
	st.u32 	[%rd1+532], %r1;
	ret;

}
.func _Z11setIndex134Pjj(
	.param .b64 _Z11setIndex134Pjj_param_0,
	.param .b32 _Z11setIndex134Pjj_param_1
)
{
	.reg .b32 	%r<2>;
	.reg .b64 	%rd<2>;

	ld.param.u64 	%rd1, [_Z11setIndex134Pjj_param_0];
	ld.param.u32 	%r1, [_Z11setIndex134Pjj_param_1];
	st.u32 	[%rd1+536], %r1;
	ret;

}
.func _Z11setIndex135Pjj(
	.param .b64 _Z11setIndex135Pjj_param_0,
	.param .b32 _Z11setIndex135Pjj_param_1
)
{
	.reg .b32 	%r<2>;
	.reg .b64 	%rd<2>;

	ld.param.u64 	%rd1, [_Z11setIndex135Pjj_param_0];
	ld.param.u32 	%r1, [_Z11setIndex135Pjj_param_1];
	st.u32 	[%rd1+540], %r1;
	ret;

}
.func _Z11setIndex136Pjj(
	.param .b64 _Z11setIndex136Pjj_param_0,
	.param .b32 _Z11setIndex136Pjj_param_1
)
{
	.reg .b32 	%r<2>;
	.reg .b64 	%rd<2>;

	ld.param.u64 	%rd1, [_Z11setIndex136Pjj_param_0];
	ld.param.u32 	%r1, [_Z11setIndex136Pjj_param_1];
	st.u32 	[%rd1+544], %r1;
	ret;

}
.func _Z11setIndex137Pjj(
	.param .b64 _Z11setIndex137Pjj_param_0,
	.param .b32 _Z11setIndex137Pjj_param_1
)
{
	.reg .b32 	%r<2>;
	.reg .b64 	%rd<2>;

	ld.param.u64 	%rd1, [_Z11setIndex137Pjj_param_0];
	ld.param.u32 	%r1, [_Z11setIndex137Pjj_param_1];
	st.u32 	[%rd1+548], %r1;
	ret;

}
.func _Z11setIndex138Pjj(
	.param .b64 _Z11setIndex138Pjj_param_0,
	.param .b32 _Z11setIndex138Pjj_param_1
)
{
	.reg .b32 	%r<2>;
	.reg .b64 	%rd<2>;

	ld.param.u64 	%rd1, [_Z11setIndex138Pjj_param_0];
	ld.param.u32 	%r1, [_Z11setIndex138Pjj_param_1];
	st.u32 	[%rd1+552], %r1;
	ret;

}
.func _Z11setIndex139Pjj(
	.param .b64 _Z11setIndex139Pjj_param_0,
	.param .b32 _Z11setIndex139Pjj_param_1
)
{
	.reg .b32 	%r<2>;
	.reg .b64 	%rd<2>;

	ld.param.u64 	%rd1, [_Z11setIndex139Pjj_param_0];
	ld.param.u32 	%r1, [_Z11setIndex139Pjj_param_1];
	st.u32 	[%rd1+556], %r1;
	ret;

}
.func _Z11setIndex140Pjj(
	.param .b64 _Z11setIndex140Pjj_param_0,
	.param .b32 _Z11setIndex140Pjj_param_1
)
{
	.reg .b32 	%r<2>;
	.reg .b64 	%rd<2>;

	ld.param.u64 	%rd1, [_Z11setIndex140Pjj_param_0];
	ld.param.u32 	%r1, [_Z11setIndex140Pjj_param_1];
	st.u32 	[%rd1+560], %r1;
	ret;

}
.func _Z11setIndex141Pjj(
	.param .b64 _Z11setIndex141Pjj_param_0,
	.param .b32 _Z11setIndex141Pjj_param_1
)
{
	.reg .b32 	%r<2>;
	.reg .b64 	%rd<2>;

	ld.param.u64 	%rd1, [_Z11setIndex141Pjj_param_0];
	ld.param.u32 	%r1, [_Z11setIndex141Pjj_param_1];
	st.u32 	[%rd1+564], %r1;
	ret;

}
.func _Z11setIndex142Pjj(
	.param .b64 _Z11setIndex142Pjj_param_0,
	.param .b32 _Z11setIndex142Pjj_param_1
)
{
	.reg .b32 	%r<2>;
	.reg .b64 	%rd<2>;

	ld.param.u64 	%rd1, [_Z11setIndex142Pjj_param_0];
	ld.param.u32 	%r1, [_Z11setIndex142Pjj_param_1];
	st.u32 	[%rd1+568], %r1;
	ret;

}
.func _Z11setIndex143Pjj(
	.param .b64 _Z11setIndex143Pjj_param_0,
	.param .b32 _Z11setIndex143Pjj_param_1
)
{
	.reg .b32 	%r<2>;
	.reg .b64 	%rd<2>;

	ld.param.u64 	%rd1, [_Z11setIndex143Pjj_param_0];
	ld.param.u32 	%r1, [_Z11setIndex143Pjj_param_1];
	st.u32 	[%rd1+572], %r1;
	ret;

}
.func _Z11setIndex144Pjj(
	.param .b64 _Z11setIndex144Pjj_param_0,
	.param .b32 _Z11setIndex144Pjj_param_1
)
{
	.reg .b32 	%r<2>;
	.reg .b64 	%rd<2>;

	ld.param.u64 	%rd1, [_Z11setIndex144Pjj_param_0];
	ld.param.u32 	%r1, [_Z11setIndex144Pjj_param_1];
	st.u32 	[%rd1+576], %r1;
	ret;

}
.func _Z11setIndex145Pjj(
	.param .b64 _Z11setIndex145Pjj_param_0,
	.param .b32 _Z11setIndex145Pjj_param_1
)
{
	.reg .b32 	%r<2>;
	.reg .b64 	%rd<2>;

	ld.param.u64 	%rd1, [_Z11setIndex145Pjj_param_0];
	ld.param.u32 	%r1, [_Z11setIndex145Pjj_param_1];
	st.u32 	[%rd1+580], %r1;
	ret;

}
.func _Z11setIndex146Pjj(
	.param .b64 _Z11setIndex146Pjj_param_0,
	.param .b32 _Z11setIndex146Pjj_param_1
)
{
	.reg .b32 	%r<2>;
	.reg .b64 	%rd<2>;

	ld.param.u64 	%rd1, [_Z11setIndex146Pjj_param_0];
	ld.param.u32 	%r1, [_Z11setIndex146Pjj_param_1];
	st.u32 	[%rd1+584], %r1;
	ret;

}
.func _Z11setIndex147Pjj(
	.param .b64 _Z11setIndex147Pjj_param_0,
	.param .b32 _Z11setIndex147Pjj_param_1
)
{
	.reg .b32 	%r<2>;
	.reg .b64 	%rd<2>;

	ld.param.u64 	%rd1, [_Z11setIndex147Pjj_param_0];
	ld.param.u32 	%r1, [_Z11setIndex147Pjj_param_1];
	st.u32 	[%rd1+588], %r1;
	ret;

}
.func _Z11setIndex148Pjj(
	.param .b64 _Z11setIndex148Pjj_param_0,
	.param .b32 _Z11setIndex148Pjj_param_1
)
{
	.reg .b32 	%r<2>;
	.reg .b64 	%rd<2>;

	ld.param.u64 	%rd1, [_Z11setIndex148Pjj_param_0];
	ld.param.u32 	%r1, [_Z11setIndex148Pjj_param_1];
	st.u32 	[%rd1+592], %r1;
	ret;

}
.func _Z11setIndex149Pjj(
	.param .b64 _Z11setIndex149Pjj_param_0,
	.param .b32 _Z11setIndex149Pjj_param_1
)
{
	.reg .b32 	%r<2>;
	.reg .b64 	%rd<2>;

	ld.param.u64 	%rd1, [_Z11setIndex149Pjj_param_0];
	ld.param.u32 	%r1, [_Z11setIndex149Pjj_param_1];
	st.u32 	[%rd1+596], %r1;
	ret;

}
.func _Z11setIndex150Pjj(
	.param .b64 _Z11setIndex150Pjj_param_0,
	.param .b32 _Z11setIndex150Pjj_param_1
)
{
	.reg .b32 	%r<2>;
	.reg .b64 	%rd<2>;

	ld.param.u64 	%rd1, [_Z11setIndex150Pjj_param_0];
	ld.param.u32 	%r1, [_Z11setIndex150Pjj_param_1];
	st.u32 	[%rd1+600], %r1;
	ret;

}
.func _Z11setIndex151Pjj(
	.param .b64 _Z11setIndex151Pjj_param_0,
	.param .b32 _Z11setIndex151Pjj_param_1
)
{
	.reg .b32 	%r<2>;
	.reg .b64 	%rd<2>;

	ld.param.u64 	%rd1, [_Z11setIndex151Pjj_param_0];
	ld.param.u32 	%r1, [_Z11setIndex151Pjj_param_1];
	st.u32 	[%rd1+604], %r1;
	ret;

}
.func _Z11setIndex152Pjj(
	.param .b64 _Z11setIndex152Pjj_param_0,
	.param .b32 _Z11setIndex152Pjj_param_1
)
{
	.reg .b32 	%r<2>;
	.reg .b64 	%rd<2>;

	ld.param.u64 	%rd1, [_Z11setIndex152Pjj_param_0];
	ld.param.u32 	%r1, [_Z11setIndex152Pjj_param_1];
	st.u32 	[%rd1+608], %r1;
	ret;

}
.func _Z11setIndex153Pjj(
	.param .b64 _Z11setIndex153Pjj_param_0,
	.param .b32 _Z11setIndex153Pjj_param_1
)
{
	.reg .b32 	%r<2>;
	.reg .b64 	%rd<2>;

	ld.param.u64 	%rd1, [_Z11setIndex153Pjj_param_0];
	ld.param.u32 	%r1, [_Z11setIndex153Pjj_param_1];
	st.u32 	[%rd1+612], %r1;
	ret;

}
.func _Z11setIndex154Pjj(
	.param .b64 _Z11setIndex154Pjj_param_0,
	.param .b32 _Z11setIndex154Pjj_param_1
)
{
	.reg .b32 	%r<2>;
	.reg .b64 	%rd<2>;

	ld.param.u64 	%rd1, [_Z11setIndex154Pjj_param_0];
	ld.param.u32 	%r1, [_Z11setIndex154Pjj_param_1];
	st.u32 	[%rd1+616], %r1;
	ret;

}
.func _Z11setIndex155Pjj(
	.param .b64 _Z11setIndex155Pjj_param_0,
	.param .b32 _Z11setIndex155Pjj_param_1
)
{
	.reg .b32 	%r<2>;
	.reg .b64 	%rd<2>;

	ld.param.u64 	%rd1, [_Z11setIndex155Pjj_param_0];
	ld.param.u32 	%r1, [_Z11setIndex155Pjj_param_1];
	st.u32 	[%rd1+620], %r1;
	ret;

}
.func _Z11setIndex156Pjj(
	.param .b64 _Z11setIndex156Pjj_param_0,
	.param .b32 _Z11setIndex156Pjj_param_1
)
{
	.reg .b32 	%r<2>;
	.reg .b64 	%rd<2>;

	ld.param.u64 	%rd1, [_Z11setIndex156Pjj_param_0];
	ld.param.u32 	%r1, [_Z11setIndex156Pjj_param_1];
	st.u32 	[%rd1+624], %r1;
	ret;

}
.func _Z11setIndex157Pjj(
	.param .b64 _Z11setIndex157Pjj_param_0,
	.param .b32 _Z11setIndex157Pjj_param_1
)
{
	.reg .b32 	%r<2>;
	.reg .b64 	%rd<2>;

	ld.param.u64 	%rd1, [_Z11setIndex157Pjj_param_0];
	ld.param.u32 	%r1, [_Z11setIndex157Pjj_param_1];
	st.u32 	[%rd1+628], %r1;
	ret;

}
.func _Z11setIndex158Pjj(
	.param .b64 _Z11setIndex158Pjj_param_0,
	.param .b32 _Z11setIndex158Pjj_param_1
)
{
	.reg .b32 	%r<2>;
	.reg .b64 	%rd<2>;

	ld.param.u64 	%rd1, [_Z11setIndex158Pjj_param_0];
	ld.param.u32 	%r1, [_Z11setIndex158Pjj_param_1];
	st.u32 	[%rd1+632], %r1;
	ret;

}
.func _Z11setIndex159Pjj(
	.param .b64 _Z11setIndex159Pjj_param_0,
	.param .b32 _Z11setIndex159Pjj_param_1
)
{
	.reg .b32 	%r<2>;
	.reg .b64 	%rd<2>;

	ld.param.u64 	%rd1, [_Z11setIndex159Pjj_param_0];
	ld.param.u32 	%r1, [_Z11setIndex159Pjj_param_1];
	st.u32 	[%rd1+636], %r1;
	ret;

}
.func _Z11setIndex160Pjj(
	.param .b64 _Z11setIndex160Pjj_param_0,
	.param .b32 _Z11setIndex160Pjj_param_1
)
{
	.reg .b32 	%r<2>;
	.reg .b64 	%rd<2>;

	ld.param.u64 	%rd1, [_Z11setIndex160Pjj_param_0];
	ld.param.u32 	%r1, [_Z11setIndex160Pjj_param_1];
	st.u32 	[%rd1+640], %r1;
	ret;

}
.func _Z11setIndex161Pjj(
	.param .b64 _Z11setIndex161Pjj_param_0,
	.param .b32 _Z11setIndex161Pjj_param_1
)
{
	.reg .b32 	%r<2>;
	.reg .b64 	%rd<2>;

	ld.param.u64 	%rd1, [_Z11setIndex161Pjj_param_0];
	ld.param.u32 	%r1, [_Z11setIndex161Pjj_param_1];
	st.u32 	[%rd1+644], %r1;
	ret;

}
.func _Z11setIndex162Pjj(
	.param .b64 _Z11setIndex162Pjj_param_0,
	.param .b32 _Z11setIndex162Pjj_param_1
)
{
	.reg .b32 	%r<2>;
	.reg .b64 	%rd<2>;

	ld.param.u64 	%rd1, [_Z11setIndex162Pjj_param_0];
	ld.param.u32 	%r1, [_Z11setIndex162Pjj_param_1];
	st.u32 	[%rd1+648], %r1;
	ret;

}
.func _Z11setIndex163Pjj(
	.param .b64 _Z11setIndex163Pjj_param_0,
	.param .b32 _Z11setIndex163Pjj_param_1
)
{
	.reg .b32 	%r<2>;
	.reg .b64 	%rd<2>;

	ld.param.u64 	%rd1, [_Z11setIndex163Pjj_param_0];
	ld.param.u32 	%r1, [_Z11setIndex163Pjj_param_1];
	st.u32 	[%rd1+652], %r1;
	ret;

}
.func _Z11setIndex164Pjj(
	.param .b64 _Z11setIndex164Pjj_param_0,
	.param .b32 _Z11setIndex164Pjj_param_1
)
{
	.reg .b32 	%r<2>;
	.reg .b64 	%rd<2>;

	ld.param.u64 	%rd1, [_Z11setIndex164Pjj_param_0];
	ld.param.u32 	%r1, [_Z11setIndex164Pjj_param_1];
	st.u32 	[%rd1+656], %r1;
	ret;

}
.func _Z11setIndex165Pjj(
	.param .b64 _Z11setIndex165Pjj_param_0,
	.param .b32 _Z11setIndex165Pjj_param_1
)
{
	.reg .b32 	%r<2>;
	.reg .b64 	%rd<2>;

	ld.param.u64 	%rd1, [_Z11setIndex165Pjj_param_0];
	ld.param.u32 	%r1, [_Z11setIndex165Pjj_param_1];
	st.u32 	[%rd1+660], %r1;
	ret;

}
.func _Z11setIndex166Pjj(
	.param .b64 _Z11setIndex166Pjj_param_0,
	.param .b32 _Z11setIndex166Pjj_param_1
)
{
	.reg .b32 	%r<2>;
	.reg .b64 	%rd<2>;

	ld.param.u64 	%rd1, [_Z11setIndex166Pjj_param_0];
	ld.param.u32 	%r1, [_Z11setIndex166Pjj_param_1];
	st.u32 	[%rd1+664], %r1;
	ret;

}
.func _Z11setIndex167Pjj(
	.param .b64 _Z11setIndex167Pjj_param_0,
	.param .b32 _Z11setIndex167Pjj_param_1
)
{
	.reg .b32 	%r<2>;
	.reg .b64 	%rd<2>;

	ld.param.u64 	%rd1, [_Z11setIndex167Pjj_param_0];
	ld.param.u32 	%r1, [_Z11setIndex167Pjj_param_1];
	st.u32 	[%rd1+668], %r1;
	ret;

}
.func _Z11setIndex168Pjj(
	.param .b64 _Z11setIndex168Pjj_param_0,
	.param .b32 _Z11setIndex168Pjj_param_1
)
{
	.reg .b32 	%r<2>;
	.reg .b64 	%rd<2>;

	ld.param.u64 	%rd1, [_Z11setIndex168Pjj_param_0];
	ld.param.u32 	%r1, [_Z11setIndex168Pjj_param_1];
	st.u32 	[%rd1+672], %r1;
	ret;

}
.func _Z11setIndex169Pjj(
	.param .b64 _Z11setIndex169Pjj_param_0,
	.param .b32 _Z11setIndex169Pjj_param_1
)
{
	.reg .b32 	%r<2>;
	.reg .b64 	%rd<2>;

	ld.param.u64 	%rd1, [_Z11setIndex169Pjj_param_0];
	ld.param.u32 	%r1, [_Z11setIndex169Pjj_param_1];
	st.u32 	[%rd1+676], %r1;
	ret;

}
.func _Z11setIndex170Pjj(
	.param .b64 _Z11setIndex170Pjj_param_0,
	.param .b32 _Z11setIndex170Pjj_param_1
)
{
	.reg .b32 	%r<2>;
	.reg .b64 	%rd<2>;

	ld.param.u64 	%rd1, [_Z11setIndex170Pjj_param_0];
	ld.param.u32 	%r1, [_Z11setIndex170Pjj_param_1];
	st.u32 	[%rd1+680], %r1;
	ret;

}
.func _Z11setIndex171Pjj(
	.param .b64 _Z11setIndex171Pjj_param_0,
	.param .b32 _Z11setIndex171Pjj_param_1
)
{
	.reg .b32 	%r<2>;
	.reg .b64 	%rd<2>;

	ld.param.u64 	%rd1, [_Z11setIndex171Pjj_param_0];
	ld.param.u32 	%r1, [_Z11setIndex171Pjj_param_1];
	st.u32 	[%rd1+684], %r1;
	ret;

}
.func _Z11setIndex172Pjj(
	.param .b64 _Z11setIndex172Pjj_param_0,
	.param .b32 _Z11setIndex172Pjj_param_1
)
{
	.reg .b32 	%r<2>;
	.reg .b64 	%rd<2>;

	ld.param.u64 	%rd1, [_Z11setIndex172Pjj_param_0];
	ld.param.u32 	%r1, [_Z11setIndex172Pjj_param_1];
	st.u32 	[%rd1+688], %r1;
	ret;

}
.func _Z11setIndex173Pjj(
	.param .b64 _Z11setIndex173Pjj_param_0,
	.param .b32 _Z11setIndex173Pjj_param_1
)
{
	.reg .b32 	%r<2>;
	.reg .b64 	%rd<2>;

	ld.param.u64 	%rd1, [_Z11setIndex173Pjj_param_0];
	ld.param.u32 	%r1, [_Z11setIndex173Pjj_param_1];
	st.u32 	[%rd1+692], %r1;
	ret;

}
.func _Z11setIndex174Pjj(
	.param .b64 _Z11setIndex174Pjj_param_0,
	.param .b32 _Z11setIndex174Pjj_param_1
)
{
	.reg .b32 	%r<2>;
	.reg .b64 	%rd<2>;

	ld.param.u64 	%rd1, [_Z11setIndex174Pjj_param_0];
	ld.param.u32 	%r1, [_Z11setIndex174Pjj_param_1];
	st.u32 	[%rd1+696], %r1;
	ret;

}
.func _Z11setIndex175Pjj(
	.param .b64 _Z11setIndex175Pjj_param_0,
	.param .b32 _Z11setIndex175Pjj_param_1
)
{
	.reg .b32 	%r<2>;
	.reg .b64 	%rd<2>;

	ld.param.u64 	%rd1, [_Z11setIndex175Pjj_param_0];
	ld.param.u32 	%r1, [_Z11setIndex175Pjj_param_1];
	st.u32 	[%rd1+700], %r1;
	ret;

}
.func _Z11setIndex176Pjj(
	.param .b64 _Z11setIndex176Pjj_param_0,
	.param .b32 _Z11setIndex176Pjj_param_1
)
{
	.reg .b32 	%r<2>;
	.reg .b64 	%rd<2>;

	ld.param.u64 	%rd1, [_Z11setIndex176Pjj_param_0];
	ld.param.u32 	%r1, [_Z11setIndex176Pjj_param_1];
	st.u32 	[%rd1+704], %r1;
	ret;

}
.func _Z11setIndex177Pjj(
	.param .b64 _Z11setIndex177Pjj_param_0,
	.param .b32 _Z11setIndex177Pjj_param_1
)
{
	.reg .b32 	%r<2>;
	.reg .b64 	%rd<2>;

	ld.param.u64 	%rd1, [_Z11setIndex177Pjj_param_0];
	ld.param.u32 	%r1, [_Z11setIndex177Pjj_param_1];
	st.u32 	[%rd1+708], %r1;
	ret;

}
.func _Z11setIndex178Pjj(
	.param .b64 _Z11setIndex178Pjj_param_0,
	.param .b32 _Z11setIndex178Pjj_param_1
)
{
	.reg .b32 	%r<2>;
	.reg .b64 	%rd<2>;

	ld.param.u64 	%rd1, [_Z11setIndex178Pjj_param_0];
	ld.param.u32 	%r1, [_Z11setIndex178Pjj_param_1];
	st.u32 	[%rd1+712], %r1;
	ret;

}
.func _Z11setIndex179Pjj(
	.param .b64 _Z11setIndex179Pjj_param_0,
	.param .b32 _Z11setIndex179Pjj_param_1
)
{
	.reg .b32 	%r<2>;
	.reg .b64 	%rd<2>;

	ld.param.u64 	%rd1, [_Z11setIndex179Pjj_param_0];
	ld.param.u32 	%r1, [_Z11setIndex179Pjj_param_1];
	st.u32 	[%rd1+716], %r1;
	ret;

}
.func _Z11setIndex180Pjj(
	.param .b64 _Z11setIndex180Pjj_param_0,
	.param .b32 _Z11setIndex180Pjj_param_1
)
{
	.reg .b32 	%r<2>;
	.reg .b64 	%rd<2>;

	ld.param.u64 	%rd1, [_Z11setIndex180Pjj_param_0];
	ld.param.u32 	%r1, [_Z11setIndex180Pjj_param_1];
	st.u32 	[%rd1+720], %r1;
	ret;

}
.func _Z11setIndex181Pjj(
	.param .b64 _Z11setIndex181Pjj_param_0,
	.param .b32 _Z11setIndex181Pjj_param_1
)
{
	.reg .b32 	%r<2>;
	.reg .b64 	%rd<2>;

	ld.param.u64 	%rd1, [_Z11setIndex181Pjj_param_0];
	ld.param.u32 	%r1, [_Z11setIndex181Pjj_param_1];
	st.u32 	[%rd1+724], %r1;
	ret;

}
.func _Z11setIndex182Pjj(
	.param .b64 _Z11setIndex182Pjj_param_0,
	.param .b32 _Z11setIndex182Pjj_param_1
)
{
	.reg .b32 	%r<2>;
	.reg .b64 	%rd<2>;

	ld.param.u64 	%rd1, [_Z11setIndex182Pjj_param_0];
	ld.param.u32 	%r1, [_Z11setIndex182Pjj_param_1];
	st.u32 	[%rd1+728], %r1;
	ret;

}
.func _Z11setIndex183Pjj(
	.param .b64 _Z11setIndex183Pjj_param_0,
	.param .b32 _Z11setIndex183Pjj_param_1
)
{
	.reg .b32 	%r<2>;
	.reg .b64 	%rd<2>;

	ld.param.u64 	%rd1, [_Z11setIndex183Pjj_param_0];
	ld.param.u32 	%r1, [_Z11setIndex183Pjj_param_1];
	st.u32 	[%rd1+732], %r1;
	ret;

}
.func _Z11setIndex184Pjj(
	.param .b64 _Z11setIndex184Pjj_param_0,
	.param .b32 _Z11setIndex184Pjj_param_1
)
{
	.reg .b32 	%r<2>;
	.reg .b64 	%rd<2>;

	ld.param.u64 	%rd1, [_Z11setIndex184Pjj_param_0];
	ld.param.u32 	%r1, [_Z11setIndex184Pjj_param_1];
	st.u32 	[%rd1+736], %r1;
	ret;

}
.func _Z11setIndex185Pjj(
	.param .b64 _Z11setIndex185Pjj_param_0,
	.param .b32 _Z11setIndex185Pjj_param_1
)
{
	.reg .b32 	%r<2>;
	.reg .b64 	%rd<2>;

	ld.param.u64 	%rd1, [_Z11setIndex185Pjj_param_0];
	ld.param.u32 	%r1, [_Z11setIndex185Pjj_param_1];
	st.u32 	[%rd1+740], %r1;
	ret;

}
.func _Z11setIndex186Pjj(
	.param .b64 _Z11setIndex186Pjj_param_0,
	.param .b32 _Z11setIndex186Pjj_param_1
)
{
	.reg .b32 	%r<2>;
	.reg .b64 	%rd<2>;

	ld.param.u64 	%rd1, [_Z11setIndex186Pjj_param_0];
	ld.param.u32 	%r1, [_Z11setIndex186Pjj_param_1];
	st.u32 	[%rd1+744], %r1;
	ret;

}
.func _Z11setIndex187Pjj(
	.param .b64 _Z11setIndex187Pjj_param_0,
	.param .b32 _Z11setIndex187Pjj_param_1
)
{
	.reg .b32 	%r<2>;
	.reg .b64 	%rd<2>;

	ld.param.u64 	%rd1, [_Z11setIndex187Pjj_param_0];
	ld.param.u32 	%r1, [_Z11setIndex187Pjj_param_1];
	st.u32 	[%rd1+748], %r1;
	ret;

}
.func _Z11setIndex188Pjj(
	.param .b64 _Z11setIndex188Pjj_param_0,
	.param .b32 _Z11setIndex188Pjj_param_1
)
{
	.reg .b32 	%r<2>;
	.reg .b64 	%rd<2>;

	ld.param.u64 	%rd1, [_Z11setIndex188Pjj_param_0];
	ld.param.u32 	%r1, [_Z11setIndex188Pjj_param_1];
	st.u32 	[%rd1+752], %r1;
	ret;

}
.func _Z11setIndex189Pjj(
	.param .b64 _Z11setIndex189Pjj_param_0,
	.param .b32 _Z11setIndex189Pjj_param_1
)
{
	.reg .b32 	%r<2>;
	.reg .b64 	%rd<2>;

	ld.param.u64 	%rd1, [_Z11setIndex189Pjj_param_0];
	ld.param.u32 	%r1, [_Z11setIndex189Pjj_param_1];
	st.u32 	[%rd1+756], %r1;
	ret;

}
.func _Z11setIndex190Pjj(
	.param .b64 _Z11setIndex190Pjj_param_0,
	.param .b32 _Z11setIndex190Pjj_param_1
)
{
	.reg .b32 	%r<2>;
	.reg .b64 	%rd<2>;

	ld.param.u64 	%rd1, [_Z11setIndex190Pjj_param_0];
	ld.param.u32 	%r1, [_Z11setIndex190Pjj_param_1];
	st.u32 	[%rd1+760], %r1;
	ret;

}
.func _Z11setIndex191Pjj(
	.param .b64 _Z11setIndex191Pjj_param_0,
	.param .b32 _Z11setIndex191Pjj_param_1
)
{
	.reg .b32 	%r<2>;
	.reg .b64 	%rd<2>;

	ld.param.u64 	%rd1, [_Z11setIndex191Pjj_param_0];
	ld.param.u32 	%r1, [_Z11setIndex191Pjj_param_1];
	st.u32 	[%rd1+764], %r1;
	ret;

}
.func _Z11setIndex192Pjj(
	.param .b64 _Z11setIndex192Pjj_param_0,
	.param .b32 _Z11setIndex192Pjj_param_1
)
{
	.reg .b32 	%r<2>;
	.reg .b64 	%rd<2>;

	ld.param.u64 	%rd1, [_Z11setIndex192Pjj_param_0];
	ld.param.u32 	%r1, [_Z11setIndex192Pjj_param_1];
	st.u32 	[%rd1+768], %r1;
	ret;

}
.func _Z11setIndex193Pjj(
	.param .b64 _Z11setIndex193Pjj_param_0,
	.param .b32 _Z11setIndex193Pjj_param_1
)
{
	.reg .b32 	%r<2>;
	.reg .b64 	%rd<2>;

	ld.param.u64 	%rd1, [_Z11setIndex193Pjj_param_0];
	ld.param.u32 	%r1, [_Z11setIndex193Pjj_param_1];
	st.u32 	[%rd1+772], %r1;
	ret;

}
.func _Z11setIndex194Pjj(
	.param .b64 _Z11setIndex194Pjj_param_0,
	.param .b32 _Z11setIndex194Pjj_param_1
)
{
	.reg .b32 	%r<2>;
	.reg .b64 	%rd<2>;

	ld.param.u64 	%rd1, [_Z11setIndex194Pjj_param_0];
	ld.param.u32 	%r1, [_Z11setIndex194Pjj_param_1];
	st.u32 	[%rd1+776], %r1;
	ret;

}
.func _Z11setIndex195Pjj(
	.param .b64 _Z11setIndex195Pjj_param_0,
	.param .b32 _Z11setIndex195Pjj_param_1
)
{
	.reg .b32 	%r<2>;
	.reg .b64 	%rd<2>;

	ld.param.u64 	%rd1, [_Z11setIndex195Pjj_param_0];
	ld.param.u32 	%r1, [_Z11setIndex195Pjj_param_1];
	st.u32 	[%rd1+780], %r1;
	ret;

}
.func _Z11setIndex196Pjj(
	.param .b64 _Z11setIndex196Pjj_param_0,
	.param .b32 _Z11setIndex196Pjj_param_1
)
{
	.reg .b32 	%r<2>;
	.reg .b64 	%rd<2>;

	ld.param.u64 	%rd1, [_Z11setIndex196Pjj_param_0];
	ld.param.u32 	%r1, [_Z11setIndex196Pjj_param_1];
	st.u32 	[%rd1+784], %r1;
	ret;

}
.func _Z11setIndex197Pjj(
	.param .b64 _Z11setIndex197Pjj_param_0,
	.param .b32 _Z11setIndex197Pjj_param_1
)
{
	.reg .b32 	%r<2>;
	.reg .b64 	%rd<2>;

	ld.param.u64 	%rd1, [_Z11setIndex197Pjj_param_0];
	ld.param.u32 	%r1, [_Z11setIndex197Pjj_param_1];
	st.u32 	[%rd1+788], %r1;
	ret;

}
.func _Z11setIndex198Pjj(
	.param .b64 _Z11setIndex198Pjj_param_0,
	.param .b32 _Z11setIndex198Pjj_param_1
)
{
	.reg .b32 	%r<2>;
	.reg .b64 	%rd<2>;

	ld.param.u64 	%rd1, [_Z11setIndex198Pjj_param_0];
	ld.param.u32 	%r1, [_Z11setIndex198Pjj_param_1];
	st.u32 	[%rd1+792], %r1;
	ret;

}
.func _Z11setIndex199Pjj(
	.param .b64 _Z11setIndex199Pjj_param_0,
	.param .b32 _Z11setIndex199Pjj_param_1
)
{
	.reg .b32 	%r<2>;
	.reg .b64 	%rd<2>;

	ld.param.u64 	%rd1, [_Z11setIndex199Pjj_param_0];
	ld.param.u32 	%r1, [_Z11setIndex199Pjj_param_1];
	st.u32 	[%rd1+796], %r1;
	ret;

}
.func _Z11setIndex200Pjj(
	.param .b64 _Z11setIndex200Pjj_param_0,
	.param .b32 _Z11setIndex200Pjj_param_1
)
{
	.reg .b32 	%r<2>;
	.reg .b64 	%rd<2>;

	ld.param.u64 	%rd1, [_Z11setIndex200Pjj_param_0];
	ld.param.u32 	%r1, [_Z11setIndex200Pjj_param_1];
	st.u32 	[%rd1+800], %r1;
	ret;

}
.func _Z11setIndex201Pjj(
	.param .b64 _Z11setIndex201Pjj_param_0,
	.param .b32 _Z11setIndex201Pjj_param_1
)
{
	.reg .b32 	%r<2>;
	.reg .b64 	%rd<2>;

	ld.param.u64 	%rd1, [_Z11setIndex201Pjj_param_0];
	ld.param.u32 	%r1, [_Z11setIndex201Pjj_param_1];
	st.u32 	[%rd1+804], %r1;
	ret;

}
.func _Z11setIndex202Pjj(
	.param .b64 _Z11setIndex202Pjj_param_0,
	.param .b32 _Z11setIndex202Pjj_param_1
)
{
	.reg .b32 	%r<2>;
	.reg .b64 	%rd<2>;

	ld.param.u64 	%rd1, [_Z11setIndex202Pjj_param_0];
	ld.param.u32 	%r1, [_Z11setIndex202Pjj_param_1];
	st.u32 	[%rd1+808], %r1;
	ret;

}
.func _Z11setIndex203Pjj(
	.param .b64 _Z11setIndex203Pjj_param_0,
	.param .b32 _Z11setIndex203Pjj_param_1
)
{
	.reg .b32 	%r<2>;
	.reg .b64 	%rd<2>;

	ld.param.u64 	%rd1, [_Z11setIndex203Pjj_param_0];
	ld.param.u32 	%r1, [_Z11setIndex203Pjj_param_1];
	st.u32 	[%rd1+812], %r1;
	ret;

}
.func _Z11setIndex204Pjj(
	.param .b64 _Z11setIndex204Pjj_param_0,
	.param .b32 _Z11setIndex204Pjj_param_1
)
{
	.reg .b32 	%r<2>;
	.reg .b64 	%rd<2>;

	ld.param.u64 	%rd1, [_Z11setIndex204Pjj_param_0];
	ld.param.u32 	%r1, [_Z11setIndex204Pjj_param_1];
	st.u32 	[%rd1+816], %r1;
	ret;

}
.func _Z11setIndex205Pjj(
	.param .b64 _Z11setIndex205Pjj_param_0,
	.param .b32 _Z11setIndex205Pjj_param_1
)
{
	.reg .b32 	%r<2>;
	.reg .b64 	%rd<2>;

	ld.param.u64 	%rd1, [_Z11setIndex205Pjj_param_0];
	ld.param.u32 	%r1, [_Z11setIndex205Pjj_param_1];
	st.u32 	[%rd1+820], %r1;
	ret;

}
.func _Z11setIndex206Pjj(
	.param .b64 _Z11setIndex206Pjj_param_0,
	.param .b32 _Z11setIndex206Pjj_param_1
)
{
	.reg .b32 	%r<2>;
	.reg .b64 	%rd<2>;

	ld.param.u64 	%rd1, [_Z11setIndex206Pjj_param_0];
	ld.param.u32 	%r1, [_Z11setIndex206Pjj_param_1];
	st.u32 	[%rd1+824], %r1;
	ret;

}
.func _Z11setIndex207Pjj(
	.param .b64 _Z11setIndex207Pjj_param_0,
	.param .b32 _Z11setIndex207Pjj_param_1
)
{
	.reg .b32 	%r<2>;
	.reg .b64 	%rd<2>;

	ld.param.u64 	%rd1, [_Z11setIndex207Pjj_param_0];
	ld.param.u32 	%r1, [_Z11setIndex207Pjj_param_1];
	st.u32 	[%rd1+828], %r1;
	ret;

}
.func _Z11setIndex208Pjj(
	.param .b64 _Z11setIndex208Pjj_param_0,
	.param .b32 _Z11setIndex208Pjj_param_1
)
{
	.reg .b32 	%r<2>;
	.reg .b64 	%rd<2>;

	ld.param.u64 	%rd1, [_Z11setIndex208Pjj_param_0];
	ld.param.u32 	%r1, [_Z11setIndex208Pjj_param_1];
	st.u32 	[%rd1+832], %r1;
	ret;

}
.func _Z11setIndex209Pjj(
	.param .b64 _Z11setIndex209Pjj_param_0,
	.param .b32 _Z11setIndex209Pjj_param_1
)
{
	.reg .b32 	%r<2>;
	.reg .b64 	%rd<2>;

	ld.param.u64 	%rd1, [_Z11setIndex209Pjj_param_0];
	ld.param.u32 	%r1, [_Z11setIndex209Pjj_param_1];
	st.u32 	[%rd1+836], %r1;
	ret;

}
.func _Z11setIndex210Pjj(
	.param .b64 _Z11setIndex210Pjj_param_0,
	.param .b32 _Z11setIndex210Pjj_param_1
)
{
	.reg .b32 	%r<2>;
	.reg .b64 	%rd<2>;

	ld.param.u64 	%rd1, [_Z11setIndex210Pjj_param_0];
	ld.param.u32 	%r1, [_Z11setIndex210Pjj_param_1];
	st.u32 	[%rd1+840], %r1;
	ret;

}
.func _Z11setIndex211Pjj(
	.param .b64 _Z11setIndex211Pjj_param_0,
	.param .b32 _Z11setIndex211Pjj_param_1
)
{
	.reg .b32 	%r<2>;
	.reg .b64 	%rd<2>;

	ld.param.u64 	%rd1, [_Z11setIndex211Pjj_param_0];
	ld.param.u32 	%r1, [_Z11setIndex211Pjj_param_1];
	st.u32 	[%rd1+844], %r1;
	ret;

}
.func _Z11setIndex212Pjj(
	.param .b64 _Z11setIndex212Pjj_param_0,
	.param .b32 _Z11setIndex212Pjj_param_1
)
{
	.reg .b32 	%r<2>;
	.reg .b64 	%rd<2>;

	ld.param.u64 	%rd1, [_Z11setIndex212Pjj_param_0];
	ld.param.u32 	%r1, [_Z11setIndex212Pjj_param_1];
	st.u32 	[%rd1+848], %r1;
	ret;

}
.func _Z11setIndex213Pjj(
	.param .b64 _Z11setIndex213Pjj_param_0,
	.param .b32 _Z11setIndex213Pjj_param_1
)
{
	.reg .b32 	%r<2>;
	.reg .b64 	%rd<2>;

	ld.param.u64 	%rd1, [_Z11setIndex213Pjj_param_0];
	ld.param.u32 	%r1, [_Z11setIndex213Pjj_param_1];
	st.u32 	[%rd1+852], %r1;
	ret;

}
.func _Z11setIndex214Pjj(
	.param .b64 _Z11setIndex214Pjj_param_0,
	.param .b32 _Z11setIndex214Pjj_param_1
)
{
	.reg .b32 	%r<2>;
	.reg .b64 	%rd<2>;

	ld.param.u64 	%rd1, [_Z11setIndex214Pjj_param_0];
	ld.param.u32 	%r1, [_Z11setIndex214Pjj_param_1];
	st.u32 	[%rd1+856], %r1;
	ret;

}
.func _Z11setIndex215Pjj(
	.param .b64 _Z11setIndex215Pjj_param_0,
	.param .b32 _Z11setIndex215Pjj_param_1
)
{
	.reg .b32 	%r<2>;
	.reg .b64 	%rd<2>;

	ld.param.u64 	%rd1, [_Z11setIndex215Pjj_param_0];
	ld.param.u32 	%r1, [_Z11setIndex215Pjj_param_1];
	st.u32 	[%rd1+860], %r1;
	ret;

}
.func _Z11setIndex216Pjj(
	.param .b64 _Z11setIndex216Pjj_param_0,
	.param .b32 _Z11setIndex216Pjj_param_1
)
{
	.reg .b32 	%r<2>;
	.reg .b64 	%rd<2>;

	ld.param.u64 	%rd1, [_Z11setIndex216Pjj_param_0];
	ld.param.u32 	%r1, [_Z11setIndex216Pjj_param_1];
	st.u32 	[%rd1+864], %r1;
	ret;

}
.func _Z11setIndex217Pjj(
	.param .b64 _Z11setIndex217Pjj_param_0,
	.param .b32 _Z11setIndex217Pjj_param_1
)
{
	.reg .b32 	%r<2>;
	.reg .b64 	%rd<2>;

	ld.param.u64 	%rd1, [_Z11setIndex217Pjj_param_0];
	ld.param.u32 	%r1, [_Z11setIndex217Pjj_param_1];
	st.u32 	[%rd1+868], %r1;
	ret;

}
.func _Z11setIndex218Pjj(
	.param .b64 _Z11setIndex218Pjj_param_0,
	.param .b32 _Z11setIndex218Pjj_param_1
)
{
	.reg .b32 	%r<2>;
	.reg .b64 	%rd<2>;

	ld.param.u64 	%rd1, [_Z11setIndex218Pjj_param_0];
	ld.param.u32 	%r1, [_Z11setIndex218Pjj_param_1];
	st.u32 	[%rd1+872], %r1;
	ret;

}
.func _Z11setIndex219Pjj(
	.param .b64 _Z11setIndex219Pjj_param_0,
	.param .b32 _Z11setIndex219Pjj_param_1
)
{
	.reg .b32 	%r<2>;
	.reg .b64 	%rd<2>;

	ld.param.u64 	%rd1, [_Z11setIndex219Pjj_param_0];
	ld.param.u32 	%r1, [_Z11setIndex219Pjj_param_1];
	st.u32 	[%rd1+876], %r1;
	ret;

}
.func _Z11setIndex220Pjj(
	.param .b64 _Z11setIndex220Pjj_param_0,
	.param .b32 _Z11setIndex220Pjj_param_1
)
{
	.reg .b32 	%r<2>;
	.reg .b64 	%rd<2>;

	ld.param.u64 	%rd1, [_Z11setIndex220Pjj_param_0];
	ld.param.u32 	%r1, [_Z11setIndex220Pjj_param_1];
	st.u32 	[%rd1+880], %r1;
	ret;

}
.func _Z11setIndex221Pjj(
	.param .b64 _Z11setIndex221Pjj_param_0,
	.param .b32 _Z11setIndex221Pjj_param_1
)
{
	.reg .b32 	%r<2>;
	.reg .b64 	%rd<2>;

	ld.param.u64 	%rd1, [_Z11setIndex221Pjj_param_0];
	ld.param.u32 	%r1, [_Z11setIndex221Pjj_param_1];
	st.u32 	[%rd1+884], %r1;
	ret;

}
.func _Z11setIndex222Pjj(
	.param .b64 _Z11setIndex222Pjj_param_0,
	.param .b32 _Z11setIndex222Pjj_param_1
)
{
	.reg .b32 	%r<2>;
	.reg .b64 	%rd<2>;

	ld.param.u64 	%rd1, [_Z11setIndex222Pjj_param_0];
	ld.param.u32 	%r1, [_Z11setIndex222Pjj_param_1];
	st.u32 	[%rd1+888], %r1;
	ret;

}
.func _Z11setIndex223Pjj(
	.param .b64 _Z11setIndex223Pjj_param_0,
	.param .b32 _Z11setIndex223Pjj_param_1
)
{
	.reg .b32 	%r<2>;
	.reg .b64 	%rd<2>;

	ld.param.u64 	%rd1, [_Z11setIndex223Pjj_param_0];
	ld.param.u32 	%r1, [_Z11setIndex223Pjj_param_1];
	st.u32 	[%rd1+892], %r1;
	ret;

}
.func _Z11setIndex224Pjj(
	.param .b64 _Z11setIndex224Pjj_param_0,
	.param .b32 _Z11setIndex224Pjj_param_1
)
{
	.reg .b32 	%r<2>;
	.reg .b64 	%rd<2>;

	ld.param.u64 	%rd1, [_Z11setIndex224Pjj_param_0];
	ld.param.u32 	%r1, [_Z11setIndex224Pjj_param_1];
	st.u32 	[%rd1+896], %r1;
	ret;

}
.func _Z11setIndex225Pjj(
	.param .b64 _Z11setIndex225Pjj_param_0,
	.param .b32 _Z11setIndex225Pjj_param_1
)
{
	.reg .b32 	%r<2>;
	.reg .b64 	%rd<2>;

	ld.param.u64 	%rd1, [_Z11setIndex225Pjj_param_0];
	ld.param.u32 	%r1, [_Z11setIndex225Pjj_param_1];
	st.u32 	[%rd1+900], %r1;
	ret;

}
.func _Z11setIndex226Pjj(
	.param .b64 _Z11setIndex226Pjj_param_0,
	.param .b32 _Z11setIndex226Pjj_param_1
)
{
	.reg .b32 	%r<2>;
	.reg .b64 	%rd<2>;

	ld.param.u64 	%rd1, [_Z11setIndex226Pjj_param_0];
	ld.param.u32 	%r1, [_Z11setIndex226Pjj_param_1];
	st.u32 	[%rd1+904], %r1;
	ret;

}
.func _Z11setIndex227Pjj(
	.param .b64 _Z11setIndex227Pjj_param_0,
	.param .b32 _Z11setIndex227Pjj_param_1
)
{
	.reg .b32 	%r<2>;
	.reg .b64 	%rd<2>;

	ld.param.u64 	%rd1, [_Z11setIndex227Pjj_param_0];
	ld.param.u32 	%r1, [_Z11setIndex227Pjj_param_1];
	st.u32 	[%rd1+908], %r1;
	ret;

}
.func _Z11setIndex228Pjj(
	.param .b64 _Z11setIndex228Pjj_param_0,
	.param .b32 _Z11setIndex228Pjj_param_1
)
{
	.reg .b32 	%r<2>;
	.reg .b64 	%rd<2>;

	ld.param.u64 	%rd1, [_Z11setIndex228Pjj_param_0];
	ld.param.u32 	%r1, [_Z11setIndex228Pjj_param_1];
	st.u32 	[%rd1+912], %r1;
	ret;

}
.func _Z11setIndex229Pjj(
	.param .b64 _Z11setIndex229Pjj_param_0,
	.param .b32 _Z11setIndex229Pjj_param_1
)
{
	.reg .b32 	%r<2>;
	.reg .b64 	%rd<2>;

	ld.param.u64 	%rd1, [_Z11setIndex229Pjj_param_0];
	ld.param.u32 	%r1, [_Z11setIndex229Pjj_param_1];
	st.u32 	[%rd1+916], %r1;
	ret;

}
.func _Z11setIndex230Pjj(
	.param .b64 _Z11setIndex230Pjj_param_0,
	.param .b32 _Z11setIndex230Pjj_param_1
)
{
	.reg .b32 	%r<2>;
	.reg .b64 	%rd<2>;

	ld.param.u64 	%rd1, [_Z11setIndex230Pjj_param_0];
	ld.param.u32 	%r1, [_Z11setIndex230Pjj_param_1];
	st.u32 	[%rd1+920], %r1;
	ret;

}
.func _Z11setIndex231Pjj(
	.param .b64 _Z11setIndex231Pjj_param_0,
	.param .b32 _Z11setIndex231Pjj_param_1
)
{
	.reg .b32 	%r<2>;
	.reg .b64 	%rd<2>;

	ld.param.u64 	%rd1, [_Z11setIndex231Pjj_param_0];
	ld.param.u32 	%r1, [_Z11setIndex231Pjj_param_1];
	st.u32 	[%rd1+924], %r1;
	ret;

}
.func _Z11setIndex232Pjj(
	.param .b64 _Z11setIndex232Pjj_param_0,
	.param .b32 _Z11setIndex232Pjj_param_1
)
{
	.reg .b32 	%r<2>;
	.reg .b64 	%rd<2>;

	ld.param.u64 	%rd1, [_Z11setIndex232Pjj_param_0];
	ld.param.u32 	%r1, [_Z11setIndex232Pjj_param_1];
	st.u32 	[%rd1+928], %r1;
	ret;

}
.func _Z11setIndex233Pjj(
	.param .b64 _Z11setIndex233Pjj_param_0,
	.param .b32 _Z11setIndex233Pjj_param_1
)
{
	.reg .b32 	%r<2>;
	.reg .b64 	%rd<2>;

	ld.param.u64 	%rd1, [_Z11setIndex233Pjj_param_0];
	ld.param.u32 	%r1, [_Z11setIndex233Pjj_param_1];
	st.u32 	[%rd1+932], %r1;
	ret;

}
.func _Z11setIndex234Pjj(
	.param .b64 _Z11setIndex234Pjj_param_0,
	.param .b32 _Z11setIndex234Pjj_param_1
)
{
	.reg .b32 	%r<2>;
	.reg .b64 	%rd<2>;

	ld.param.u64 	%rd1, [_Z11setIndex234Pjj_param_0];
	ld.param.u32 	%r1, [_Z11setIndex234Pjj_param_1];
	st.u32 	[%rd1+936], %r1;
	ret;

}
.func _Z11setIndex235Pjj(
	.param .b64 _Z11setIndex235Pjj_param_0,
	.param .b32 _Z11setIndex235Pjj_param_1
)
{
	.reg .b32 	%r<2>;
	.reg .b64 	%rd<2>;

	ld.param.u64 	%rd1, [_Z11setIndex235Pjj_param_0];
	ld.param.u32 	%r1, [_Z11setIndex235Pjj_param_1];
	st.u32 	[%rd1+940], %r1;
	ret;

}
.func _Z11setIndex236Pjj(
	.param .b64 _Z11setIndex236Pjj_param_0,
	.param .b32 _Z11setIndex236Pjj_param_1
)
{
	.reg .b32 	%r<2>;
	.reg .b64 	%rd<2>;

	ld.param.u64 	%rd1, [_Z11setIndex236Pjj_param_0];
	ld.param.u32 	%r1, [_Z11setIndex236Pjj_param_1];
	st.u32 	[%rd1+944], %r1;
	ret;

}
.func _Z11setIndex237Pjj(
	.param .b64 _Z11setIndex237Pjj_param_0,
	.param .b32 _Z11setIndex237Pjj_param_1
)
{
	.reg .b32 	%r<2>;
	.reg .b64 	%rd<2>;

	ld.param.u64 	%rd1, [_Z11setIndex237Pjj_param_0];
	ld.param.u32 	%r1, [_Z11setIndex237Pjj_param_1];
	st.u32 	[%rd1+948], %r1;
	ret;

}
.func _Z11setIndex238Pjj(
	.param .b64 _Z11setIndex238Pjj_param_0,
	.param .b32 _Z11setIndex238Pjj_param_1
)
{
	.reg .b32 	%r<2>;
	.reg .b64 	%rd<2>;

	ld.param.u64 	%rd1, [_Z11setIndex238Pjj_param_0];
	ld.param.u32 	%r1, [_Z11setIndex238Pjj_param_1];
	st.u32 	[%rd1+952], %r1;
	ret;

}
.func _Z11setIndex239Pjj(
	.param .b64 _Z11setIndex239Pjj_param_0,
	.param .b32 _Z11setIndex239Pjj_param_1
)
{
	.reg .b32 	%r<2>;
	.reg .b64 	%rd<2>;

	ld.param.u64 	%rd1, [_Z11setIndex239Pjj_param_0];
	ld.param.u32 	%r1, [_Z11setIndex239Pjj_param_1];
	st.u32 	[%rd1+956], %r1;
	ret;

}
.func _Z11setIndex240Pjj(
	.param .b64 _Z11setIndex240Pjj_param_0,
	.param .b32 _Z11setIndex240Pjj_param_1
)
{
	.reg .b32 	%r<2>;
	.reg .b64 	%rd<2>;

	ld.param.u64 	%rd1, [_Z11setIndex240Pjj_param_0];
	ld.param.u32 	%r1, [_Z11setIndex240Pjj_param_1];
	st.u32 	[%rd1+960], %r1;
	ret;

}
.func _Z11setIndex241Pjj(
	.param .b64 _Z11setIndex241Pjj_param_0,
	.param .b32 _Z11setIndex241Pjj_param_1
)
{
	.reg .b32 	%r<2>;
	.reg .b64 	%rd<2>;

	ld.param.u64 	%rd1, [_Z11setIndex241Pjj_param_0];
	ld.param.u32 	%r1, [_Z11setIndex241Pjj_param_1];
	st.u32 	[%rd1+964], %r1;
	ret;

}
.func _Z11setIndex242Pjj(
	.param .b64 _Z11setIndex242Pjj_param_0,
	.param .b32 _Z11setIndex242Pjj_param_1
)
{
	.reg .b32 	%r<2>;
	.reg .b64 	%rd<2>;

	ld.param.u64 	%rd1, [_Z11setIndex242Pjj_param_0];
	ld.param.u32 	%r1, [_Z11setIndex242Pjj_param_1];
	st.u32 	[%rd1+968], %r1;
	ret;

}
.func _Z11setIndex243Pjj(
	.param .b64 _Z11setIndex243Pjj_param_0,
	.param .b32 _Z11setIndex243Pjj_param_1
)
{
	.reg .b32 	%r<2>;
	.reg .b64 	%rd<2>;

	ld.param.u64 	%rd1, [_Z11setIndex243Pjj_param_0];
	ld.param.u32 	%r1, [_Z11setIndex243Pjj_param_1];
	st.u32 	[%rd1+972], %r1;
	ret;

}
.func _Z11setIndex244Pjj(
	.param .b64 _Z11setIndex244Pjj_param_0,
	.param .b32 _Z11setIndex244Pjj_param_1
)
{
	.reg .b32 	%r<2>;
	.reg .b64 	%rd<2>;

	ld.param.u64 	%rd1, [_Z11setIndex244Pjj_param_0];
	ld.param.u32 	%r1, [_Z11setIndex244Pjj_param_1];
	st.u32 	[%rd1+976], %r1;
	ret;

}
.func _Z11setIndex245Pjj(
	.param .b64 _Z11setIndex245Pjj_param_0,
	.param .b32 _Z11setIndex245Pjj_param_1
)
{
	.reg .b32 	%r<2>;
	.reg .b64 	%rd<2>;

	ld.param.u64 	%rd1, [_Z11setIndex245Pjj_param_0];
	ld.param.u32 	%r1, [_Z11setIndex245Pjj_param_1];
	st.u32 	[%rd1+980], %r1;
	ret;

}
.func _Z11setIndex246Pjj(
	.param .b64 _Z11setIndex246Pjj_param_0,
	.param .b32 _Z11setIndex246Pjj_param_1
)
{
	.reg .b32 	%r<2>;
	.reg .b64 	%rd<2>;

	ld.param.u64 	%rd1, [_Z11setIndex246Pjj_param_0];
	ld.param.u32 	%r1, [_Z11setIndex246Pjj_param_1];
	st.u32 	[%rd1+984], %r1;
	ret;

}
.func _Z11setIndex247Pjj(
	.param .b64 _Z11setIndex247Pjj_param_0,
	.param .b32 _Z11setIndex247Pjj_param_1
)
{
	.reg .b32 	%r<2>;
	.reg .b64 	%rd<2>;

	ld.param.u64 	%rd1, [_Z11setIndex247Pjj_param_0];
	ld.param.u32 	%r1, [_Z11setIndex247Pjj_param_1];
	st.u32 	[%rd1+988], %r1;
	ret;

}
.func _Z11setIndex248Pjj(
	.param .b64 _Z11setIndex248Pjj_param_0,
	.param .b32 _Z11setIndex248Pjj_param_1
)
{
	.reg .b32 	%r<2>;
	.reg .b64 	%rd<2>;

	ld.param.u64 	%rd1, [_Z11setIndex248Pjj_param_0];
	ld.param.u32 	%r1, [_Z11setIndex248Pjj_param_1];
	st.u32 	[%rd1+992], %r1;
	ret;

}
.func _Z11setIndex249Pjj(
	.param .b64 _Z11setIndex249Pjj_param_0,
	.param .b32 _Z11setIndex249Pjj_param_1
)
{
	.reg .b32 	%r<2>;
	.reg .b64 	%rd<2>;

	ld.param.u64 	%rd1, [_Z11setIndex249Pjj_param_0];
	ld.param.u32 	%r1, [_Z11setIndex249Pjj_param_1];
	st.u32 	[%rd1+996], %r1;
	ret;

}
.func _Z11setIndex250Pjj(
	.param .b64 _Z11setIndex250Pjj_param_0,
	.param .b32 _Z11setIndex250Pjj_param_1
)
{
	.reg .b32 	%r<2>;
	.reg .b64 	%rd<2>;

	ld.param.u64 	%rd1, [_Z11setIndex250Pjj_param_0];
	ld.param.u32 	%r1, [_Z11setIndex250Pjj_param_1];
	st.u32 	[%rd1+1000], %r1;
	ret;

}
.func _Z11setIndex251Pjj(
	.param .b64 _Z11setIndex251Pjj_param_0,
	.param .b32 _Z11setIndex251Pjj_param_1
)
{
	.reg .b32 	%r<2>;
	.reg .b64 	%rd<2>;

	ld.param.u64 	%rd1, [_Z11setIndex251Pjj_param_0];
	ld.param.u32 	%r1, [_Z11setIndex251Pjj_param_1];
	st.u32 	[%rd1+1004], %r1;
	ret;

}
.func _Z11setIndex252Pjj(
	.param .b64 _Z11setIndex252Pjj_param_0,
	.param .b32 _Z11setIndex252Pjj_param_1
)
{
	.reg .b32 	%r<2>;
	.reg .b64 	%rd<2>;

	ld.param.u64 	%rd1, [_Z11setIndex252Pjj_param_0];
	ld.param.u32 	%r1, [_Z11setIndex252Pjj_param_1];
	st.u32 	[%rd1+1008], %r1;
	ret;

}
.func _Z11setIndex253Pjj(
	.param .b64 _Z11setIndex253Pjj_param_0,
	.param .b32 _Z11setIndex253Pjj_param_1
)
{
	.reg .b32 	%r<2>;
	.reg .b64 	%rd<2>;

	ld.param.u64 	%rd1, [_Z11setIndex253Pjj_param_0];
	ld.param.u32 	%r1, [_Z11setIndex253Pjj_param_1];
	st.u32 	[%rd1+1012], %r1;
	ret;

}
.func _Z11setIndex254Pjj(
	.param .b64 _Z11setIndex254Pjj_param_0,
	.param .b32 _Z11setIndex254Pjj_param_1
)
{
	.reg .b32 	%r<2>;
	.reg .b64 	%rd<2>;

	ld.param.u64 	%rd1, [_Z11setIndex254Pjj_param_0];
	ld.param.u32 	%r1, [_Z11setIndex254Pjj_param_1];
	st.u32 	[%rd1+1016], %r1;
	ret;

}
.func _Z11setIndex255Pjj(
	.param .b64 _Z11setIndex255Pjj_param_0,
	.param .b32 _Z11setIndex255Pjj_param_1
)
{
	.reg .b32 	%r<2>;
	.reg .b64 	%rd<2>;

	ld.param.u64 	%rd1, [_Z11setIndex255Pjj_param_0];
	ld.param.u32 	%r1, [_Z11setIndex255Pjj_param_1];
	st.u32 	[%rd1+1020], %r1;
	ret;

}
	// .globl	_Z23dynamicRegisterIndexingPiii
.visible .entry _Z23dynamicRegisterIndexingPiii(
	.param .u64 .ptr .align 1 _Z23dynamicRegisterIndexingPiii_param_0,
	.param .u32 _Z23dynamicRegisterIndexingPiii_param_1,
	.param .u32 _Z23dynamicRegisterIndexingPiii_param_2
)
{
	.local .align 4 .b8 	__local_depot507[1020];
	.reg .b64 	%SP;
	.reg .b64 	%SPL;
	.reg .pred 	%p<55>;
	.reg .b32 	%r<294>;
	.reg .b64 	%rd<73>;

	mov.u64 	%SPL, __local_depot507;
	cvta.local.u64 	%SP, %SPL;
	ld.param.u64 	%rd2, [_Z23dynamicRegisterIndexingPiii_param_0];
	ld.param.u32 	%r74, [_Z23dynamicRegisterIndexingPiii_param_1];
	ld.param.u32 	%r75, [_Z23dynamicRegisterIndexingPiii_param_2];
	setp.ge.s32 	%p1, %r74, %r75;
	mov.u32 	%r1, %tid.x;
	@%p1 bra 	$L__BB507_44;
	cvta.to.global.u64 	%rd1, %rd2;
	sub.s32 	%r77, %r75, %r74;
	and.b32  	%r2, %r77, 3;
	add.s32 	%r3, %r74, 1;
	add.s32 	%r4, %r74, 2;
	add.s32 	%r5, %r74, 3;
	sub.s32 	%r6, %r74, %r75;
	and.b32  	%r7, %r77, -4;
	mov.b32 	%r277, 0;
	mov.u64 	%rd59, fuGet;
	add.u64 	%rd62, %SP, 0;
	mov.u64 	%rd19, fuSet;
$L__BB507_2:
	setp.eq.s32 	%p2, %r2, 0;
	mov.u32 	%r293, %r74;
	@%p2 bra 	$L__BB507_11;
	shfl.sync.idx.b32	%r67|%p3, %r74, 0, 31, -1;
	mov.b32 	%r78, 1;
	shfl.sync.idx.b32	%r68|%p4, %r78, 0, 31, -1;
	mul.hi.s32 	%r79, %r67, -2139062143;
	add.s32 	%r80, %r79, %r67;
	shr.u32 	%r81, %r80, 31;
	shr.s32 	%r82, %r80, 7;
	add.s32 	%r83, %r82, %r81;
	setp.ne.s32 	%p5, %r83, %r1;
	@%p5 bra 	$L__BB507_5;
	mul.lo.s32 	%r89, %r83, 255;
	sub.s32 	%r90, %r67, %r89;
	mul.wide.s32 	%rd3, %r90, 8;
	add.s64 	%rd5, %rd19, %rd3;
	ld.global.u64 	%rd6, [%rd5];
	{ // callseq 0, 0
	.param .b64 param0;
	st.param.b64 	[param0], %rd62;
	.param .b32 param1;
	st.param.b32 	[param1], %r68;
	prototype_0 : .callprototype ()_ (.param .b64 _, .param .b32 _);
	call 
	%rd6, 
	(
	param0, 
	param1
	)
	, prototype_0;
	} // callseq 0
$L__BB507_5:
	setp.eq.s32 	%p6, %r2, 1;
	mov.u32 	%r293, %r3;
	@%p6 bra 	$L__BB507_11;
	shfl.sync.idx.b32	%r69|%p7, %r3, 0, 31, -1;
	mov.b32 	%r91, 1;
	shfl.sync.idx.b32	%r70|%p8, %r91, 0, 31, -1;
	mul.hi.s32 	%r92, %r69, -2139062143;
	add.s32 	%r93, %r92, %r69;
	shr.u32 	%r94, %r93, 31;
	shr.s32 	%r95, %r93, 7;
	add.s32 	%r96, %r95, %r94;
	setp.ne.s32 	%p9, %r96, %r1;
	@%p9 bra 	$L__BB507_8;
	mul.lo.s32 	%r102, %r96, 255;
	sub.s32 	%r103, %r69, %r102;
	mul.wide.s32 	%rd8, %r103, 8;
	add.s64 	%rd10, %rd19, %rd8;
	ld.global.u64 	%rd11, [%rd10];
	{ // callseq 1, 0
	.param .b64 param0;
	st.param.b64 	[param0], %rd62;
	.param .b32 param1;
	st.param.b32 	[param1], %r70;
	prototype_1 : .callprototype ()_ (.param .b64 _, .param .b32 _);
	call 
	%rd11, 
	(
	param0, 
	param1
	)
	, prototype_1;
	} // callseq 1
$L__BB507_8:
	setp.eq.s32 	%p10, %r2, 2;
	mov.u32 	%r293, %r4;
	@%p10 bra 	$L__BB507_11;
	shfl.sync.idx.b32	%r71|%p11, %r4, 0, 31, -1;
	mov.b32 	%r104, 1;
	shfl.sync.idx.b32	%r72|%p12, %r104, 0, 31, -1;
	mul.hi.s32 	%r105, %r71, -2139062143;
	add.s32 	%r106, %r105, %r71;
	shr.u32 	%r107, %r106, 31;
	shr.s32 	%r108, %r106, 7;
	add.s32 	%r109, %r108, %r107;
	setp.ne.s32 	%p13, %r109, %r1;
	mov.u32 	%r293, %r5;
	@%p13 bra 	$L__BB507_11;
	mul.lo.s32 	%r115, %r109, 255;
	sub.s32 	%r116, %r71, %r115;
	mul.wide.s32 	%rd13, %r116, 8;
	add.s64 	%rd15, %rd19, %rd13;
	ld.global.u64 	%rd16, [%rd15];
	{ // callseq 2, 0
	.param .b64 param0;
	st.param.b64 	[param0], %rd62;
	.param .b32 param1;
	st.param.b32 	[param1], %r72;
	prototype_2 : .callprototype ()_ (.param .b64 _, .param .b32 _);
	call 
	%rd16, 
	(
	param0, 
	param1
	)
	, prototype_2;
	} // callseq 2
	mov.u32 	%r293, %r5;
$L__BB507_11:
	setp.gt.u32 	%p14, %r6, -4;
	mov.b32 	%r292, 0;
	mov.u32 	%r287, %r74;
	@%p14 bra 	$L__BB507_31;
$L__BB507_12:
	shfl.sync.idx.b32	%r10|%p15, %r293, 0, 31, -1;
	mov.b32 	%r119, 1;
	shfl.sync.idx.b32	%r11|%p16, %r119, 0, 31, -1;
	mul.hi.s32 	%r120, %r10, -2139062143;
	add.s32 	%r121, %r120, %r10;
	shr.u32 	%r122, %r121, 31;
	shr.s32 	%r123, %r121, 7;
	add.s32 	%r124, %r123, %r122;
	setp.ne.s32 	%p17, %r124, %r1;
	@%p17 bra 	$L__BB507_14;
	mul.lo.s32 	%r130, %r124, 255;
	sub.s32 	%r131, %r10, %r130;
	mul.wide.s32 	%rd18, %r131, 8;
	add.s64 	%rd20, %rd19, %rd18;
	ld.global.u64 	%rd21, [%rd20];
	{ // callseq 3, 0
	.param .b64 param0;
	st.param.b64 	[param0], %rd62;
	.param .b32 param1;
	st.param.b32 	[param1], %r11;
	prototype_3 : .callprototype ()_ (.param .b64 _, .param .b32 _);
	call 
	%rd21, 
	(
	param0, 
	param1
	)
	, prototype_3;
	} // callseq 3
$L__BB507_14:
	add.s32 	%r12, %r293, 1;
	shfl.sync.idx.b32	%r13|%p18, %r12, 0, 31, -1;
	mov.b32 	%r132, 1;
	shfl.sync.idx.b32	%r14|%p19, %r132, 0, 31, -1;
	mul.hi.s32 	%r133, %r13, -2139062143;
	add.s32 	%r134, %r133, %r13;
	shr.u32 	%r135, %r134, 31;
	shr.s32 	%r136, %r134, 7;
	add.s32 	%r137, %r136, %r135;
	setp.ne.s32 	%p20, %r137, %r1;
	@%p20 bra 	$L__BB507_16;
	mul.lo.s32 	%r143, %r137, 255;
	sub.s32 	%r144, %r13, %r143;
	mul.wide.s32 	%rd23, %r144, 8;
	add.s64 	%rd25, %rd19, %rd23;
	ld.global.u64 	%rd26, [%rd25];
	{ // callseq 4, 0
	.param .b64 param0;
	st.param.b64 	[param0], %rd62;
	.param .b32 param1;
	st.param.b32 	[param1], %r14;
	prototype_4 : .callprototype ()_ (.param .b64 _, .param .b32 _);
	call 
	%rd26, 
	(
	param0, 
	param1
	)
	, prototype_4;
	} // callseq 4
$L__BB507_16:
	add.s32 	%r15, %r12, 1;
	shfl.sync.idx.b32	%r16|%p21, %r15, 0, 31, -1;
	mov.b32 	%r145, 1;
	shfl.sync.idx.b32	%r17|%p22, %r145, 0, 31, -1;
	mul.hi.s32 	%r146, %r16, -2139062143;
	add.s32 	%r147, %r146, %r16;
	shr.u32 	%r148, %r147, 31;
	shr.s32 	%r149, %r147, 7;
	add.s32 	%r150, %r149, %r148;
	setp.ne.s32 	%p23, %r150, %r1;
	@%p23 bra 	$L__BB507_18;
	mul.lo.s32 	%r156, %r150, 255;
	sub.s32 	%r157, %r16, %r156;
	mul.wide.s32 	%rd28, %r157, 8;
	add.s64 	%rd30, %rd19, %rd28;
	ld.global.u64 	%rd31, [%rd30];
	{ // callseq 5, 0
	.param .b64 param0;
	st.param.b64 	[param0], %rd62;
	.param .b32 param1;
	st.param.b32 	[param1], %r17;
	prototype_5 : .callprototype ()_ (.param .b64 _, .param .b32 _);
	call 
	%rd31, 
	(
	param0, 
	param1
	)
	, prototype_5;
	} // callseq 5
$L__BB507_18:
	add.s32 	%r18, %r15, 1;
	shfl.sync.idx.b32	%r19|%p24, %r18, 0, 31, -1;
	mov.b32 	%r158, 1;
	shfl.sync.idx.b32	%r20|%p25, %r158, 0, 31, -1;
	mul.hi.s32 	%r159, %r19, -2139062143;
	add.s32 	%r160, %r159, %r19;
	shr.u32 	%r161, %r160, 31;
	shr.s32 	%r162, %r160, 7;
	add.s32 	%r163, %r162, %r161;
	setp.ne.s32 	%p26, %r163, %r1;
	@%p26 bra 	$L__BB507_20;
	mul.lo.s32 	%r169, %r163, 255;
	sub.s32 	%r170, %r19, %r169;
	mul.wide.s32 	%rd33, %r170, 8;
	add.s64 	%rd35, %rd19, %rd33;
	ld.global.u64 	%rd36, [%rd35];
	{ // callseq 6, 0
	.param .b64 param0;
	st.param.b64 	[param0], %rd62;
	.param .b32 param1;
	st.param.b32 	[param1], %r20;
	prototype_6 : .callprototype ()_ (.param .b64 _, .param .b32 _);
	call 
	%rd36, 
	(
	param0, 
	param1
	)
	, prototype_6;
	} // callseq 6
$L__BB507_20:
	add.s32 	%r293, %r18, 1;
	setp.ne.s32 	%p27, %r293, %r75;
	@%p27 bra 	$L__BB507_12;
	mov.b32 	%r292, 0;
	mov.u32 	%r287, %r74;
	mov.u32 	%r281, %r292;
$L__BB507_22:
	shfl.sync.idx.b32	%r25|%p28, %r287, 0, 31, -1;
	mul.hi.s32 	%r173, %r25, -2139062143;
	add.s32 	%r174, %r173, %r25;
	shr.u32 	%r175, %r174, 31;
	shr.s32 	%r176, %r174, 7;
	add.s32 	%r26, %r176, %r175;
	setp.ne.s32 	%p29, %r26, %r1;
	mov.b32 	%r282, 0;
	@%p29 bra 	$L__BB507_24;
	mul.lo.s32 	%r182, %r26, 255;
	sub.s32 	%r183, %r25, %r182;
	mul.wide.s32 	%rd38, %r183, 8;
	add.s64 	%rd40, %rd59, %rd38;
	ld.global.u64 	%rd41, [%rd40];
	{ // callseq 7, 0
	.param .b64 param0;
	st.param.b64 	[param0], %rd62;
	.param .b32 retval0;
	prototype_7 : .callprototype (.param .b32 _) _ (.param .b64 _);
	call (retval0), 
	%rd41, 
	(
	param0
	)
	, prototype_7;
	ld.param.b32 	%r282, [retval0];
	} // callseq 7
$L__BB507_24:
	shfl.sync.idx.b32	%r186|%p30, %r282, %r26, 31, -1;
	add.s32 	%r29, %r186, %r292;
	add.s32 	%r187, %r287, 1;
	shfl.sync.idx.b32	%r30|%p31, %r187, 0, 31, -1;
	mul.hi.s32 	%r188, %r30, -2139062143;
	add.s32 	%r189, %r188, %r30;
	shr.u32 	%r190, %r189, 31;
	shr.s32 	%r191, %r189, 7;
	add.s32 	%r31, %r191, %r190;
	setp.ne.s32 	%p32, %r31, %r1;
	mov.b32 	%r283, 0;
	@%p32 bra 	$L__BB507_26;
	mul.lo.s32 	%r197, %r31, 255;
	sub.s32 	%r198, %r30, %r197;
	mul.wide.s32 	%rd43, %r198, 8;
	add.s64 	%rd45, %rd59, %rd43;
	ld.global.u64 	%rd46, [%rd45];
	{ // callseq 8, 0
	.param .b64 param0;
	st.param.b64 	[param0], %rd62;
	.param .b32 retval0;
	prototype_8 : .callprototype (.param .b32 _) _ (.param .b64 _);
	call (retval0), 
	%rd46, 
	(
	param0
	)
	, prototype_8;
	ld.param.b32 	%r283, [retval0];
	} // callseq 8
$L__BB507_26:
	shfl.sync.idx.b32	%r201|%p33, %r283, %r31, 31, -1;
	add.s32 	%r34, %r201, %r29;
	add.s32 	%r202, %r287, 2;
	shfl.sync.idx.b32	%r35|%p34, %r202, 0, 31, -1;
	mul.hi.s32 	%r203, %r35, -2139062143;
	add.s32 	%r204, %r203, %r35;
	shr.u32 	%r205, %r204, 31;
	shr.s32 	%r206, %r204, 7;
	add.s32 	%r36, %r206, %r205;
	setp.ne.s32 	%p35, %r36, %r1;
	mov.b32 	%r284, 0;
	@%p35 bra 	$L__BB507_28;
	mul.lo.s32 	%r212, %r36, 255;
	sub.s32 	%r213, %r35, %r212;
	mul.wide.s32 	%rd48, %r213, 8;
	add.s64 	%rd50, %rd59, %rd48;
	ld.global.u64 	%rd51, [%rd50];
	{ // callseq 9, 0
	.param .b64 param0;
	st.param.b64 	[param0], %rd62;
	.param .b32 retval0;
	prototype_9 : .callprototype (.param .b32 _) _ (.param .b64 _);
	call (retval0), 
	%rd51, 
	(
	param0
	)
	, prototype_9;
	ld.param.b32 	%r284, [retval0];
	} // callseq 9
$L__BB507_28:
	shfl.sync.idx.b32	%r216|%p36, %r284, %r36, 31, -1;
	add.s32 	%r39, %r216, %r34;
	add.s32 	%r217, %r287, 3;
	shfl.sync.idx.b32	%r40|%p37, %r217, 0, 31, -1;
	mul.hi.s32 	%r218, %r40, -2139062143;
	add.s32 	%r219, %r218, %r40;
	shr.u32 	%r220, %r219, 31;
	shr.s32 	%r221, %r219, 7;
	add.s32 	%r41, %r221, %r220;
	setp.ne.s32 	%p38, %r41, %r1;
	mov.b32 	%r285, 0;
	@%p38 bra 	$L__BB507_30;
	mul.lo.s32 	%r227, %r41, 255;
	sub.s32 	%r228, %r40, %r227;
	mul.wide.s32 	%rd53, %r228, 8;
	add.s64 	%rd55, %rd59, %rd53;
	ld.global.u64 	%rd56, [%rd55];
	{ // callseq 10, 0
	.param .b64 param0;
	st.param.b64 	[param0], %rd62;
	.param .b32 retval0;
	prototype_10 : .callprototype (.param .b32 _) _ (.param .b64 _);
	call (retval0), 
	%rd56, 
	(
	param0
	)
	, prototype_10;
	ld.param.b32 	%r285, [retval0];
	} // callseq 10
$L__BB507_30:
	shfl.sync.idx.b32	%r230|%p39, %r285, %r41, 31, -1;
	add.s32 	%r292, %r230, %r39;
	add.s32 	%r287, %r287, 4;
	add.s32 	%r281, %r281, 4;
	setp.eq.s32 	%p40, %r281, %r7;
	@%p40 bra 	$L__BB507_31;
	bra.uni 	$L__BB507_22;
$L__BB507_31:
	setp.eq.s32 	%p41, %r2, 0;
	@%p41 bra 	$L__BB507_41;
	shfl.sync.idx.b32	%r51|%p42, %r287, 0, 31, -1;
	mul.hi.s32 	%r232, %r51, -2139062143;
	add.s32 	%r233, %r232, %r51;
	shr.u32 	%r234, %r233, 31;
	shr.s32 	%r235, %r233, 7;
	add.s32 	%r52, %r235, %r234;
	setp.ne.s32 	%p43, %r52, %r1;
	mov.b32 	%r289, 0;
	@%p43 bra 	$L__BB507_34;
	mul.lo.s32 	%r241, %r52, 255;
	sub.s32 	%r242, %r51, %r241;
	mul.wide.s32 	%rd58, %r242, 8;
	add.s64 	%rd60, %rd59, %rd58;
	ld.global.u64 	%rd61, [%rd60];
	{ // callseq 11, 0
	.param .b64 param0;
	st.param.b64 	[param0], %rd62;
	.param .b32 retval0;
	prototype_11 : .callprototype (.param .b32 _) _ (.param .b64 _);
	call (retval0), 
	%rd61, 
	(
	param0
	)
	, prototype_11;
	ld.param.b32 	%r289, [retval0];
	} // callseq 11
$L__BB507_34:
	setp.eq.s32 	%p44, %r2, 1;
	shfl.sync.idx.b32	%r244|%p45, %r289, %r52, 31, -1;
	add.s32 	%r292, %r244, %r292;
	@%p44 bra 	$L__BB507_41;
	add.s32 	%r246, %r287, 1;
	shfl.sync.idx.b32	%r56|%p46, %r246, 0, 31, -1;
	mul.hi.s32 	%r247, %r56, -2139062143;
	add.s32 	%r248, %r247, %r56;
	shr.u32 	%r249, %r248, 31;
	shr.s32 	%r250, %r248, 7;
	add.s32 	%r57, %r250, %r249;
	setp.ne.s32 	%p47, %r57, %r1;
	mov.b32 	%r290, 0;
	@%p47 bra 	$L__BB507_37;
	mul.lo.s32 	%r256, %r57, 255;
	sub.s32 	%r257, %r56, %r256;
	mul.wide.s32 	%rd63, %r257, 8;
	add.s64 	%rd65, %rd59, %rd63;
	ld.global.u64 	%rd66, [%rd65];
	{ // callseq 12, 0
	.param .b64 param0;
	st.param.b64 	[param0], %rd62;
	.param .b32 retval0;
	prototype_12 : .callprototype (.param .b32 _) _ (.param .b64 _);
	call (retval0), 
	%rd66, 
	(
	param0
	)
	, prototype_12;
	ld.param.b32 	%r290, [retval0];
	} // callseq 12
$L__BB507_37:
	setp.eq.s32 	%p48, %r2, 2;
	shfl.sync.idx.b32	%r259|%p49, %r290, %r57, 31, -1;
	add.s32 	%r292, %r259, %r292;
	@%p48 bra 	$L__BB507_41;
	add.s32 	%r261, %r287, 2;
	shfl.sync.idx.b32	%r61|%p50, %r261, 0, 31, -1;
	mul.hi.s32 	%r262, %r61, -2139062143;
	add.s32 	%r263, %r262, %r61;
	shr.u32 	%r264, %r263, 31;
	shr.s32 	%r265, %r263, 7;
	add.s32 	%r62, %r265, %r264;
	setp.ne.s32 	%p51, %r62, %r1;
	mov.b32 	%r291, 0;
	@%p51 bra 	$L__BB507_40;
	mul.lo.s32 	%r271, %r62, 255;
	sub.s32 	%r272, %r61, %r271;
	mul.wide.s32 	%rd68, %r272, 8;
	add.s64 	%rd70, %rd59, %rd68;
	ld.global.u64 	%rd71, [%rd70];
	{ // callseq 13, 0
	.param .b64 param0;
	st.param.b64 	[param0], %rd62;
	.param .b32 retval0;
	prototype_13 : .callprototype (.param .b32 _) _ (.param .b64 _);
	call (retval0), 
	%rd71, 
	(
	param0
	)
	, prototype_13;
	ld.param.b32 	%r291, [retval0];
	} // callseq 13
$L__BB507_40:
	shfl.sync.idx.b32	%r274|%p52, %r291, %r62, 31, -1;
	add.s32 	%r292, %r274, %r292;
$L__BB507_41:
	setp.eq.s32 	%p53, %r1, 0;
	@%p53 bra 	$L__BB507_42;
	bra.uni 	$L__BB507_43;
$L__BB507_42:
	ld.global.u32 	%r275, [%rd1];
	add.s32 	%r276, %r275, %r292;
	st.global.u32 	[%rd1], %r276;
$L__BB507_43:
	add.s32 	%r277, %r277, 1;
	setp.eq.s32 	%p54, %r277, 100;
	@%p54 bra 	$L__BB507_44;
	bra.uni 	$L__BB507_2;
$L__BB507_44:
	ret;

}


// ===== COMPILED SASS (sm_100) =====

	.target	sm_100

	.elftype	@"ET_EXEC"


//--------------------- .note.nv.tkinfo           --------------------------
	.section	.note.nv.tkinfo,"",@"SHT_NOTE"
	.sectionflags	@"SHF_NOTE_NV_TKINFO"
	.tkinfo
        /*0018*/ 	.word	0x00000002
        /*0030*/ 	.string	""
        /*0030*/ 	.string	"ptxas"
        /*0030*/ 	.string	"Cuda compilation tools, release 13.0, V13.0.88"
        /*0030*/ 	.string	"Build cuda_13.0.r13.0/compiler.36424714_0"
        /*0030*/ 	.string	"-arch sm_100 -m 64 "



//--------------------- .note.nv.cuinfo           --------------------------
	.section	.note.nv.cuinfo,"",@"SHT_NOTE"
	.sectionflags	@"SHF_NOTE_NV_CUINFO"
        /*0018*/ 	.short	0x0002
        /*001a*/ 	.short	0x0064
        /*001c*/ 	.short	0x0082
	.zero		2


//--------------------- .nv.info                  --------------------------
	.section	.nv.info,"",@"SHT_CUDA_INFO"
	.align	4


	//----- nvinfo : EIATTR_REGCOUNT
	.align		4
        /*0000*/ 	.byte	0x04, 0x2f
        /*0002*/ 	.short	(.L_3 - .L_2)
	.align		4
.L_2:
        /*0004*/ 	.word	index@(_Z23dynamicRegisterIndexingPiii)
        /*0008*/ 	.word	0x0000001c


	//----- nvinfo : EIATTR_FRAME_SIZE
	.align		4
.L_3:
        /*000c*/ 	.byte	0x04, 0x11
        /*000e*/ 	.short	(.L_5 - .L_4)
	.align		4
.L_4:
        /*0010*/ 	.word	index@($_Z23dynamicRegisterIndexingPiii$_Z9setIndex9Pjj)
        /*0014*/ 	.word	0x00000408


	//----- nvinfo : EIATTR_FRAME_SIZE
	.align		4
.L_5:
        /*0018*/ 	.byte	0x04, 0x11
        /*001a*/ 	.short	(.L_7 - .L_6)
	.align		4
.L_6:
        /*001c*/ 	.word	index@($_Z23dynamicRegisterIndexingPiii$_Z9setIndex8Pjj)
        /*0020*/ 	.word	0x00000408


	//----- nvinfo : EIATTR_FRAME_SIZE
	.align		4
.L_7:
        /*0024*/ 	.byte	0x04, 0x11
        /*0026*/ 	.short	(.L_9 - .L_8)
	.align		4
.L_8:
        /*0028*/ 	.word	index@($_Z23dynamicRegisterIndexingPiii$_Z9setIndex7Pjj)
        /*002c*/ 	.word	0x00000408


	//----- nvinfo : EIATTR_FRAME_SIZE
	.align		4
.L_9:
        /*0030*/ 	.byte	0x04, 0x11
        /*0032*/ 	.short	(.L_11 - .L_10)
	.align		4
.L_10:
        /*0034*/ 	.word	index@($_Z23dynamicRegisterIndexingPiii$_Z9setIndex6Pjj)
        /*0038*/ 	.word	0x00000408


	//----- nvinfo : EIATTR_FRAME_SIZE
	.align		4
.L_11:
        /*003c*/ 	.byte	0x04, 0x11
        /*003e*/ 	.short	(.L_13 - .L_12)
	.align		4
.L_12:
        /*0040*/ 	.word	index@($_Z23dynamicRegisterIndexingPiii$_Z9setIndex5Pjj)
        /*0044*/ 	.word	0x00000408


	//----- nvinfo : EIATTR_FRAME_SIZE
	.align		4
.L_13:
        /*0048*/ 	.byte	0x04, 0x11
        /*004a*/ 	.short	(.L_15 - .L_14)
	.align		4
.L_14:
        /*004c*/ 	.word	index@($_Z23dynamicRegisterIndexingPiii$_Z9setIndex4Pjj)
        /*0050*/ 	.word	0x00000408


	//----- nvinfo : EIATTR_FRAME_SIZE
	.align		4
.L_15:
        /*0054*/ 	.byte	0x04, 0x11
        /*0056*/ 	.short	(.L_17 - .L_16)
	.align		4
.L_16:
        /*0058*/ 	.word	index@($_Z23dynamicRegisterIndexingPiii$_Z9setIndex3Pjj)
        /*005c*/ 	.word	0x00000408


	//----- nvinfo : EIATTR_FRAME_SIZE
	.align		4
.L_17:
        /*0060*/ 	.byte	0x04, 0x11
        /*0062*/ 	.short	(.L_19 - .L_18)
	.align		4
.L_18:
        /*0064*/ 	.word	index@($_Z23dynamicRegisterIndexingPiii$_Z9setIndex2Pjj)
        /*0068*/ 	.word	0x00000408


	//----- nvinfo : EIATTR_FRAME_SIZE
	.align		4
.L_19:
        /*006c*/ 	.byte	0x04, 0x11
        /*006e*/ 	.short	(.L_21 - .L_20)
	.align		4
.L_20:
        /*0070*/ 	.word	index@($_Z23dynamicRegisterIndexingPiii$_Z9setIndex1Pjj)
        /*0074*/ 	.word	0x00000408


	//----- nvinfo : EIATTR_FRAME_SIZE
	.align		4
.L_21:
        /*0078*/ 	.byte	0x04, 0x11
        /*007a*/ 	.short	(.L_23 - .L_22)
	.align		4
.L_22:
        /*007c*/ 	.word	index@($_Z23dynamicRegisterIndexingPiii$_Z9setIndex0Pjj)
        /*0080*/ 	.word	0x00000408


	//----- nvinfo : EIATTR_FRAME_SIZE
	.align		4
.L_23:
        /*0084*/ 	.byte	0x04, 0x11
        /*0086*/ 	.short	(.L_25 - .L_24)
	.align		4
.L_24:
        /*0088*/ 	.word	index@($_Z23dynamicRegisterIndexingPiii$_Z9getIndex9Pj)
        /*008c*/ 	.word	0x00000408


	//----- nvinfo : EIATTR_FRAME_SIZE
	.align		4
.L_25:
        /*0090*/ 	.byte	0x04, 0x11
        /*0092*/ 	.short	(.L_27 - .L_26)
	.align		4
.L_26:
        /*0094*/ 	.word	index@($_Z23dynamicRegisterIndexingPiii$_Z9getIndex8Pj)
        /*0098*/ 	.word	0x00000408


	//----- nvinfo : EIATTR_FRAME_SIZE
	.align		4
.L_27:
        /*009c*/ 	.byte	0x04, 0x11
        /*009e*/ 	.short	(.L_29 - .L_28)
	.align		4
.L_28:
        /*00a0*/ 	.word	index@($_Z23dynamicRegisterIndexingPiii$_Z9getIndex7Pj)
        /*00a4*/ 	.word	0x00000408


	//----- nvinfo : EIATTR_FRAME_SIZE
	.align		4
.L_29:
        /*00a8*/ 	.byte	0x04, 0x11
        /*00aa*/ 	.short	(.L_31 - .L_30)
	.align		4
.L_30:
        /*00ac*/ 	.word	index@($_Z23dynamicRegisterIndexingPiii$_Z9getIndex6Pj)
        /*00b0*/ 	.word	0x00000408


	//----- nvinfo : EIATTR_FRAME_SIZE
	.align		4
.L_31:
        /*00b4*/ 	.byte	0x04, 0x11
        /*00b6*/ 	.short	(.L_33 - .L_32)
	.align		4
.L_32:
        /*00b8*/ 	.word	index@($_Z23dynamicRegisterIndexingPiii$_Z9getIndex5Pj)
        /*00bc*/ 	.word	0x00000408


	//----- nvinfo : EIATTR_FRAME_SIZE
	.align		4
.L_33:
        /*00c0*/ 	.byte	0x04, 0x11
        /*00c2*/ 	.short	(.L_35 - .L_34)
	.align		4
.L_34:
        /*00c4*/ 	.word	index@($_Z23dynamicRegisterIndexingPiii$_Z9getIndex4Pj)
        /*00c8*/ 	.word	0x00000408


	//----- nvinfo : EIATTR_FRAME_SIZE
	.align		4
.L_35:
        /*00cc*/ 	.byte	0x04, 0x11
        /*00ce*/ 	.short	(.L_37 - .L_36)
	.align		4
.L_36:
        /*00d0*/ 	.word	index@($_Z23dynamicRegisterIndexingPiii$_Z9getIndex3Pj)
        /*00d4*/ 	.word	0x00000408


	//----- nvinfo : EIATTR_FRAME_SIZE
	.align		4
.L_37:
        /*00d8*/ 	.byte	0x04, 0x11
        /*00da*/ 	.short	(.L_39 - .L_38)
	.align		4
.L_38:
        /*00dc*/ 	.word	index@($_Z23dynamicRegisterIndexingPiii$_Z9getIndex2Pj)
        /*00e0*/ 	.word	0x00000408


	//----- nvinfo : EIATTR_FRAME_SIZE
	.align		4
.L_39:
        /*00e4*/ 	.byte	0x04, 0x11
        /*00e6*/ 	.short	(.L_41 - .L_40)
	.align		4
.L_40:
        /*00e8*/ 	.word	index@($_Z23dynamicRegisterIndexingPiii$_Z9getIndex1Pj)
        /*00ec*/ 	.word	0x00000408


	//----- nvinfo : EIATTR_FRAME_SIZE
	.align		4
.L_41:
        /*00f0*/ 	.byte	0x04, 0x11
        /*00f2*/ 	.short	(.L_43 - .L_42)
	.align		4
.L_42:
        /*00f4*/ 	.word	index@($_Z23dynamicRegisterIndexingPiii$_Z9getIndex0Pj)
        /*00f8*/ 	.word	0x00000408


	//----- nvinfo : EIATTR_FRAME_SIZE
	.align		4
.L_43:
        /*00fc*/ 	.byte	0x04, 0x11
        /*00fe*/ 	.short	(.L_45 - .L_44)
	.align		4
.L_44:
        /*0100*/ 	.word	index@($_Z23dynamicRegisterIndexingPiii$_Z11setIndex255Pjj)
        /*0104*/ 	.word	0x00000408


	//----- nvinfo : EIATTR_FRAME_SIZE
	.align		4
.L_45:
        /*0108*/ 	.byte	0x04, 0x11
        /*010a*/ 	.short	(.L_47 - .L_46)
	.align		4
.L_46:
        /*010c*/ 	.word	index@($_Z23dynamicRegisterIndexingPiii$_Z11setIndex254Pjj)
        /*0110*/ 	.word	0x00000408


	//----- nvinfo : EIATTR_FRAME_SIZE
	.align		4
.L_47:
        /*0114*/ 	.byte	0x04, 0x11
        /*0116*/ 	.short	(.L_49 - .L_48)
	.align		4
.L_48:
        /*0118*/ 	.word	index@($_Z23dynamicRegisterIndexingPiii$_Z11setIndex253Pjj)
        /*011c*/ 	.word	0x00000408


	//----- nvinfo : EIATTR_FRAME_SIZE
	.align		4
.L_49:
        /*0120*/ 	.byte	0x04, 0x11
        /*0122*/ 	.short	(.L_51 - .L_50)
	.align		4
.L_50:
        /*0124*/ 	.word	index@($_Z23dynamicRegisterIndexingPiii$_Z11setIndex252Pjj)
        /*0128*/ 	.word	0x00000408


	//----- nvinfo : EIATTR_FRAME_SIZE
	.align		4
.L_51:
        /*012c*/ 	.byte	0x04, 0x11
        /*012e*/ 	.short	(.L_53 - .L_52)
	.align		4
.L_52:
        /*0130*/ 	.word	index@($_Z23dynamicRegisterIndexingPiii$_Z11setIndex251Pjj)
        /*0134*/ 	.word	0x00000408


	//----- nvinfo : EIATTR_FRAME_SIZE
	.align		4
.L_53:
        /*0138*/ 	.byte	0x04, 0x11
        /*013a*/ 	.short	(.L_55 - .L_54)
	.align		4
.L_54:
        /*013c*/ 	.word	index@($_Z23dynamicRegisterIndexingPiii$_Z11setIndex250Pjj)
        /*0140*/ 	.word	0x00000408


	//----- nvinfo : EIATTR_FRAME_SIZE
	.align		4
.L_55:
        /*0144*/ 	.byte	0x04, 0x11
        /*0146*/ 	.short	(.L_57 - .L_56)
	.align		4
.L_56:
        /*0148*/ 	.word	index@($_Z23dynamicRegisterIndexingPiii$_Z11setIndex249Pjj)
        /*014c*/ 	.word	0x00000408


	//----- nvinfo : EIATTR_FRAME_SIZE
	.align		4
.L_57:
        /*0150*/ 	.byte	0x04, 0x11
        /*0152*/ 	.short	(.L_59 - .L_58)
	.align		4
.L_58:
        /*0154*/ 	.word	index@($_Z23dynamicRegisterIndexingPiii$_Z11setIndex248Pjj)
        /*0158*/ 	.word	0x00000408


	//----- nvinfo : EIATTR_FRAME_SIZE
	.align		4
.L_59:
        /*015c*/ 	.byte	0x04, 0x11
        /*015e*/ 	.short	(.L_61 - .L_60)
	.align		4
.L_60:
        /*0160*/ 	.word	index@($_Z23dynamicRegisterIndexingPiii$_Z11setIndex247Pjj)
        /*0164*/ 	.word	0x00000408


	//----- nvinfo : EIATTR_FRAME_SIZE
	.align		4
.L_61:
        /*0168*/ 	.byte	0x04, 0x11
        /*016a*/ 	.short	(.L_63 - .L_62)
	.align		4
.L_62:
        /*016c*/ 	.word	index@($_Z23dynamicRegisterIndexingPiii$_Z11setIndex246Pjj)
        /*0170*/ 	.word	0x00000408


	//----- nvinfo : EIATTR_FRAME_SIZE
	.align		4
.L_63:
        /*0174*/ 	.byte	0x04, 0x11
        /*0176*/ 	.short	(.L_65 - .L_64)
	.align		4
.L_64:
        /*0178*/ 	.word	index@($_Z23dynamicRegisterIndexingPiii$_Z11setIndex245Pjj)
        /*017c*/ 	.word	0x00000408


	//----- nvinfo : EIATTR_FRAME_SIZE
	.align		4
.L_65:
        /*0180*/ 	.byte	0x04, 0x11
        /*0182*/ 	.short	(.L_67 - .L_66)
	.align		4
.L_66:
        /*0184*/ 	.word	index@($_Z23dynamicRegisterIndexingPiii$_Z11setIndex244Pjj)
        /*0188*/ 	.word	0x00000408


	//----- nvinfo : EIATTR_FRAME_SIZE
	.align		4
.L_67:
        /*018c*/ 	.byte	0x04, 0x11
        /*018e*/ 	.short	(.L_69 - .L_68)
	.align		4
.L_68:
        /*0190*/ 	.word	index@($_Z23dynamicRegisterIndexingPiii$_Z11setIndex243Pjj)
        /*0194*/ 	.word	0x00000408


	//----- nvinfo : EIATTR_FRAME_SIZE
	.align		4
.L_69:
        /*0198*/ 	.byte	0x04, 0x11
        /*019a*/ 	.short	(.L_71 - .L_70)
	.align		4
.L_70:
        /*019c*/ 	.word	index@($_Z23dynamicRegisterIndexingPiii$_Z11setIndex242Pjj)
        /*01a0*/ 	.word	0x00000408


	//----- nvinfo : EIATTR_FRAME_SIZE
	.align		4
.L_71:
        /*01a4*/ 	.byte	0x04, 0x11
        /*01a6*/ 	.short	(.L_73 - .L_72)
	.align		4
.L_72:
        /*01a8*/ 	.word	index@($_Z23dynamicRegisterIndexingPiii$_Z11setIndex241Pjj)
        /*01ac*/ 	.word	0x00000408


	//----- nvinfo : EIATTR_FRAME_SIZE
	.align		4
.L_73:
        /*01b0*/ 	.byte	0x04, 0x11
        /*01b2*/ 	.short	(.L_75 - .L_74)
	.align		4
.L_74:
        /*01b4*/ 	.word	index@($_Z23dynamicRegisterIndexingPiii$_Z11setIndex240Pjj)
        /*01b8*/ 	.word	0x00000408


	//----- nvinfo : EIATTR_FRAME_SIZE
	.align		4
.L_75:
        /*01bc*/ 	.byte	0x04, 0x11
        /*01be*/ 	.short	(.L_77 - .L_76)
	.align		4
.L_76:
        /*01c0*/ 	.word	index@($_Z23dynamicRegisterIndexingPiii$_Z11setIndex239Pjj)
        /*01c4*/ 	.word	0x00000408


	//----- nvinfo : EIATTR_FRAME_SIZE
	.align		4
.L_77:
        /*01c8*/ 	.byte	0x04, 0x11
        /*01ca*/ 	.short	(.L_79 - .L_78)
	.align		4
.L_78:
        /*01cc*/ 	.word	index@($_Z23dynamicRegisterIndexingPiii$_Z11setIndex238Pjj)
        /*01d0*/ 	.word	0x00000408


	//----- nvinfo : EIATTR_FRAME_SIZE
	.align		4
.L_79:
        /*01d4*/ 	.byte	0x04, 0x11
        /*01d6*/ 	.short	(.L_81 - .L_80)
	.align		4
.L_80:
        /*01d8*/ 	.word	index@($_Z23dynamicRegisterIndexingPiii$_Z11setIndex237Pjj)
        /*01dc*/ 	.word	0x00000408


	//----- nvinfo : EIATTR_FRAME_SIZE
	.align		4
.L_81:
        /*01e0*/ 	.byte	0x04, 0x11
        /*01e2*/ 	.short	(.L_83 - .L_82)
	.align		4
.L_82:
        /*01e4*/ 	.word	index@($_Z23dynamicRegisterIndexingPiii$_Z11setIndex236Pjj)
        /*01e8*/ 	.word	0x00000408


	//----- nvinfo : EIATTR_FRAME_SIZE
	.align		4
.L_83:
        /*01ec*/ 	.byte	0x04, 0x11
        /*01ee*/ 	.short	(.L_85 - .L_84)
	.align		4
.L_84:
        /*01f0*/ 	.word	index@($_Z23dynamicRegisterIndexingPiii$_Z11setIndex235Pjj)
        /*01f4*/ 	.word	0x00000408


	//----- nvinfo : EIATTR_FRAME_SIZE
	.align		4
.L_85:
        /*01f8*/ 	.byte	0x04, 0x11
        /*01fa*/ 	.short	(.L_87 - .L_86)
	.align		4
.L_86:
        /*01fc*/ 	.word	index@($_Z23dynamicRegisterIndexingPiii$_Z11setIndex234Pjj)
        /*0200*/ 	.word	0x00000408


	//----- nvinfo : EIATTR_FRAME_SIZE
	.align		4
.L_87:
        /*0204*/ 	.byte	0x04, 0x11
        /*0206*/ 	.short	(.L_89 - .L_88)
	.align		4
.L_88:
        /*0208*/ 	.word	index@($_Z23dynamicRegisterIndexingPiii$_Z11setIndex233Pjj)
        /*020c*/ 	.word	0x00000408


	//----- nvinfo : EIATTR_FRAME_SIZE
	.align		4
.L_89:
        /*0210*/ 	.byte	0x04, 0x11
        /*0212*/ 	.short	(.L_91 - .L_90)
	.align		4
.L_90:
        /*0214*/ 	.word	index@($_Z23dynamicRegisterIndexingPiii$_Z11setIndex232Pjj)
        /*0218*/ 	.word	0x00000408


	//----- nvinfo : EIATTR_FRAME_SIZE
	.align		4
.L_91:
        /*021c*/ 	.byte	0x04, 0x11
        /*021e*/ 	.short	(.L_93 - .L_92)
	.align		4
.L_92:
        /*0220*/ 	.word	index@($_Z23dynamicRegisterIndexingPiii$_Z11setIndex231Pjj)
        /*0224*/ 	.word	0x00000408


	//----- nvinfo : EIATTR_FRAME_SIZE
	.align		4
.L_93:
        /*0228*/ 	.byte	0x04, 0x11
        /*022a*/ 	.short	(.L_95 - .L_94)
	.align		4
.L_94:
        /*022c*/ 	.word	index@($_Z23dynamicRegisterIndexingPiii$_Z11setIndex230Pjj)
        /*0230*/ 	.word	0x00000408


	//----- nvinfo : EIATTR_FRAME_SIZE
	.align		4
.L_95:
        /*0234*/ 	.byte	0x04, 0x11
        /*0236*/ 	.short	(.L_97 - .L_96)
	.align		4
.L_96:
        /*0238*/ 	.word	index@($_Z23dynamicRegisterIndexingPiii$_Z11setIndex229Pjj)
        /*023c*/ 	.word	0x00000408


	//----- nvinfo : EIATTR_FRAME_SIZE
	.align		4
.L_97:
        /*0240*/ 	.byte	0x04, 0x11
        /*0242*/ 	.short	(.L_99 - .L_98)
	.align		4
.L_98:
        /*0244*/ 	.word	index@($_Z23dynamicRegisterIndexingPiii$_Z11setIndex228Pjj)
        /*0248*/ 	.word	0x00000408


	//----- nvinfo : EIATTR_FRAME_SIZE
	.align		4
.L_99:
        /*024c*/ 	.byte	0x04, 0x11
        /*024e*/ 	.short	(.L_101 - .L_100)
	.align		4
.L_100:
        /*0250*/ 	.word	index@($_Z23dynamicRegisterIndexingPiii$_Z11setIndex227Pjj)
        /*0254*/ 	.word	0x00000408


	//----- nvinfo : EIATTR_FRAME_SIZE
	.align		4
.L_101:
        /*0258*/ 	.byte	0x04, 0x11
        /*025a*/ 	.short	(.L_103 - .L_102)
	.align		4
.L_102:
        /*025c*/ 	.word	index@($_Z23dynamicRegisterIndexingPiii$_Z11setIndex226Pjj)
        /*0260*/ 	.word	0x00000408


	//----- nvinfo : EIATTR_FRAME_SIZE
	.align		4
.L_103:
        /*0264*/ 	.byte	0x04, 0x11
        /*0266*/ 	.short	(.L_105 - .L_104)
	.align		4
.L_104:
        /*0268*/ 	.word	index@($_Z23dynamicRegisterIndexingPiii$_Z11setIndex225Pjj)
        /*026c*/ 	.word	0x00000408


	//----- nvinfo : EIATTR_FRAME_SIZE
	.align		4
.L_105:
        /*0270*/ 	.byte	0x04, 0x11
        /*0272*/ 	.short	(.L_107 - .L_106)
	.align		4
.L_106:
        /*0274*/ 	.word	index@($_Z23dynamicRegisterIndexingPiii$_Z11setIndex224Pjj)
        /*0278*/ 	.word	0x00000408


	//----- nvinfo : EIATTR_FRAME_SIZE
	.align		4
.L_107:
        /*027c*/ 	.byte	0x04, 0x11
        /*027e*/ 	.short	(.L_109 - .L_108)
	.align		4
.L_108:
        /*0280*/ 	.word	index@($_Z23dynamicRegisterIndexingPiii$_Z11setIndex223Pjj)
        /*0284*/ 	.word	0x00000408


	//----- nvinfo : EIATTR_FRAME_SIZE
	.align		4
.L_109:
        /*0288*/ 	.byte	0x04, 0x11
        /*028a*/ 	.short	(.L_111 - .L_110)
	.align		4
.L_110:
        /*028c*/ 	.word	index@($_Z23dynamicRegisterIndexingPiii$_Z11setIndex222Pjj)
        /*0290*/ 	.word	0x00000408


	//----- nvinfo : EIATTR_FRAME_SIZE
	.align		4
.L_111:
        /*0294*/ 	.byte	0x04, 0x11
        /*0296*/ 	.short	(.L_113 - .L_112)
	.align		4
.L_112:
        /*0298*/ 	.word	index@($_Z23dynamicRegisterIndexingPiii$_Z11setIndex221Pjj)
        /*029c*/ 	.word	0x00000408


	//----- nvinfo : EIATTR_FRAME_SIZE
	.align		4
.L_113:
        /*02a0*/ 	.byte	0x04, 0x11
        /*02a2*/ 	.short	(.L_115 - .L_114)
	.align		4
.L_114:
        /*02a4*/ 	.word	index@($_Z23dynamicRegisterIndexingPiii$_Z11setIndex220Pjj)
        /*02a8*/ 	.word	0x00000408


	//----- nvinfo : EIATTR_FRAME_SIZE
	.align		4
.L_115:
        /*02ac*/ 	.byte	0x04, 0x11
        /*02ae*/ 	.short	(.L_117 - .L_116)
	.align		4
.L_116:
        /*02b0*/ 	.word	index@($_Z23dynamicRegisterIndexingPiii$_Z11setIndex219Pjj)
        /*02b4*/ 	.word	0x00000408


	//----- nvinfo : EIATTR_FRAME_SIZE
	.align		4
.L_117:
        /*02b8*/ 	.byte	0x04, 0x11
        /*02ba*/ 	.short	(.L_119 - .L_118)
	.align		4
.L_118:
        /*02bc*/ 	.word	index@($_Z23dynamicRegisterIndexingPiii$_Z11setIndex218Pjj)
        /*02c0*/ 	.word	0x00000408


	//----- nvinfo : EIATTR_FRAME_SIZE
	.align		4
.L_119:
        /*02c4*/ 	.byte	0x04, 0x11
        /*02c6*/ 	.short	(.L_121 - .L_120)
	.align		4
.L_120:
        /*02c8*/ 	.word	index@($_Z23dynamicRegisterIndexingPiii$_Z11setIndex217Pjj)
        /*02cc*/ 	.word	0x00000408


	//----- nvinfo : EIATTR_FRAME_SIZE
	.align		4
.L_121:
        /*02d0*/ 	.byte	0x04, 0x11
        /*02d2*/ 	.short	(.L_123 - .L_122)
	.align		4
.L_122:
        /*02d4*/ 	.word	index@($_Z23dynamicRegisterIndexingPiii$_Z11setIndex216Pjj)
        /*02d8*/ 	.word	0x00000408


	//----- nvinfo : EIATTR_FRAME_SIZE
	.align		4
.L_123:
        /*02dc*/ 	.byte	0x04, 0x11
        /*02de*/ 	.short	(.L_125 - .L_124)
	.align		4
.L_124:
        /*02e0*/ 	.word	index@($_Z23dynamicRegisterIndexingPiii$_Z11setIndex215Pjj)
        /*02e4*/ 	.word	0x00000408


	//----- nvinfo : EIATTR_FRAME_SIZE
	.align		4
.L_125:
        /*02e8*/ 	.byte	0x04, 0x11
        /*02ea*/ 	.short	(.L_127 - .L_126)
	.align		4
.L_126:
        /*02ec*/ 	.word	index@($_Z23dynamicRegisterIndexingPiii$_Z11setIndex214Pjj)
        /*02f0*/ 	.word	0x00000408


	//----- nvinfo : EIATTR_FRAME_SIZE
	.align		4
.L_127:
        /*02f4*/ 	.byte	0x04, 0x11
        /*02f6*/ 	.short	(.L_129 - .L_128)
	.align		4
.L_128:
        /*02f8*/ 	.word	index@($_Z23dynamicRegisterIndexingPiii$_Z11setIndex213Pjj)
        /*02fc*/ 	.word	0x00000408


	//----- nvinfo : EIATTR_FRAME_SIZE
	.align		4
.L_129:
        /*0300*/ 	.byte	0x04, 0x11
        /*0302*/ 	.short	(.L_131 - .L_130)
	.align		4
.L_130:
        /*0304*/ 	.word	index@($_Z23dynamicRegisterIndexingPiii$_Z11setIndex212Pjj)
        /*0308*/ 	.word	0x00000408


	//----- nvinfo : EIATTR_FRAME_SIZE
	.align		4
.L_131:
        /*030c*/ 	.byte	0x04, 0x11
        /*030e*/ 	.short	(.L_133 - .L_132)
	.align		4
.L_132:
        /*0310*/ 	.word	index@($_Z23dynamicRegisterIndexingPiii$_Z11setIndex211Pjj)
        /*0314*/ 	.word	0x00000408


	//----- nvinfo : EIATTR_FRAME_SIZE
	.align		4
.L_133:
        /*0318*/ 	.byte	0x04, 0x11
        /*031a*/ 	.short	(.L_135 - .L_134)
	.align		4
.L_134:
        /*031c*/ 	.word	index@($_Z23dynamicRegisterIndexingPiii$_Z11setIndex210Pjj)
        /*0320*/ 	.word	0x00000408


	//----- nvinfo : EIATTR_FRAME_SIZE
	.align		4
.L_135:
        /*0324*/ 	.byte	0x04, 0x11
        /*0326*/ 	.short	(.L_137 - .L_136)
	.align		4
.L_136:
        /*0328*/ 	.word	index@($_Z23dynamicRegisterIndexingPiii$_Z11setIndex209Pjj)
        /*032c*/ 	.word	0x00000408


	//----- nvinfo : EIATTR_FRAME_SIZE
	.align		4
.L_137:
        /*0330*/ 	.byte	0x04, 0x11
        /*0332*/ 	.short	(.L_139 - .L_138)
	.align		4
.L_138:
        /*0334*/ 	.word	index@($_Z23dynamicRegisterIndexingPiii$_Z11setIndex208Pjj)
        /*0338*/ 	.word	0x00000408


	//----- nvinfo : EIATTR_FRAME_SIZE
	.align		4
.L_139:
        /*033c*/ 	.byte	0x04, 0x11
        /*033e*/ 	.short	(.L_141 - .L_140)
	.align		4
.L_140:
        /*0340*/ 	.word	index@($_Z23dynamicRegisterIndexingPiii$_Z11setIndex207Pjj)
        /*0344*/ 	.word	0x00000408


	//----- nvinfo : EIATTR_FRAME_SIZE
	.align		4
.L_141:
        /*0348*/ 	.byte	0x04, 0x11
        /*034a*/ 	.short	(.L_143 - .L_142)
	.align		4
.L_142:
        /*034c*/ 	.word	index@($_Z23dynamicRegisterIndexingPiii$_Z11setIndex206Pjj)
        /*0350*/ 	.word	0x00000408


	//----- nvinfo : EIATTR_FRAME_SIZE
	.align		4
.L_143:
        /*0354*/ 	.byte	0x04, 0x11
        /*0356*/ 	.short	(.L_145 - .L_144)
	.align		4
.L_144:
        /*0358*/ 	.word	index@($_Z23dynamicRegisterIndexingPiii$_Z11setIndex205Pjj)
        /*035c*/ 	.word	0x00000408


	//----- nvinfo : EIATTR_FRAME_SIZE
	.align		4
.L_145:
        /*0360*/ 	.byte	0x04, 0x11
        /*0362*/ 	.short	(.L_147 - .L_146)
	.align		4
.L_146:
        /*0364*/ 	.word	index@($_Z23dynamicRegisterIndexingPiii$_Z11setIndex204Pjj)
        /*0368*/ 	.word	0x00000408


	//----- nvinfo : EIATTR_FRAME_SIZE
	.align		4
.L_147:
        /*036c*/ 	.byte	0x04, 0x11
        /*036e*/ 	.short	(.L_149 - .L_148)
	.align		4
.L_148:
        /*0370*/ 	.word	index@($_Z23dynamicRegisterIndexingPiii$_Z11setIndex203Pjj)
        /*0374*/ 	.word	0x00000408


	//----- nvinfo : EIATTR_FRAME_SIZE
	.align		4
.L_149:
        /*0378*/ 	.byte	0x04, 0x11
        /*037a*/ 	.short	(.L_151 - .L_150)
	.align		4
.L_150:
        /*037c*/ 	.word	index@($_Z23dynamicRegisterIndexingPiii$_Z11setIndex202Pjj)
        /*0380*/ 	.word	0x00000408


	//----- nvinfo : EIATTR_FRAME_SIZE
	.align		4
.L_151:
        /*0384*/ 	.byte	0x04, 0x11
        /*0386*/ 	.short	(.L_153 - .L_152)
	.align		4
.L_152:
        /*0388*/ 	.word	index@($_Z23dynamicRegisterIndexingPiii$_Z11setIndex201Pjj)
        /*038c*/ 	.word	0x00000408


	//----- nvinfo : EIATTR_FRAME_SIZE
	.align		4
.L_153:
        /*0390*/ 	.byte	0x04, 0x11
        /*0392*/ 	.short	(.L_155 - .L_154)
	.align		4
.L_154:
        /*0394*/ 	.word	index@($_Z23dynamicRegisterIndexingPiii$_Z11setIndex200Pjj)
        /*0398*/ 	.word	0x00000408


	//----- nvinfo : EIATTR_FRAME_SIZE
	.align		4
.L_155:
        /*039c*/ 	.byte	0x04, 0x11
        /*039e*/ 	.short	(.L_157 - .L_156)
	.align		4
.L_156:
        /*03a0*/ 	.word	index@($_Z23dynamicRegisterIndexingPiii$_Z11setIndex199Pjj)
        /*03a4*/ 	.word	0x00000408


	//----- nvinfo : EIATTR_FRAME_SIZE
	.align		4
.L_157:
        /*03a8*/ 	.byte	0x04, 0x11
        /*03aa*/ 	.short	(.L_159 - .L_158)
	.align		4
.L_158:
        /*03ac*/ 	.word	index@($_Z23dynamicRegisterIndexingPiii$_Z11setIndex198Pjj)
        /*03b0*/ 	.word	0x00000408


	//----- nvinfo : EIATTR_FRAME_SIZE
	.align		4
.L_159:
        /*03b4*/ 	.byte	0x04, 0x11
        /*03b6*/ 	.short	(.L_161 - .L_160)
	.align		4
.L_160:
        /*03b8*/ 	.word	index@($_Z23dynamicRegisterIndexingPiii$_Z11setIndex197Pjj)
        /*03bc*/ 	.word	0x00000408


	//----- nvinfo : EIATTR_FRAME_SIZE
	.align		4
.L_161:
        /*03c0*/ 	.byte	0x04, 0x11
        /*03c2*/ 	.short	(.L_163 - .L_162)
	.align		4
.L_162:
        /*03c4*/ 	.word	index@($_Z23dynamicRegisterIndexingPiii$_Z11setIndex196Pjj)
        /*03c8*/ 	.word	0x00000408


	//----- nvinfo : EIATTR_FRAME_SIZE
	.align		4
.L_163:
        /*03cc*/ 	.byte	0x04, 0x11
        /*03ce*/ 	.short	(.L_165 - .L_164)
	.align		4
.L_164:
        /*03d0*/ 	.word	index@($_Z23dynamicRegisterIndexingPiii$_Z11setIndex195Pjj)
        /*03d4*/ 	.word	0x00000408


	//----- nvinfo : EIATTR_FRAME_SIZE
	.align		4
.L_165:
        /*03d8*/ 	.byte	0x04, 0x11
        /*03da*/ 	.short	(.L_167 - .L_166)
	.align		4
.L_166:
        /*03dc*/ 	.word	index@($_Z23dynamicRegisterIndexingPiii$_Z11setIndex194Pjj)
        /*03e0*/ 	.word	0x00000408


	//----- nvinfo : EIATTR_FRAME_SIZE
	.align		4
.L_167:
        /*03e4*/ 	.byte	0x04, 0x11
        /*03e6*/ 	.short	(.L_169 - .L_168)
	.align		4
.L_168:
        /*03e8*/ 	.word	index@($_Z23dynamicRegisterIndexingPiii$_Z11setIndex193Pjj)
        /*03ec*/ 	.word	0x00000408


	//----- nvinfo : EIATTR_FRAME_SIZE
	.align		4
.L_169:
        /*03f0*/ 	.byte	0x04, 0x11
        /*03f2*/ 	.short	(.L_171 - .L_170)
	.align		4
.L_170:
        /*03f4*/ 	.word	index@($_Z23dynamicRegisterIndexingPiii$_Z11setIndex192Pjj)
        /*03f8*/ 	.word	0x00000408


	//----- nvinfo : EIATTR_FRAME_SIZE
	.align		4
.L_171:
        /*03fc*/ 	.byte	0x04, 0x11
        /*03fe*/ 	.short	(.L_173 - .L_172)
	.align		4
.L_172:
        /*0400*/ 	.word	index@($_Z23dynamicRegisterIndexingPiii$_Z11setIndex191Pjj)
        /*0404*/ 	.word	0x00000408


	//----- nvinfo : EIATTR_FRAME_SIZE
	.align		4
.L_173:
        /*0408*/ 	.byte	0x04, 0x11
        /*040a*/ 	.short	(.L_175 - .L_174)
	.align		4
.L_174:
        /*040c*/ 	.word	index@($_Z23dynamicRegisterIndexingPiii$_Z11setIndex190Pjj)
        /*0410*/ 	.word	0x00000408


	//----- nvinfo : EIATTR_FRAME_SIZE
	.align		4
.L_175:
        /*0414*/ 	.byte	0x04, 0x11
        /*0416*/ 	.short	(.L_177 - .L_176)
	.align		4
.L_176:
        /*0418*/ 	.word	index@($_Z23dynamicRegisterIndexingPiii$_Z11setIndex189Pjj)
        /*041c*/ 	.word	0x00000408


	//----- nvinfo : EIATTR_FRAME_SIZE
	.align		4
.L_177:
        /*0420*/ 	.byte	0x04, 0x11
        /*0422*/ 	.short	(.L_179 - .L_178)
	.align		4
.L_178:
        /*0424*/ 	.word	index@($_Z23dynamicRegisterIndexingPiii$_Z11setIndex188Pjj)
        /*0428*/ 	.word	0x00000408


	//----- nvinfo : EIATTR_FRAME_SIZE
	.align		4
.L_179:
        /*042c*/ 	.byte	0x04, 0x11
        /*042e*/ 	.short	(.L_181 - .L_180)
	.align		4
.L_180:
        /*0430*/ 	.word	index@($_Z23dynamicRegisterIndexingPiii$_Z11setIndex187Pjj)
        /*0434*/ 	.word	0x00000408


	//----- nvinfo : EIATTR_FRAME_SIZE
	.align		4
.L_181:
        /*0438*/ 	.byte	0x04, 0x11
        /*043a*/ 	.short	(.L_183 - .L_182)
	.align		4
.L_182:
        /*043c*/ 	.word	index@($_Z23dynamicRegisterIndexingPiii$_Z11setIndex186Pjj)
        /*0440*/ 	.word	0x00000408


	//----- nvinfo : EIATTR_FRAME_SIZE
	.align		4
.L_183:
        /*0444*/ 	.byte	0x04, 0x11
        /*0446*/ 	.short	(.L_185 - .L_184)
	.align		4
.L_184:
        /*0448*/ 	.word	index@($_Z23dynamicRegisterIndexingPiii$_Z11setIndex185Pjj)
        /*044c*/ 	.word	0x00000408


	//----- nvinfo : EIATTR_FRAME_SIZE
	.align		4
.L_185:
        /*0450*/ 	.byte	0x04, 0x11
        /*0452*/ 	.short	(.L_187 - .L_186)
	.align		4
.L_186:
        /*0454*/ 	.word	index@($_Z23dynamicRegisterIndexingPiii$_Z11setIndex184Pjj)
        /*0458*/ 	.word	0x00000408


	//----- nvinfo : EIATTR_FRAME_SIZE
	.align		4
.L_187:
        /*045c*/ 	.byte	0x04, 0x11
        /*045e*/ 	.short	(.L_189 - .L_188)
	.align		4
.L_188:
        /*0460*/ 	.word	index@($_Z23dynamicRegisterIndexingPiii$_Z11setIndex183Pjj)
        /*0464*/ 	.word	0x00000408


	//----- nvinfo : EIATTR_FRAME_SIZE
	.align		4
.L_189:
        /*0468*/ 	.byte	0x04, 0x11
        /*046a*/ 	.short	(.L_191 - .L_190)
	.align		4
.L_190:
        /*046c*/ 	.word	index@($_Z23dynamicRegisterIndexingPiii$_Z11setIndex182Pjj)
        /*0470*/ 	.word	0x00000408


	//----- nvinfo : EIATTR_FRAME_SIZE
	.align		4
.L_191:
        /*0474*/ 	.byte	0x04, 0x11
        /*0476*/ 	.short	(.L_193 - .L_192)
	.align		4
.L_192:
        /*0478*/ 	.word	index@($_Z23dynamicRegisterIndexingPiii$_Z11setIndex181Pjj)
        /*047c*/ 	.word	0x00000408


	//----- nvinfo : EIATTR_FRAME_SIZE
	.align		4
.L_193:
        /*0480*/ 	.byte	0x04, 0x11
        /*0482*/ 	.short	(.L_195 - .L_194)
	.align		4
.L_194:
        /*0484*/ 	.word	index@($_Z23dynamicRegisterIndexingPiii$_Z11setIndex180Pjj)
        /*0488*/ 	.word	0x00000408


	//----- nvinfo : EIATTR_FRAME_SIZE
	.align		4
.L_195:
        /*048c*/ 	.byte	0x04, 0x11
        /*048e*/ 	.short	(.L_197 - .L_196)
	.align		4
.L_196:
        /*0490*/ 	.word	index@($_Z23dynamicRegisterIndexingPiii$_Z11setIndex179Pjj)
        /*0494*/ 	.word	0x00000408


	//----- nvinfo : EIATTR_FRAME_SIZE
	.align		4
.L_197:
        /*0498*/ 	.byte	0x04, 0x11
        /*049a*/ 	.short	(.L_199 - .L_198)
	.align		4
.L_198:
        /*049c*/ 	.word	index@($_Z23dynamicRegisterIndexingPiii$_Z11setIndex178Pjj)
        /*04a0*/ 	.word	0x00000408


	//----- nvinfo : EIATTR_FRAME_SIZE
	.align		4
.L_199:
        /*04a4*/ 	.byte	0x04, 0x11
        /*04a6*/ 	.short	(.L_201 - .L_200)
	.align		4
.L_200:
        /*04a8*/ 	.word	index@($_Z23dynamicRegisterIndexingPiii$_Z11setIndex177Pjj)
        /*04ac*/ 	.word	0x00000408


	//----- nvinfo : EIATTR_FRAME_SIZE
	.align		4
.L_201:
        /*04b0*/ 	.byte	0x04, 0x11
        /*04b2*/ 	.short	(.L_203 - .L_202)
	.align		4
.L_202:
        /*04b4*/ 	.word	index@($_Z23dynamicRegisterIndexingPiii$_Z11setIndex176Pjj)
        /*04b8*/ 	.word	0x00000408


	//----- nvinfo : EIATTR_FRAME_SIZE
	.align		4
.L_203:
        /*04bc*/ 	.byte	0x04, 0x11
        /*04be*/ 	.short	(.L_205 - .L_204)
	.align		4
.L_204:
        /*04c0*/ 	.word	index@($_Z23dynamicRegisterIndexingPiii$_Z11setIndex175Pjj)
        /*04c4*/ 	.word	0x00000408


	//----- nvinfo : EIATTR_FRAME_SIZE
	.align		4
.L_205:
        /*04c8*/ 	.byte	0x04, 0x11
        /*04ca*/ 	.short	(.L_207 - .L_206)
	.align		4
.L_206:
        /*04cc*/ 	.word	index@($_Z23dynamicRegisterIndexingPiii$_Z11setIndex174Pjj)
        /*04d0*/ 	.word	0x00000408


	//----- nvinfo : EIATTR_FRAME_SIZE
	.align		4
.L_207:
        /*04d4*/ 	.byte	0x04, 0x11
        /*04d6*/ 	.short	(.L_209 - .L_208)
	.align		4
.L_208:
        /*04d8*/ 	.word	index@($_Z23dynamicRegisterIndexingPiii$_Z11setIndex173Pjj)
        /*04dc*/ 	.word	0x00000408


	//----- nvinfo : EIATTR_FRAME_SIZE
	.align		4
.L_209:
        /*04e0*/ 	.byte	0x04, 0x11
        /*04e2*/ 	.short	(.L_211 - .L_210)
	.align		4
.L_210:
        /*04e4*/ 	.word	index@($_Z23dynamicRegisterIndexingPiii$_Z11setIndex172Pjj)
        /*04e8*/ 	.word	0x00000408


	//----- nvinfo : EIATTR_FRAME_SIZE
	.align		4
.L_211:
        /*04ec*/ 	.byte	0x04, 0x11
        /*04ee*/ 	.short	(.L_213 - .L_212)
	.align		4
.L_212:
        /*04f0*/ 	.word	index@($_Z23dynamicRegisterIndexingPiii$_Z11setIndex171Pjj)
        /*04f4*/ 	.word	0x00000408


	//----- nvinfo : EIATTR_FRAME_SIZE
	.align		4
.L_213:
        /*04f8*/ 	.byte	0x04, 0x11
        /*04fa*/ 	.short	(.L_215 - .L_214)
	.align		4
.L_214:
        /*04fc*/ 	.word	index@($_Z23dynamicRegisterIndexingPiii$_Z11setIndex170Pjj)
        /*0500*/ 	.word	0x00000408


	//----- nvinfo : EIATTR_FRAME_SIZE
	.align		4
.L_215:
        /*0504*/ 	.byte	0x04, 0x11
        /*0506*/ 	.short	(.L_217 - .L_216)
	.align		4
.L_216:
        /*0508*/ 	.word	index@($_Z23dynamicRegisterIndexingPiii$_Z11setIndex169Pjj)
        /*050c*/ 	.word	0x00000408


	//----- nvinfo : EIATTR_FRAME_SIZE
	.align		4
.L_217:
        /*0510*/ 	.byte	0x04, 0x11
        /*0512*/ 	.short	(.L_219 - .L_218)
	.align		4
.L_218:
        /*0514*/ 	.word	index@($_Z23dynamicRegisterIndexingPiii$_Z11setIndex168Pjj)
        /*0518*/ 	.word	0x00000408


	//----- nvinfo : EIATTR_FRAME_SIZE
	.align		4
.L_219:
        /*051c*/ 	.byte	0x04, 0x11
        /*051e*/ 	.short	(.L_221 - .L_220)
	.align		4
.L_220:
        /*0520*/ 	.word	index@($_Z23dynamicRegisterIndexingPiii$_Z11setIndex167Pjj)
        /*0524*/ 	.word	0x00000408


	//----- nvinfo : EIATTR_FRAME_SIZE
	.align		4
.L_221:
        /*0528*/ 	.byte	0x04, 0x11
        /*052a*/ 	.short	(.L_223 - .L_222)
	.align		4
.L_222:
        /*052c*/ 	.word	index@($_Z23dynamicRegisterIndexingPiii$_Z11setIndex166Pjj)
        /*0530*/ 	.word	0x00000408


	//----- nvinfo : EIATTR_FRAME_SIZE
	.align		4
.L_223:
        /*0534*/ 	.byte	0x04, 0x11
        /*0536*/ 	.short	(.L_225 - .L_224)
	.align		4
.L_224:
        /*0538*/ 	.word	index@($_Z23dynamicRegisterIndexingPiii$_Z11setIndex165Pjj)
        /*053c*/ 	.word	0x00000408


	//----- nvinfo : EIATTR_FRAME_SIZE
	.align		4
.L_225:
        /*0540*/ 	.byte	0x04, 0x11
        /*0542*/ 	.short	(.L_227 - .L_226)
	.align		4
.L_226:
        /*0544*/ 	.word	index@($_Z23dynamicRegisterIndexingPiii$_Z11setIndex164Pjj)
        /*0548*/ 	.word	0x00000408


	//----- nvinfo : EIATTR_FRAME_SIZE
	.align		4
.L_227:
        /*054c*/ 	.byte	0x04, 0x11
        /*054e*/ 	.short	(.L_229 - .L_228)
	.align		4
.L_228:
        /*0550*/ 	.word	index@($_Z23dynamicRegisterIndexingPiii$_Z11setIndex163Pjj)
        /*0554*/ 	.word	0x00000408


	//----- nvinfo : EIATTR_FRAME_SIZE
	.align		4
.L_229:
        /*0558*/ 	.byte	0x04, 0x11
        /*055a*/ 	.short	(.L_231 - .L_230)
	.align		4
.L_230:
        /*055c*/ 	.word	index@($_Z23dynamicRegisterIndexingPiii$_Z11setIndex162Pjj)
        /*0560*/ 	.word	0x00000408


	//----- nvinfo : EIATTR_FRAME_SIZE
	.align		4
.L_231:
        /*0564*/ 	.byte	0x04, 0x11
        /*0566*/ 	.short	(.L_233 - .L_232)
	.align		4
.L_232:
        /*0568*/ 	.word	index@($_Z23dynamicRegisterIndexingPiii$_Z11setIndex161Pjj)
        /*056c*/ 	.word	0x00000408


	//----- nvinfo : EIATTR_FRAME_SIZE
	.align		4
.L_233:
        /*0570*/ 	.byte	0x04, 0x11
        /*0572*/ 	.short	(.L_235 - .L_234)
	.align		4
.L_234:
        /*0574*/ 	.word	index@($_Z23dynamicRegisterIndexingPiii$_Z11setIndex160Pjj)
        /*0578*/ 	.word	0x00000408


	//----- nvinfo : EIATTR_FRAME_SIZE
	.align		4
.L_235:
        /*057c*/ 	.byte	0x04, 0x11
        /*057e*/ 	.short	(.L_237 - .L_236)
	.align		4
.L_236:
        /*0580*/ 	.word	index@($_Z23dynamicRegisterIndexingPiii$_Z11setIndex159Pjj)
        /*0584*/ 	.word	0x00000408


	//----- nvinfo : EIATTR_FRAME_SIZE
	.align		4
.L_237:
        /*0588*/ 	.byte	0x04, 0x11
        /*058a*/ 	.short	(.L_239 - .L_238)
	.align		4
.L_238:
        /*058c*/ 	.word	index@($_Z23dynamicRegisterIndexingPiii$_Z11setIndex158Pjj)
        /*0590*/ 	.word	0x00000408


	//----- nvinfo : EIATTR_FRAME_SIZE
	.align		4
.L_239:
        /*0594*/ 	.byte	0x04, 0x11
        /*0596*/ 	.short	(.L_241 - .L_240)
	.align		4
.L_240:
        /*0598*/ 	.word	index@($_Z23dynamicRegisterIndexingPiii$_Z11setIndex157Pjj)
        /*059c*/ 	.word	0x00000408


	//----- nvinfo : EIATTR_FRAME_SIZE
	.align		4
.L_241:
        /*05a0*/ 	.byte	0x04, 0x11
        /*05a2*/ 	.short	(.L_243 - .L_242)
	.align		4
.L_242:
        /*05a4*/ 	.word	index@($_Z23dynamicRegisterIndexingPiii$_Z11setIndex156Pjj)
        /*05a8*/ 	.word	0x00000408


	//----- nvinfo : EIATTR_FRAME_SIZE
	.align		4
.L_243:
        /*05ac*/ 	.byte	0x04, 0x11
        /*05ae*/ 	.short	(.L_245 - .L_244)
	.align		4
.L_244:
        /*05b0*/ 	.word	index@($_Z23dynamicRegisterIndexingPiii$_Z11setIndex155Pjj)
        /*05b4*/ 	.word	0x00000408


	//----- nvinfo : EIATTR_FRAME_SIZE
	.align		4
.L_245:
        /*05b8*/ 	.byte	0x04, 0x11
        /*05ba*/ 	.short	(.L_247 - .L_246)
	.align		4
.L_246:
        /*05bc*/ 	.word	index@($_Z23dynamicRegisterIndexingPiii$_Z11setIndex154Pjj)
        /*05c0*/ 	.word	0x00000408


	//----- nvinfo : EIATTR_FRAME_SIZE
	.align		4
.L_247:
        /*05c4*/ 	.byte	0x04, 0x11
        /*05c6*/ 	.short	(.L_249 - .L_248)
	.align		4
.L_248:
        /*05c8*/ 	.word	index@($_Z23dynamicRegisterIndexingPiii$_Z11setIndex153Pjj)
        /*05cc*/ 	.word	0x00000408


	//----- nvinfo : EIATTR_FRAME_SIZE
	.align		4
.L_249:
        /*05d0*/ 	.byte	0x04, 0x11
        /*05d2*/ 	.short	(.L_251 - .L_250)
	.align		4
.L_250:
        /*05d4*/ 	.word	index@($_Z23dynamicRegisterIndexingPiii$_Z11setIndex152Pjj)
        /*05d8*/ 	.word	0x00000408


	//----- nvinfo : EIATTR_FRAME_SIZE
	.align		4
.L_251:
        /*05dc*/ 	.byte	0x04, 0x11
        /*05de*/ 	.short	(.L_253 - .L_252)
	.align		4
.L_252:
        /*05e0*/ 	.word	index@($_Z23dynamicRegisterIndexingPiii$_Z11setIndex151Pjj)
        /*05e4*/ 	.word	0x00000408


	//----- nvinfo : EIATTR_FRAME_SIZE
	.align		4
.L_253:
        /*05e8*/ 	.byte	0x04, 0x11
        /*05ea*/ 	.short	(.L_255 - .L_254)
	.align		4
.L_254:
        /*05ec*/ 	.word	index@($_Z23dynamicRegisterIndexingPiii$_Z11setIndex150Pjj)
        /*05f0*/ 	.word	0x00000408


	//----- nvinfo : EIATTR_FRAME_SIZE
	.align		4
.L_255:
        /*05f4*/ 	.byte	0x04, 0x11
        /*05f6*/ 	.short	(.L_257 - .L_256)
	.align		4
.L_256:
        /*05f8*/ 	.word	index@($_Z23dynamicRegisterIndexingPiii$_Z11setIndex149Pjj)
        /*05fc*/ 	.word	0x00000408


	//----- nvinfo : EIATTR_FRAME_SIZE
	.align		4
.L_257:
        /*0600*/ 	.byte	0x04, 0x11
        /*0602*/ 	.short	(.L_259 - .L_258)
	.align		4
.L_258:
        /*0604*/ 	.word	index@($_Z23dynamicRegisterIndexingPiii$_Z11setIndex148Pjj)
        /*0608*/ 	.word	0x00000408


	//----- nvinfo : EIATTR_FRAME_SIZE
	.align		4
.L_259:
        /*060c*/ 	.byte	0x04, 0x11
        /*060e*/ 	.short	(.L_261 - .L_260)
	.align		4
.L_260:
        /*0610*/ 	.word	index@($_Z23dynamicRegisterIndexingPiii$_Z11setIndex147Pjj)
        /*0614*/ 	.word	0x00000408


	//----- nvinfo : EIATTR_FRAME_SIZE
	.align		4
.L_261:
        /*0618*/ 	.byte	0x04, 0x11
        /*061a*/ 	.short	(.L_263 - .L_262)
	.align		4
.L_262:
        /*061c*/ 	.word	index@($_Z23dynamicRegisterIndexingPiii$_Z11setIndex146Pjj)
        /*0620*/ 	.word	0x00000408


	//----- nvinfo : EIATTR_FRAME_SIZE
	.align		4
.L_263:
        /*0624*/ 	.byte	0x04, 0x11
        /*0626*/ 	.short	(.L_265 - .L_264)
	.align		4
.L_264:
        /*0628*/ 	.word	index@($_Z23dynamicRegisterIndexingPiii$_Z11setIndex145Pjj)
        /*062c*/ 	.word	0x00000408


	//----- nvinfo : EIATTR_FRAME_SIZE
	.align		4
.L_265:
        /*0630*/ 	.byte	0x04, 0x11
        /*0632*/ 	.short	(.L_267 - .L_266)
	.align		4
.L_266:
        /*0634*/ 	.word	index@($_Z23dynamicRegisterIndexingPiii$_Z11setIndex144Pjj)
        /*0638*/ 	.word	0x00000408


	//----- nvinfo : EIATTR_FRAME_SIZE
	.align		4
.L_267:
        /*063c*/ 	.byte	0x04, 0x11
        /*063e*/ 	.short	(.L_269 - .L_268)
	.align		4
.L_268:
        /*0640*/ 	.word	index@($_Z23dynamicRegisterIndexingPiii$_Z11setIndex143Pjj)
        /*0644*/ 	.word	0x00000408


	//----- nvinfo : EIATTR_FRAME_SIZE
	.align		4
.L_269:
        /*0648*/ 	.byte	0x04, 0x11
        /*064a*/ 	.short	(.L_271 - .L_270)
	.align		4
.L_270:
        /*064c*/ 	.word	index@($_Z23dynamicRegisterIndexingPiii$_Z11setIndex142Pjj)
        /*0650*/ 	.word	0x00000408


	//----- nvinfo : EIATTR_FRAME_SIZE
	.align		4
.L_271:
        /*0654*/ 	.byte	0x04, 0x11
        /*0656*/ 	.short	(.L_273 - .L_272)
	.align		4
.L_272:
        /*0658*/ 	.word	index@($_Z23dynamicRegisterIndexingPiii$_Z11setIndex141Pjj)
        /*065c*/ 	.word	0x00000408


	//----- nvinfo : EIATTR_FRAME_SIZE
	.align		4
.L_273:
        /*0660*/ 	.byte	0x04, 0x11
        /*0662*/ 	.short	(.L_275 - .L_274)
	.align		4
.L_274:
        /*0664*/ 	.word	index@($_Z23dynamicRegisterIndexingPiii$_Z11setIndex140Pjj)
        /*0668*/ 	.word	0x00000408


	//----- nvinfo : EIATTR_FRAME_SIZE
	.align		4
.L_275:
        /*066c*/ 	.byte	0x04, 0x11
        /*066e*/ 	.short	(.L_277 - .L_276)
	.align		4
.L_276:
        /*0670*/ 	.word	index@($_Z23dynamicRegisterIndexingPiii$_Z11setIndex139Pjj)
        /*0674*/ 	.word	0x00000408


	//----- nvinfo : EIATTR_FRAME_SIZE
	.align		4
.L_277:
        /*0678*/ 	.byte	0x04, 0x11
        /*067a*/ 	.short	(.L_279 - .L_278)
	.align		4
.L_278:
        /*067c*/ 	.word	index@($_Z23dynamicRegisterIndexingPiii$_Z11setIndex138Pjj)
        /*0680*/ 	.word	0x00000408


	//----- nvinfo : EIATTR_FRAME_SIZE
	.align		4
.L_279:
        /*0684*/ 	.byte	0x04, 0x11
        /*0686*/ 	.short	(.L_281 - .L_280)
	.align		4
.L_280:
        /*0688*/ 	.word	index@($_Z23dynamicRegisterIndexingPiii$_Z11setIndex137Pjj)
        /*068c*/ 	.word	0x00000408


	//----- nvinfo : EIATTR_FRAME_SIZE
	.align		4
.L_281:
        /*0690*/ 	.byte	0x04, 0x11
        /*0692*/ 	.short	(.L_283 - .L_282)
	.align		4
.L_282:
        /*0694*/ 	.word	index@($_Z23dynamicRegisterIndexingPiii$_Z11setIndex136Pjj)
        /*0698*/ 	.word	0x00000408


	//----- nvinfo : EIATTR_FRAME_SIZE
	.align		4
.L_283:
        /*069c*/ 	.byte	0x04, 0x11
        /*069e*/ 	.short	(.L_285 - .L_284)
	.align		4
.L_284:
        /*06a0*/ 	.word	index@($_Z23dynamicRegisterIndexingPiii$_Z11setIndex135Pjj)
        /*06a4*/ 	.word	0x00000408


	//----- nvinfo : EIATTR_FRAME_SIZE
	.align		4
.L_285:
        /*06a8*/ 	.byte	0x04, 0x11
        /*06aa*/ 	.short	(.L_287 - .L_286)
	.align		4
.L_286:
        /*06ac*/ 	.word	index@($_Z23dynamicRegisterIndexingPiii$_Z11setIndex134Pjj)
        /*06b0*/ 	.word	0x00000408


	//----- nvinfo : EIATTR_FRAME_SIZE
	.align		4
.L_287:
        /*06b4*/ 	.byte	0x04, 0x11
        /*06b6*/ 	.short	(.L_289 - .L_288)
	.align		4
.L_288:
        /*06b8*/ 	.word	index@($_Z23dynamicRegisterIndexingPiii$_Z11setIndex133Pjj)
        /*06bc*/ 	.word	0x00000408


	//----- nvinfo : EIATTR_FRAME_SIZE
	.align		4
.L_289:
        /*06c0*/ 	.byte	0x04, 0x11
        /*06c2*/ 	.short	(.L_291 - .L_290)
	.align		4
.L_290:
        /*06c4*/ 	.word	index@($_Z23dynamicRegisterIndexingPiii$_Z11setIndex132Pjj)
        /*06c8*/ 	.word	0x00000408


	//----- nvinfo : EIATTR_FRAME_SIZE
	.align		4
.L_291:
        /*06cc*/ 	.byte	0x04, 0x11
        /*06ce*/ 	.short	(.L_293 - .L_292)
	.align		4
.L_292:
        /*06d0*/ 	.word	index@($_Z23dynamicRegisterIndexingPiii$_Z11setIndex131Pjj)
        /*06d4*/ 	.word	0x00000408


	//----- nvinfo : EIATTR_FRAME_SIZE
	.align		4
.L_293:
        /*06d8*/ 	.byte	0x04, 0x11
        /*06da*/ 	.short	(.L_295 - .L_294)
	.align		4
.L_294:
        /*06dc*/ 	.word	index@($_Z23dynamicRegisterIndexingPiii$_Z11setIndex130Pjj)
        /*06e0*/ 	.word	0x00000408


	//----- nvinfo : EIATTR_FRAME_SIZE
	.align		4
.L_295:
        /*06e4*/ 	.byte	0x04, 0x11
        /*06e6*/ 	.short	(.L_297 - .L_296)
	.align		4
.L_296:
        /*06e8*/ 	.word	index@($_Z23dynamicRegisterIndexingPiii$_Z11setIndex129Pjj)
        /*06ec*/ 	.word	0x00000408


	//----- nvinfo : EIATTR_FRAME_SIZE
	.align		4
.L_297:
        /*06f0*/ 	.byte	0x04, 0x11
        /*06f2*/ 	.short	(.L_299 - .L_298)
	.align		4
.L_298:
        /*06f4*/ 	.word	index@($_Z23dynamicRegisterIndexingPiii$_Z11setIndex128Pjj)
        /*06f8*/ 	.word	0x00000408


	//----- nvinfo : EIATTR_FRAME_SIZE
	.align		4
.L_299:
        /*06fc*/ 	.byte	0x04, 0x11
        /*06fe*/ 	.short	(.L_301 - .L_300)
	.align		4
.L_300:
        /*0700*/ 	.word	index@($_Z23dynamicRegisterIndexingPiii$_Z11setIndex127Pjj)
        /*0704*/ 	.word	0x00000408


	//----- nvinfo : EIATTR_FRAME_SIZE
	.align		4
.L_301:
        /*0708*/ 	.byte	0x04, 0x11
        /*070a*/ 	.short	(.L_303 - .L_302)
	.align		4
.L_302:
        /*070c*/ 	.word	index@($_Z23dynamicRegisterIndexingPiii$_Z11setIndex126Pjj)
        /*0710*/ 	.word	0x00000408


	//----- nvinfo : EIATTR_FRAME_SIZE
	.align		4
.L_303:
        /*0714*/ 	.byte	0x04, 0x11
        /*0716*/ 	.short	(.L_305 - .L_304)
	.align		4
.L_304:
        /*0718*/ 	.word	index@($_Z23dynamicRegisterIndexingPiii$_Z11setIndex125Pjj)
        /*071c*/ 	.word	0x00000408


	//----- nvinfo : EIATTR_FRAME_SIZE
	.align		4
.L_305:
        /*0720*/ 	.byte	0x04, 0x11
        /*0722*/ 	.short	(.L_307 - .L_306)
	.align		4
.L_306:
        /*0724*/ 	.word	index@($_Z23dynamicRegisterIndexingPiii$_Z11setIndex124Pjj)
        /*0728*/ 	.word	0x00000408


	//----- nvinfo : EIATTR_FRAME_SIZE
	.align		4
.L_307:
        /*072c*/ 	.byte	0x04, 0x11
        /*072e*/ 	.short	(.L_309 - .L_308)
	.align		4
.L_308:
        /*0730*/ 	.word	index@($_Z23dynamicRegisterIndexingPiii$_Z11setIndex123Pjj)
        /*0734*/ 	.word	0x00000408


	//----- nvinfo : EIATTR_FRAME_SIZE
	.align		4
.L_309:
        /*0738*/ 	.byte	0x04, 0x11
        /*073a*/ 	.short	(.L_311 - .L_310)
	.align		4
.L_310:
        /*073c*/ 	.word	index@($_Z23dynamicRegisterIndexingPiii$_Z11setIndex122Pjj)
        /*0740*/ 	.word	0x00000408


	//----- nvinfo : EIATTR_FRAME_SIZE
	.align		4
.L_311:
        /*0744*/ 	.byte	0x04, 0x11
        /*0746*/ 	.short	(.L_313 - .L_312)
	.align		4
.L_312:
        /*0748*/ 	.word	index@($_Z23dynamicRegisterIndexingPiii$_Z11setIndex121Pjj)
        /*074c*/ 	.word	0x00000408


	//----- nvinfo : EIATTR_FRAME_SIZE
	.align		4
.L_313:
        /*0750*/ 	.byte	0x04, 0x11
        /*0752*/ 	.short	(.L_315 - .L_314)
	.align		4
.L_314:
        /*0754*/ 	.word	index@($_Z23dynamicRegisterIndexingPiii$_Z11setIndex120Pjj)
        /*0758*/ 	.word	0x00000408


	//----- nvinfo : EIATTR_FRAME_SIZE
	.align		4
.L_315:
        /*075c*/ 	.byte	0x04, 0x11
        /*075e*/ 	.short	(.L_317 - .L_316)
	.align		4
.L_316:
        /*0760*/ 	.word	index@($_Z23dynamicRegisterIndexingPiii$_Z11setIndex119Pjj)
        /*0764*/ 	.word	0x00000408


	//----- nvinfo : EIATTR_FRAME_SIZE
	.align		4
.L_317:
        /*0768*/ 	.byte	0x04, 0x11
        /*076a*/ 	.short	(.L_319 - .L_318)
	.align		4
.L_318:
        /*076c*/ 	.word	index@($_Z23dynamicRegisterIndexingPiii$_Z11setIndex118Pjj)
        /*0770*/ 	.word	0x00000408


	//----- nvinfo : EIATTR_FRAME_SIZE
	.align		4
.L_319:
        /*0774*/ 	.byte	0x04, 0x11
        /*0776*/ 	.short	(.L_321 - .L_320)
	.align		4
.L_320:
        /*0778*/ 	.word	index@($_Z23dynamicRegisterIndexingPiii$_Z11setIndex117Pjj)
        /*077c*/ 	.word	0x00000408


	//----- nvinfo : EIATTR_FRAME_SIZE
	.align		4
.L_321:
        /*0780*/ 	.byte	0x04, 0x11
        /*0782*/ 	.short	(.L_323 - .L_322)
	.align		4
.L_322:
        /*0784*/ 	.word	index@($_Z23dynamicRegisterIndexingPiii$_Z11setIndex116Pjj)
        /*0788*/ 	.word	0x00000408


	//----- nvinfo : EIATTR_FRAME_SIZE
	.align		4
.L_323:
        /*078c*/ 	.byte	0x04, 0x11
        /*078e*/ 	.short	(.L_325 - .L_324)
	.align		4
.L_324:
        /*0790*/ 	.word	index@($_Z23dynamicRegisterIndexingPiii$_Z11setIndex115Pjj)
        /*0794*/ 	.word	0x00000408


	//----- nvinfo : EIATTR_FRAME_SIZE
	.align		4
.L_325:
        /*0798*/ 	.byte	0x04, 0x11
        /*079a*/ 	.short	(.L_327 - .L_326)
	.align		4
.L_326:
        /*079c*/ 	.word	index@($_Z23dynamicRegisterIndexingPiii$_Z11setIndex114Pjj)
        /*07a0*/ 	.word	0x00000408


	//----- nvinfo : EIATTR_FRAME_SIZE
	.align		4
.L_327:
        /*07a4*/ 	.byte	0x04, 0x11
        /*07a6*/ 	.short	(.L_329 - .L_328)
	.align		4
.L_328:
        /*07a8*/ 	.word	index@($_Z23dynamicRegisterIndexingPiii$_Z11setIndex113Pjj)
        /*07ac*/ 	.word	0x00000408


	//----- nvinfo : EIATTR_FRAME_SIZE
	.align		4
.L_329:
        /*07b0*/ 	.byte	0x04, 0x11
        /*07b2*/ 	.short	(.L_331 - .L_330)
	.align		4
.L_330:
        /*07b4*/ 	.word	index@($_Z23dynamicRegisterIndexingPiii$_Z11setIndex112Pjj)
        /*07b8*/ 	.word	0x00000408


	//----- nvinfo : EIATTR_FRAME_SIZE
	.align		4
.L_331:
        /*07bc*/ 	.byte	0x04, 0x11
        /*07be*/ 	.short	(.L_333 - .L_332)
	.align		4
.L_332:
        /*07c0*/ 	.word	index@($_Z23dynamicRegisterIndexingPiii$_Z11setIndex111Pjj)
        /*07c4*/ 	.word	0x00000408


	//----- nvinfo : EIATTR_FRAME_SIZE
	.align		4
.L_333:
        /*07c8*/ 	.byte	0x04, 0x11
        /*07ca*/ 	.short	(.L_335 - .L_334)
	.align		4
.L_334:
        /*07cc*/ 	.word	index@($_Z23dynamicRegisterIndexingPiii$_Z11setIndex110Pjj)
        /*07d0*/ 	.word	0x00000408


	//----- nvinfo : EIATTR_FRAME_SIZE
	.align		4
.L_335:
        /*07d4*/ 	.byte	0x04, 0x11
        /*07d6*/ 	.short	(.L_337 - .L_336)
	.align		4
.L_336:
        /*07d8*/ 	.word	index@($_Z23dynamicRegisterIndexingPiii$_Z11setIndex109Pjj)
        /*07dc*/ 	.word	0x00000408


	//----- nvinfo : EIATTR_FRAME_SIZE
	.align		4
.L_337:
        /*07e0*/ 	.byte	0x04, 0x11
        /*07e2*/ 	.short	(.L_339 - .L_338)
	.align		4
.L_338:
        /*07e4*/ 	.word	index@($_Z23dynamicRegisterIndexingPiii$_Z11setIndex108Pjj)
        /*07e8*/ 	.word	0x00000408


	//----- nvinfo : EIATTR_FRAME_SIZE
	.align		4
.L_339:
        /*07ec*/ 	.byte	0x04, 0x11
        /*07ee*/ 	.short	(.L_341 - .L_340)
	.align		4
.L_340:
        /*07f0*/ 	.word	index@($_Z23dynamicRegisterIndexingPiii$_Z11setIndex107Pjj)
        /*07f4*/ 	.word	0x00000408


	//----- nvinfo : EIATTR_FRAME_SIZE
	.align		4
.L_341:
        /*07f8*/ 	.byte	0x04, 0x11
        /*07fa*/ 	.short	(.L_343 - .L_342)
	.align		4
.L_342:
        /*07fc*/ 	.word	index@($_Z23dynamicRegisterIndexingPiii$_Z11setIndex106Pjj)
        /*0800*/ 	.word	0x00000408


	//----- nvinfo : EIATTR_FRAME_SIZE
	.align		4
.L_343:
        /*0804*/ 	.byte	0x04, 0x11
        /*0806*/ 	.short	(.L_345 - .L_344)
	.align		4
.L_344:
        /*0808*/ 	.word	index@($_Z23dynamicRegisterIndexingPiii$_Z11setIndex105Pjj)
        /*080c*/ 	.word	0x00000408


	//----- nvinfo : EIATTR_FRAME_SIZE
	.align		4
.L_345:
        /*0810*/ 	.byte	0x04, 0x11
        /*0812*/ 	.short	(.L_347 - .L_346)
	.align		4
.L_346:
        /*0814*/ 	.word	index@($_Z23dynamicRegisterIndexingPiii$_Z11setIndex104Pjj)
        /*0818*/ 	.word	0x00000408


	//----- nvinfo : EIATTR_FRAME_SIZE
	.align		4
.L_347:
        /*081c*/ 	.byte	0x04, 0x11
        /*081e*/ 	.short	(.L_349 - .L_348)
	.align		4
.L_348:
        /*0820*/ 	.word	index@($_Z23dynamicRegisterIndexingPiii$_Z11setIndex103Pjj)
        /*0824*/ 	.word	0x00000408


	//----- nvinfo : EIATTR_FRAME_SIZE
	.align		4
.L_349:
        /*0828*/ 	.byte	0x04, 0x11
        /*082a*/ 	.short	(.L_351 - .L_350)
	.align		4
.L_350:
        /*082c*/ 	.word	index@($_Z23dynamicRegisterIndexingPiii$_Z11setIndex102Pjj)
        /*0830*/ 	.word	0x00000408


	//----- nvinfo : EIATTR_FRAME_SIZE
	.align		4
.L_351:
        /*0834*/ 	.byte	0x04, 0x11
        /*0836*/ 	.short	(.L_353 - .L_352)
	.align		4
.L_352:
        /*0838*/ 	.word	index@($_Z23dynamicRegisterIndexingPiii$_Z11setIndex101Pjj)
        /*083c*/ 	.word	0x00000408


	//----- nvinfo : EIATTR_FRAME_SIZE
	.align		4
.L_353:
        /*0840*/ 	.byte	0x04, 0x11
        /*0842*/ 	.short	(.L_355 - .L_354)
	.align		4
.L_354:
        /*0844*/ 	.word	index@($_Z23dynamicRegisterIndexingPiii$_Z11setIndex100Pjj)
        /*0848*/ 	.word	0x00000408


	//----- nvinfo : EIATTR_FRAME_SIZE
	.align		4
.L_355:
        /*084c*/ 	.byte	0x04, 0x11
        /*084e*/ 	.short	(.L_357 - .L_356)
	.align		4
.L_356:
        /*0850*/ 	.word	index@($_Z23dynamicRegisterIndexingPiii$_Z11getIndex255Pj)
        /*0854*/ 	.word	0x00000408


	//----- nvinfo : EIATTR_FRAME_SIZE
	.align		4
.L_357:
        /*0858*/ 	.byte	0x04, 0x11
        /*085a*/ 	.short	(.L_359 - .L_358)
	.align		4
.L_358:
        /*085c*/ 	.word	index@($_Z23dynamicRegisterIndexingPiii$_Z11getIndex254Pj)
        /*0860*/ 	.word	0x00000408


	//----- nvinfo : EIATTR_FRAME_SIZE
	.align		4
.L_359:
        /*0864*/ 	.byte	0x04, 0x11
        /*0866*/ 	.short	(.L_361 - .L_360)
	.align		4
.L_360:
        /*0868*/ 	.word	index@($_Z23dynamicRegisterIndexingPiii$_Z11getIndex253Pj)
        /*086c*/ 	.word	0x00000408


	//----- nvinfo : EIATTR_FRAME_SIZE
	.align		4
.L_361:
        /*0870*/ 	.byte	0x04, 0x11
        /*0872*/ 	.short	(.L_363 - .L_362)
	.align		4
.L_362:
        /*0874*/ 	.word	index@($_Z23dynamicRegisterIndexingPiii$_Z11getIndex252Pj)
        /*0878*/ 	.word	0x00000408


	//----- nvinfo : EIATTR_FRAME_SIZE
	.align		4
.L_363:
        /*087c*/ 	.byte	0x04, 0x11
        /*087e*/ 	.short	(.L_365 - .L_364)
	.align		4
.L_364:
        /*0880*/ 	.word	index@($_Z23dynamicRegisterIndexingPiii$_Z11getIndex251Pj)
        /*0884*/ 	.word	0x00000408


	//----- nvinfo : EIATTR_FRAME_SIZE
	.align		4
.L_365:
        /*0888*/ 	.byte	0x04, 0x11
        /*088a*/ 	.short	(.L_367 - .L_366)
	.align		4
.L_366:
        /*088c*/ 	.word	index@($_Z23dynamicRegisterIndexingPiii$_Z11getIndex249Pj)
        /*0890*/ 	.word	0x00000408


	//----- nvinfo : EIATTR_FRAME_SIZE
	.align		4
.L_367:
        /*0894*/ 	.byte	0x04, 0x11
        /*0896*/ 	.short	(.L_369 - .L_368)
	.align		4
.L_368:
        /*0898*/ 	.word	index@($_Z23dynamicRegisterIndexingPiii$_Z11getIndex248Pj)
        /*089c*/ 	.word	0x00000408


	//----- nvinfo : EIATTR_FRAME_SIZE
	.align		4
.L_369:
        /*08a0*/ 	.byte	0x04, 0x11
        /*08a2*/ 	.short	(.L_371 - .L_370)
	.align		4
.L_370:
        /*08a4*/ 	.word	index@($_Z23dynamicRegisterIndexingPiii$_Z11getIndex247Pj)
        /*08a8*/ 	.word	0x00000408


	//----- nvinfo : EIATTR_FRAME_SIZE
	.align		4
.L_371:
        /*08ac*/ 	.byte	0x04, 0x11
        /*08ae*/ 	.short	(.L_373 - .L_372)
	.align		4
.L_372:
        /*08b0*/ 	.word	index@($_Z23dynamicRegisterIndexingPiii$_Z11getIndex246Pj)
        /*08b4*/ 	.word	0x00000408


	//----- nvinfo : EIATTR_FRAME_SIZE
	.align		4
.L_373:
        /*08b8*/ 	.byte	0x04, 0x11
        /*08ba*/ 	.short	(.L_375 - .L_374)
	.align		4
.L_374:
        /*08bc*/ 	.word	index@($_Z23dynamicRegisterIndexingPiii$_Z11getIndex245Pj)
        /*08c0*/ 	.word	0x00000408


	//----- nvinfo : EIATTR_FRAME_SIZE
	.align		4
.L_375:
        /*08c4*/ 	.byte	0x04, 0x11
        /*08c6*/ 	.short	(.L_377 - .L_376)
	.align		4
.L_376:
        /*08c8*/ 	.word	index@($_Z23dynamicRegisterIndexingPiii$_Z11getIndex244Pj)
        /*08cc*/ 	.word	0x00000408


	//----- nvinfo : EIATTR_FRAME_SIZE
	.align		4
.L_377:
        /*08d0*/ 	.byte	0x04, 0x11
        /*08d2*/ 	.short	(.L_379 - .L_378)
	.align		4
.L_378:
        /*08d4*/ 	.word	index@($_Z23dynamicRegisterIndexingPiii$_Z11getIndex243Pj)
        /*08d8*/ 	.word	0x00000408


	//----- nvinfo : EIATTR_FRAME_SIZE
	.align		4
.L_379:
        /*08dc*/ 	.byte	0x04, 0x11
        /*08de*/ 	.short	(.L_381 - .L_380)
	.align		4
.L_380:
        /*08e0*/ 	.word	index@($_Z23dynamicRegisterIndexingPiii$_Z11getIndex242Pj)
        /*08e4*/ 	.word	0x00000408


	//----- nvinfo : EIATTR_FRAME_SIZE
	.align		4
.L_381:
        /*08e8*/ 	.byte	0x04, 0x11
        /*08ea*/ 	.short	(.L_383 - .L_382)
	.align		4
.L_382:
        /*08ec*/ 	.word	index@($_Z23dynamicRegisterIndexingPiii$_Z11getIndex241Pj)
        /*08f0*/ 	.word	0x00000408


	//----- nvinfo : EIATTR_FRAME_SIZE
	.align		4
.L_383:
        /*08f4*/ 	.byte	0x04, 0x11
        /*08f6*/ 	.short	(.L_385 - .L_384)
	.align		4
.L_384:
        /*08f8*/ 	.word	index@($_Z23dynamicRegisterIndexingPiii$_Z11getIndex239Pj)
        /*08fc*/ 	.word	0x00000408


	//----- nvinfo : EIATTR_FRAME_SIZE
	.align		4
.L_385:
        /*0900*/ 	.byte	0x04, 0x11
        /*0902*/ 	.short	(.L_387 - .L_386)
	.align		4
.L_386:
        /*0904*/ 	.word	index@($_Z23dynamicRegisterIndexingPiii$_Z11getIndex238Pj)
        /*0908*/ 	.word	0x00000408


	//----- nvinfo : EIATTR_FRAME_SIZE
	.align		4
.L_387:
        /*090c*/ 	.byte	0x04, 0x11
        /*090e*/ 	.short	(.L_389 - .L_388)
	.align		4
.L_388:
        /*0910*/ 	.word	index@($_Z23dynamicRegisterIndexingPiii$_Z11getIndex237Pj)
        /*0914*/ 	.word	0x00000408


	//----- nvinfo : EIATTR_FRAME_SIZE
	.align		4
.L_389:
        /*0918*/ 	.byte	0x04, 0x11
        /*091a*/ 	.short	(.L_391 - .L_390)
	.align		4
.L_390:
        /*091c*/ 	.word	index@($_Z23dynamicRegisterIndexingPiii$_Z11getIndex236Pj)
        /*0920*/ 	.word	0x00000408


	//----- nvinfo : EIATTR_FRAME_SIZE
	.align		4
.L_391:
        /*0924*/ 	.byte	0x04, 0x11
        /*0926*/ 	.short	(.L_393 - .L_392)
	.align		4
.L_392:
        /*0928*/ 	.word	index@($_Z23dynamicRegisterIndexingPiii$_Z11getIndex235Pj)
        /*092c*/ 	.word	0x00000408


	//----- nvinfo : EIATTR_FRAME_SIZE
	.align		4
.L_393:
        /*0930*/ 	.byte	0x04, 0x11
        /*0932*/ 	.short	(.L_395 - .L_394)
	.align		4
.L_394:
        /*0934*/ 	.word	index@($_Z23dynamicRegisterIndexingPiii$_Z11getIndex234Pj)
        /*0938*/ 	.word	0x00000408


	//----- nvinfo : EIATTR_FRAME_SIZE
	.align		4
.L_395:
        /*093c*/ 	.byte	0x04, 0x11
        /*093e*/ 	.short	(.L_397 - .L_396)
	.align		4
.L_396:
        /*0940*/ 	.word	index@($_Z23dynamicRegisterIndexingPiii$_Z11getIndex233Pj)
        /*0944*/ 	.word	0x00000408


	//----- nvinfo : EIATTR_FRAME_SIZE
	.align		4
.L_397:
        /*0948*/ 	.byte	0x04, 0x11
        /*094a*/ 	.short	(.L_399 - .L_398)
	.align		4
.L_398:
        /*094c*/ 	.word	index@($_Z23dynamicRegisterIndexingPiii$_Z11getIndex232Pj)
        /*0950*/ 	.word	0x00000408


	//----- nvinfo : EIATTR_FRAME_SIZE
	.align		4
.L_399:
        /*0954*/ 	.byte	0x04, 0x11
        /*0956*/ 	.short	(.L_401 - .L_400)
	.align		4
.L_400:
        /*0958*/ 	.word	index@($_Z23dynamicRegisterIndexingPiii$_Z11getIndex231Pj)
        /*095c*/ 	.word	0x00000408


	//----- nvinfo : EIATTR_FRAME_SIZE
	.align		4
.L_401:
        /*0960*/ 	.byte	0x04, 0x11
        /*0962*/ 	.short	(.L_403 - .L_402)
	.align		4
.L_402:
        /*0964*/ 	.word	index@($_Z23dynamicRegisterIndexingPiii$_Z11getIndex229Pj)
        /*0968*/ 	.word	0x00000408


	//----- nvinfo : EIATTR_FRAME_SIZE
	.align		4
.L_403:
        /*096c*/ 	.byte	0x04, 0x11
        /*096e*/ 	.short	(.L_405 - .L_404)
	.align		4
.L_404:
        /*0970*/ 	.word	index@($_Z23dynamicRegisterIndexingPiii$_Z11getIndex228Pj)
        /*0974*/ 	.word	0x00000408


	//----- nvinfo : EIATTR_FRAME_SIZE
	.align		4
.L_405:
        /*0978*/ 	.byte	0x04, 0x11
        /*097a*/ 	.short	(.L_407 - .L_406)
	.align		4
.L_406:
        /*097c*/ 	.word	index@($_Z23dynamicRegisterIndexingPiii$_Z11getIndex227Pj)
        /*0980*/ 	.word	0x00000408


	//----- nvinfo : EIATTR_FRAME_SIZE
	.align		4
.L_407:
        /*0984*/ 	.byte	0x04, 0x11
        /*0986*/ 	.short	(.L_409 - .L_408)
	.align		4
.L_408:
        /*0988*/ 	.word	index@($_Z23dynamicRegisterIndexingPiii$_Z11getIndex226Pj)
        /*098c*/ 	.word	0x00000408


	//----- nvinfo : EIATTR_FRAME_SIZE
	.align		4
.L_409:
        /*0990*/ 	.byte	0x04, 0x11
        /*0992*/ 	.short	(.L_411 - .L_410)
	.align		4
.L_410:
        /*0994*/ 	.word	index@($_Z23dynamicRegisterIndexingPiii$_Z11getIndex225Pj)
        /*0998*/ 	.word	0x00000408


	//----- nvinfo : EIATTR_FRAME_SIZE
	.align		4
.L_411:
        /*099c*/ 	.byte	0x04, 0x11
        /*099e*/ 	.short	(.L_413 - .L_412)
	.align		4
.L_412:
        /*09a0*/ 	.word	index@($_Z23dynamicRegisterIndexingPiii$_Z11getIndex224Pj)
        /*09a4*/ 	.word	0x00000408


	//----- nvinfo : EIATTR_FRAME_SIZE
	.align		4
.L_413:
        /*09a8*/ 	.byte	0x04, 0x11
        /*09aa*/ 	.short	(.L_415 - .L_414)
	.align		4
.L_414:
        /*09ac*/ 	.word	index@($_Z23dynamicRegisterIndexingPiii$_Z11getIndex223Pj)
        /*09b0*/ 	.word	0x00000408


	//----- nvinfo : EIATTR_FRAME_SIZE
	.align		4
.L_415:
        /*09b4*/ 	.byte	0x04, 0x11
        /*09b6*/ 	.short	(.L_417 - .L_416)
	.align		4
.L_416:
        /*09b8*/ 	.word	index@($_Z23dynamicRegisterIndexingPiii$_Z11getIndex222Pj)
        /*09bc*/ 	.word	0x00000408


	//----- nvinfo : EIATTR_FRAME_SIZE
	.align		4
.L_417:
        /*09c0*/ 	.byte	0x04, 0x11
        /*09c2*/ 	.short	(.L_419 - .L_418)
	.align		4
.L_418:
        /*09c4*/ 	.word	index@($_Z23dynamicRegisterIndexingPiii$_Z11getIndex221Pj)
        /*09c8*/ 	.word	0x00000408


	//----- nvinfo : EIATTR_FRAME_SIZE
	.align		4
.L_419:
        /*09cc*/ 	.byte	0x04, 0x11
        /*09ce*/ 	.short	(.L_421 - .L_420)
	.align		4
.L_420:
        /*09d0*/ 	.word	index@($_Z23dynamicRegisterIndexingPiii$_Z11getIndex219Pj)
        /*09d4*/ 	.word	0x00000408


	//----- nvinfo : EIATTR_FRAME_SIZE
	.align		4
.L_421:
        /*09d8*/ 	.byte	0x04, 0x11
        /*09da*/ 	.short	(.L_423 - .L_422)
	.align		4
.L_422:
        /*09dc*/ 	.word	index@($_Z23dynamicRegisterIndexingPiii$_Z11getIndex218Pj)
        /*09e0*/ 	.word	0x00000408


	//----- nvinfo : EIATTR_FRAME_SIZE
	.align		4
.L_423:
        /*09e4*/ 	.byte	0x04, 0x11
        /*09e6*/ 	.short	(.L_425 - .L_424)
	.align		4
.L_424:
        /*09e8*/ 	.word	index@($_Z23dynamicRegisterIndexingPiii$_Z11getIndex217Pj)
        /*09ec*/ 	.word	0x00000408


	//----- nvinfo : EIATTR_FRAME_SIZE
	.align		4
.L_425:
        /*09f0*/ 	.byte	0x04, 0x11
        /*09f2*/ 	.short	(.L_427 - .L_426)
	.align		4
.L_426:
        /*09f4*/ 	.word	index@($_Z23dynamicRegisterIndexingPiii$_Z11getIndex216Pj)
        /*09f8*/ 	.word	0x00000408


	//----- nvinfo : EIATTR_FRAME_SIZE
	.align		4
.L_427:
        /*09fc*/ 	.byte	0x04, 0x11
        /*09fe*/ 	.short	(.L_429 - .L_428)
	.align		4
.L_428:
        /*0a00*/ 	.word	index@($_Z23dynamicRegisterIndexingPiii$_Z11getIndex215Pj)
        /*0a04*/ 	.word	0x00000408


	//----- nvinfo : EIATTR_FRAME_SIZE
	.align		4
.L_429:
        /*0a08*/ 	.byte	0x04, 0x11
        /*0a0a*/ 	.short	(.L_431 - .L_430)
	.align		4
.L_430:
        /*0a0c*/ 	.word	index@($_Z23dynamicRegisterIndexingPiii$_Z11getIndex214Pj)
        /*0a10*/ 	.word	0x00000408


	//----- nvinfo : EIATTR_FRAME_SIZE
	.align		4
.L_431:
        /*0a14*/ 	.byte	0x04, 0x11
        /*0a16*/ 	.short	(.L_433 - .L_432)
	.align		4
.L_432:
        /*0a18*/ 	.word	index@($_Z23dynamicRegisterIndexingPiii$_Z11getIndex213Pj)
        /*0a1c*/ 	.word	0x00000408


	//----- nvinfo : EIATTR_FRAME_SIZE
	.align		4
.L_433:
        /*0a20*/ 	.byte	0x04, 0x11
        /*0a22*/ 	.short	(.L_435 - .L_434)
	.align		4
.L_434:
        /*0a24*/ 	.word	index@($_Z23dynamicRegisterIndexingPiii$_Z11getIndex212Pj)
        /*0a28*/ 	.word	0x00000408


	//----- nvinfo : EIATTR_FRAME_SIZE
	.align		4
.L_435:
        /*0a2c*/ 	.byte	0x04, 0x11
        /*0a2e*/ 	.short	(.L_437 - .L_436)
	.align		4
.L_436:
        /*0a30*/ 	.word	index@($_Z23dynamicRegisterIndexingPiii$_Z11getIndex211Pj)
        /*0a34*/ 	.word	0x00000408


	//----- nvinfo : EIATTR_FRAME_SIZE
	.align		4
.L_437:
        /*0a38*/ 	.byte	0x04, 0x11
        /*0a3a*/ 	.short	(.L_439 - .L_438)
	.align		4
.L_438:
        /*0a3c*/ 	.word	index@($_Z23dynamicRegisterIndexingPiii$_Z11getIndex209Pj)
        /*0a40*/ 	.word	0x00000408


	//----- nvinfo : EIATTR_FRAME_SIZE
	.align		4
.L_439:
        /*0a44*/ 	.byte	0x04, 0x11
        /*0a46*/ 	.short	(.L_441 - .L_440)
	.align		4
.L_440:
        /*0a48*/ 	.word	index@($_Z23dynamicRegisterIndexingPiii$_Z11getIndex208Pj)
        /*0a4c*/ 	.word	0x00000408


	//----- nvinfo : EIATTR_FRAME_SIZE
	.align		4
.L_441:
        /*0a50*/ 	.byte	0x04, 0x11
        /*0a52*/ 	.short	(.L_443 - .L_442)
	.align		4
.L_442:
        /*0a54*/ 	.word	index@($_Z23dynamicRegisterIndexingPiii$_Z11getIndex207Pj)
        /*0a58*/ 	.word	0x00000408


	//----- nvinfo : EIATTR_FRAME_SIZE
	.align		4
.L_443:
        /*0a5c*/ 	.byte	0x04, 0x11
        /*0a5e*/ 	.short	(.L_445 - .L_444)
	.align		4
.L_444:
        /*0a60*/ 	.word	index@($_Z23dynamicRegisterIndexingPiii$_Z11getIndex206Pj)
        /*0a64*/ 	.word	0x00000408


	//----- nvinfo : EIATTR_FRAME_SIZE
	.align		4
.L_445:
        /*0a68*/ 	.byte	0x04, 0x11
        /*0a6a*/ 	.short	(.L_447 - .L_446)
	.align		4
.L_446:
        /*0a6c*/ 	.word	index@($_Z23dynamicRegisterIndexingPiii$_Z11getIndex205Pj)
        /*0a70*/ 	.word	0x00000408


	//----- nvinfo : EIATTR_FRAME_SIZE
	.align		4
.L_447:
        /*0a74*/ 	.byte	0x04, 0x11
        /*0a76*/ 	.short	(.L_449 - .L_448)
	.align		4
.L_448:
        /*0a78*/ 	.word	index@($_Z23dynamicRegisterIndexingPiii$_Z11getIndex204Pj)
        /*0a7c*/ 	.word	0x00000408


	//----- nvinfo : EIATTR_FRAME_SIZE
	.align		4
.L_449:
        /*0a80*/ 	.byte	0x04, 0x11
        /*0a82*/ 	.short	(.L_451 - .L_450)
	.align		4
.L_450:
        /*0a84*/ 	.word	index@($_Z23dynamicRegisterIndexingPiii$_Z11getIndex203Pj)
        /*0a88*/ 	.word	0x00000408


	//----- nvinfo : EIATTR_FRAME_SIZE
	.align		4
.L_451:
        /*0a8c*/ 	.byte	0x04, 0x11
        /*0a8e*/ 	.short	(.L_453 - .L_452)
	.align		4
.L_452:
        /*0a90*/ 	.word	index@($_Z23dynamicRegisterIndexingPiii$_Z11getIndex202Pj)
        /*0a94*/ 	.word	0x00000408


	//----- nvinfo : EIATTR_FRAME_SIZE
	.align		4
.L_453:
        /*0a98*/ 	.byte	0x04, 0x11
        /*0a9a*/ 	.short	(.L_455 - .L_454)
	.align		4
.L_454:
        /*0a9c*/ 	.word	index@($_Z23dynamicRegisterIndexingPiii$_Z11getIndex201Pj)
        /*0aa0*/ 	.word	0x00000408


	//----- nvinfo : EIATTR_FRAME_SIZE
	.align		4
.L_455:
        /*0aa4*/ 	.byte	0x04, 0x11
        /*0aa6*/ 	.short	(.L_457 - .L_456)
	.align		4
.L_456:
        /*0aa8*/ 	.word	index@($_Z23dynamicRegisterIndexingPiii$_Z11getIndex200Pj)
        /*0aac*/ 	.word	0x00000408


	//----- nvinfo : EIATTR_FRAME_SIZE
	.align		4
.L_457:
        /*0ab0*/ 	.byte	0x04, 0x11
        /*0ab2*/ 	.short	(.L_459 - .L_458)
	.align		4
.L_458:
        /*0ab4*/ 	.word	index@($_Z23dynamicRegisterIndexingPiii$_Z11getIndex199Pj)
        /*0ab8*/ 	.word	0x00000408


	//----- nvinfo : EIATTR_FRAME_SIZE
	.align		4
.L_459:
        /*0abc*/ 	.byte	0x04, 0x11
        /*0abe*/ 	.short	(.L_461 - .L_460)
	.align		4
.L_460:
        /*0ac0*/ 	.word	index@($_Z23dynamicRegisterIndexingPiii$_Z11getIndex198Pj)
        /*0ac4*/ 	.word	0x00000408


	//----- nvinfo : EIATTR_FRAME_SIZE
	.align		4
.L_461:
        /*0ac8*/ 	.byte	0x04, 0x11
        /*0aca*/ 	.short	(.L_463 - .L_462)
	.align		4
.L_462:
        /*0acc*/ 	.word	index@($_Z23dynamicRegisterIndexingPiii$_Z11getIndex197Pj)
        /*0ad0*/ 	.word	0x00000408


	//----- nvinfo : EIATTR_FRAME_SIZE
	.align		4
.L_463:
        /*0ad4*/ 	.byte	0x04, 0x11
        /*0ad6*/ 	.short	(.L_465 - .L_464)
	.align		4
.L_464:
        /*0ad8*/ 	.word	index@($_Z23dynamicRegisterIndexingPiii$_Z11getIndex196Pj)
        /*0adc*/ 	.word	0x00000408


	//----- nvinfo : EIATTR_FRAME_SIZE
	.align		4
.L_465:
        /*0ae0*/ 	.byte	0x04, 0x11
        /*0ae2*/ 	.short	(.L_467 - .L_466)
	.align		4
.L_466:
        /*0ae4*/ 	.word	index@($_Z23dynamicRegisterIndexingPiii$_Z11getIndex195Pj)
        /*0ae8*/ 	.word	0x00000408


	//----- nvinfo : EIATTR_FRAME_SIZE
	.align		4
.L_467:
        /*0aec*/ 	.byte	0x04, 0x11
        /*0aee*/ 	.short	(.L_469 - .L_468)
	.align		4
.L_468:
        /*0af0*/ 	.word	index@($_Z23dynamicRegisterIndexingPiii$_Z11getIndex194Pj)
        /*0af4*/ 	.word	0x00000408


	//----- nvinfo : EIATTR_FRAME_SIZE
	.align		4
.L_469:
        /*0af8*/ 	.byte	0x04, 0x11
        /*0afa*/ 	.short	(.L_471 - .L_470)
	.align		4
.L_470:
        /*0afc*/ 	.word	index@($_Z23dynamicRegisterIndexingPiii$_Z11getIndex193Pj)
        /*0b00*/ 	.word	0x00000408


	//----- nvinfo : EIATTR_FRAME_SIZE
	.align		4
.L_471:
        /*0b04*/ 	.byte	0x04, 0x11
        /*0b06*/ 	.short	(.L_473 - .L_472)
	.align		4
.L_472:
        /*0b08*/ 	.word	index@($_Z23dynamicRegisterIndexingPiii$_Z11getIndex192Pj)
        /*0b0c*/ 	.word	0x00000408


	//----- nvinfo : EIATTR_FRAME_SIZE
	.align		4
.L_473:
        /*0b10*/ 	.byte	0x04, 0x11
        /*0b12*/ 	.short	(.L_475 - .L_474)
	.align		4
.L_474:
        /*0b14*/ 	.word	index@($_Z23dynamicRegisterIndexingPiii$_Z11getIndex191Pj)
        /*0b18*/ 	.word	0x00000408


	//----- nvinfo : EIATTR_FRAME_SIZE
	.align		4
.L_475:
        /*0b1c*/ 	.byte	0x04, 0x11
        /*0b1e*/ 	.short	(.L_477 - .L_476)
	.align		4
.L_476:
        /*0b20*/ 	.word	index@($_Z23dynamicRegisterIndexingPiii$_Z11getIndex190Pj)
        /*0b24*/ 	.word	0x00000408


	//----- nvinfo : EIATTR_FRAME_SIZE
	.align		4
.L_477:
        /*0b28*/ 	.byte	0x04, 0x11
        /*0b2a*/ 	.short	(.L_479 - .L_478)
	.align		4
.L_478:
        /*0b2c*/ 	.word	index@($_Z23dynamicRegisterIndexingPiii$_Z11getIndex189Pj)
        /*0b30*/ 	.word	0x00000408


	//----- nvinfo : EIATTR_FRAME_SIZE
	.align		4
.L_479:
        /*0b34*/ 	.byte	0x04, 0x11
        /*0b36*/ 	.short	(.L_481 - .L_480)
	.align		4
.L_480:
        /*0b38*/ 	.word	index@($_Z23dynamicRegisterIndexingPiii$_Z11getIndex188Pj)
        /*0b3c*/ 	.word	0x00000408


	//----- nvinfo : EIATTR_FRAME_SIZE
	.align		4
.L_481:
        /*0b40*/ 	.byte	0x04, 0x11
        /*0b42*/ 	.short	(.L_483 - .L_482)
	.align		4
.L_482:
        /*0b44*/ 	.word	index@($_Z23dynamicRegisterIndexingPiii$_Z11getIndex187Pj)
        /*0b48*/ 	.word	0x00000408


	//----- nvinfo : EIATTR_FRAME_SIZE
	.align		4
.L_483:
        /*0b4c*/ 	.byte	0x04, 0x11
        /*0b4e*/ 	.short	(.L_485 - .L_484)
	.align		4
.L_484:
        /*0b50*/ 	.word	index@($_Z23dynamicRegisterIndexingPiii$_Z11getIndex186Pj)
        /*0b54*/ 	.word	0x00000408


	//----- nvinfo : EIATTR_FRAME_SIZE
	.align		4
.L_485:
        /*0b58*/ 	.byte	0x04, 0x11
        /*0b5a*/ 	.short	(.L_487 - .L_486)
	.align		4
.L_486:
        /*0b5c*/ 	.word	index@($_Z23dynamicRegisterIndexingPiii$_Z11getIndex185Pj)
        /*0b60*/ 	.word	0x00000408


	//----- nvinfo : EIATTR_FRAME_SIZE
	.align		4
.L_487:
        /*0b64*/ 	.byte	0x04, 0x11
        /*0b66*/ 	.short	(.L_489 - .L_488)
	.align		4
.L_488:
        /*0b68*/ 	.word	index@($_Z23dynamicRegisterIndexingPiii$_Z11getIndex184Pj)
        /*0b6c*/ 	.word	0x00000408


	//----- nvinfo : EIATTR_FRAME_SIZE
	.align		4
.L_489:
        /*0b70*/ 	.byte	0x04, 0x11
        /*0b72*/ 	.short	(.L_491 - .L_490)
	.align		4
.L_490:
        /*0b74*/ 	.word	index@($_Z23dynamicRegisterIndexingPiii$_Z11getIndex183Pj)
        /*0b78*/ 	.word	0x00000408


	//----- nvinfo : EIATTR_FRAME_SIZE
	.align		4
.L_491:
        /*0b7c*/ 	.byte	0x04, 0x11
        /*0b7e*/ 	.short	(.L_493 - .L_492)
	.align		4
.L_492:
        /*0b80*/ 	.word	index@($_Z23dynamicRegisterIndexingPiii$_Z11getIndex182Pj)
        /*0b84*/ 	.word	0x00000408


	//----- nvinfo : EIATTR_FRAME_SIZE
	.align		4
.L_493:
        /*0b88*/ 	.byte	0x04, 0x11
        /*0b8a*/ 	.short	(.L_495 - .L_494)
	.align		4
.L_494:
        /*0b8c*/ 	.word	index@($_Z23dynamicRegisterIndexingPiii$_Z11getIndex181Pj)
        /*0b90*/ 	.word	0x00000408


	//----- nvinfo : EIATTR_FRAME_SIZE
	.align		4
.L_495:
        /*0b94*/ 	.byte	0x04, 0x11
        /*0b96*/ 	.short	(.L_497 - .L_496)
	.align		4
.L_496:
        /*0b98*/ 	.word	index@($_Z23dynamicRegisterIndexingPiii$_Z11getIndex180Pj)
        /*0b9c*/ 	.word	0x00000408


	//----- nvinfo : EIATTR_FRAME_SIZE
	.align		4
.L_497:
        /*0ba0*/ 	.byte	0x04, 0x11
        /*0ba2*/ 	.short	(.L_499 - .L_498)
	.align		4
.L_498:
        /*0ba4*/ 	.word	index@($_Z23dynamicRegisterIndexingPiii$_Z11getIndex179Pj)
        /*0ba8*/ 	.word	0x00000408


	//----- nvinfo : EIATTR_FRAME_SIZE
	.align		4
.L_499:
        /*0bac*/ 	.byte	0x04, 0x11
        /*0bae*/ 	.short	(.L_501 - .L_500)
	.align		4
.L_500:
        /*0bb0*/ 	.word	index@($_Z23dynamicRegisterIndexingPiii$_Z11getIndex178Pj)
        /*0bb4*/ 	.word	0x00000408


	//----- nvinfo : EIATTR_FRAME_SIZE
	.align		4
.L_501:
        /*0bb8*/ 	.byte	0x04, 0x11
        /*0bba*/ 	.short	(.L_503 - .L_502)
	.align		4
.L_502:
        /*0bbc*/ 	.word	index@($_Z23dynamicRegisterIndexingPiii$_Z11getIndex177Pj)
        /*0bc0*/ 	.word	0x00000408


	//----- nvinfo : EIATTR_FRAME_SIZE
	.align		4
.L_503:
        /*0bc4*/ 	.byte	0x04, 0x11
        /*0bc6*/ 	.short	(.L_505 - .L_504)
	.align		4
.L_504:
        /*0bc8*/ 	.word	index@($_Z23dynamicRegisterIndexingPiii$_Z11getIndex176Pj)
        /*0bcc*/ 	.word	0x00000408


	//----- nvinfo : EIATTR_FRAME_SIZE
	.align		4
.L_505:
        /*0bd0*/ 	.byte	0x04, 0x11
        /*0bd2*/ 	.short	(.L_507 - .L_506)
	.align		4
.L_506:
        /*0bd4*/ 	.word	index@($_Z23dynamicRegisterIndexingPiii$_Z11getIndex175Pj)
        /*0bd8*/ 	.word	0x00000408


	//----- nvinfo : EIATTR_FRAME_SIZE
	.align		4
.L_507:
        /*0bdc*/ 	.byte	0x04, 0x11
        /*0bde*/ 	.short	(.L_509 - .L_508)
	.align		4
.L_508:
        /*0be0*/ 	.word	index@($_Z23dynamicRegisterIndexingPiii$_Z11getIndex174Pj)
        /*0be4*/ 	.word	0x00000408


	//----- nvinfo : EIATTR_FRAME_SIZE
	.align		4
.L_509:
        /*0be8*/ 	.byte	0x04, 0x11
        /*0bea*/ 	.short	(.L_511 - .L_510)
	.align		4
.L_510:
        /*0bec*/ 	.word	index@($_Z23dynamicRegisterIndexingPiii$_Z11getIndex173Pj)
        /*0bf0*/ 	.word	0x00000408


	//----- nvinfo : EIATTR_FRAME_SIZE
	.align		4
.L_511:
        /*0bf4*/ 	.byte	0x04, 0x11
        /*0bf6*/ 	.short	(.L_513 - .L_512)
	.align		4
.L_512:
        /*0bf8*/ 	.word	index@($_Z23dynamicRegisterIndexingPiii$_Z11getIndex172Pj)
        /*0bfc*/ 	.word	0x00000408


	//----- nvinfo : EIATTR_FRAME_SIZE
	.align		4
.L_513:
        /*0c00*/ 	.byte	0x04, 0x11
        /*0c02*/ 	.short	(.L_515 - .L_514)
	.align		4
.L_514:
        /*0c04*/ 	.word	index@($_Z23dynamicRegisterIndexingPiii$_Z11getIndex171Pj)
        /*0c08*/ 	.word	0x00000408


	//----- nvinfo : EIATTR_FRAME_SIZE
	.align		4
.L_515:
        /*0c0c*/ 	.byte	0x04, 0x11
        /*0c0e*/ 	.short	(.L_517 - .L_516)
	.align		4
.L_516:
        /*0c10*/ 	.word	index@($_Z23dynamicRegisterIndexingPiii$_Z11getIndex170Pj)
        /*0c14*/ 	.word	0x00000408


	//----- nvinfo : EIATTR_FRAME_SIZE
	.align		4
.L_517:
        /*0c18*/ 	.byte	0x04, 0x11
        /*0c1a*/ 	.short	(.L_519 - .L_518)
	.align		4
.L_518:
        /*0c1c*/ 	.word	index@($_Z23dynamicRegisterIndexingPiii$_Z11getIndex169Pj)
        /*0c20*/ 	.word	0x00000408


	//----- nvinfo : EIATTR_FRAME_SIZE
	.align		4
.L_519:
        /*0c24*/ 	.byte	0x04, 0x11
        /*0c26*/ 	.short	(.L_521 - .L_520)
	.align		4
.L_520:
        /*0c28*/ 	.word	index@($_Z23dynamicRegisterIndexingPiii$_Z11getIndex168Pj)
        /*0c2c*/ 	.word	0x00000408


	//----- nvinfo : EIATTR_FRAME_SIZE
	.align		4
.L_521:
        /*0c30*/ 	.byte	0x04, 0x11
        /*0c32*/ 	.short	(.L_523 - .L_522)
	.align		4
.L_522:
        /*0c34*/ 	.word	index@($_Z23dynamicRegisterIndexingPiii$_Z11getIndex167Pj)
        /*0c38*/ 	.word	0x00000408


	//----- nvinfo : EIATTR_FRAME_SIZE
	.align		4
.L_523:
        /*0c3c*/ 	.byte	0x04, 0x11
        /*0c3e*/ 	.short	(.L_525 - .L_524)
	.align		4
.L_524:
        /*0c40*/ 	.word	index@($_Z23dynamicRegisterIndexingPiii$_Z11getIndex166Pj)
        /*0c44*/ 	.word	0x00000408


	//----- nvinfo : EIATTR_FRAME_SIZE
	.align		4
.L_525:
        /*0c48*/ 	.byte	0x04, 0x11
        /*0c4a*/ 	.short	(.L_527 - .L_526)
	.align		4
.L_526:
        /*0c4c*/ 	.word	index@($_Z23dynamicRegisterIndexingPiii$_Z11getIndex165Pj)
        /*0c50*/ 	.word	0x00000408


	//----- nvinfo : EIATTR_FRAME_SIZE
	.align		4
.L_527:
        /*0c54*/ 	.byte	0x04, 0x11
        /*0c56*/ 	.short	(.L_529 - .L_528)
	.align		4
.L_528:
        /*0c58*/ 	.word	index@($_Z23dynamicRegisterIndexingPiii$_Z11getIndex164Pj)
        /*0c5c*/ 	.word	0x00000408


	//----- nvinfo : EIATTR_FRAME_SIZE
	.align		4
.L_529:
        /*0c60*/ 	.byte	0x04, 0x11
        /*0c62*/ 	.short	(.L_531 - .L_530)
	.align		4
.L_530:
        /*0c64*/ 	.word	index@($_Z23dynamicRegisterIndexingPiii$_Z11getIndex163Pj)
        /*0c68*/ 	.word	0x00000408


	//----- nvinfo : EIATTR_FRAME_SIZE
	.align		4
.L_531:
        /*0c6c*/ 	.byte	0x04, 0x11
        /*0c6e*/ 	.short	(.L_533 - .L_532)
	.align		4
.L_532:
        /*0c70*/ 	.word	index@($_Z23dynamicRegisterIndexingPiii$_Z11getIndex162Pj)
        /*0c74*/ 	.word	0x00000408


	//----- nvinfo : EIATTR_FRAME_SIZE
	.align		4
.L_533:
        /*0c78*/ 	.byte	0x04, 0x11
        /*0c7a*/ 	.short	(.L_535 - .L_534)
	.align		4
.L_534:
        /*0c7c*/ 	.word	index@($_Z23dynamicRegisterIndexingPiii$_Z11getIndex161Pj)
        /*0c80*/ 	.word	0x00000408


	//----- nvinfo : EIATTR_FRAME_SIZE
	.align		4
.L_535:
        /*0c84*/ 	.byte	0x04, 0x11
        /*0c86*/ 	.short	(.L_537 - .L_536)
	.align		4
.L_536:
        /*0c88*/ 	.word	index@($_Z23dynamicRegisterIndexingPiii$_Z11getIndex160Pj)
        /*0c8c*/ 	.word	0x00000408


	//----- nvinfo : EIATTR_FRAME_SIZE
	.align		4
.L_537:
        /*0c90*/ 	.byte	0x04, 0x11
        /*0c92*/ 	.short	(.L_539 - .L_538)
	.align		4
.L_538:
        /*0c94*/ 	.word	index@($_Z23dynamicRegisterIndexingPiii$_Z11getIndex159Pj)
        /*0c98*/ 	.word	0x00000408


	//----- nvinfo : EIATTR_FRAME_SIZE
	.align		4
.L_539:
        /*0c9c*/ 	.byte	0x04, 0x11
        /*0c9e*/ 	.short	(.L_541 - .L_540)
	.align		4
.L_540:
        /*0ca0*/ 	.word	index@($_Z23dynamicRegisterIndexingPiii$_Z11getIndex158Pj)
        /*0ca4*/ 	.word	0x00000408


	//----- nvinfo : EIATTR_FRAME_SIZE
	.align		4
.L_541:
        /*0ca8*/ 	.byte	0x04, 0x11
        /*0caa*/ 	.short	(.L_543 - .L_542)
	.align		4
.L_542:
        /*0cac*/ 	.word	index@($_Z23dynamicRegisterIndexingPiii$_Z11getIndex157Pj)
        /*0cb0*/ 	.word	0x00000408


	//----- nvinfo : EIATTR_FRAME_SIZE
	.align		4
.L_543:
        /*0cb4*/ 	.byte	0x04, 0x11
        /*0cb6*/ 	.short	(.L_545 - .L_544)
	.align		4
.L_544:
        /*0cb8*/ 	.word	index@($_Z23dynamicRegisterIndexingPiii$_Z11getIndex156Pj)
        /*0cbc*/ 	.word	0x00000408


	//----- nvinfo : EIATTR_FRAME_SIZE
	.align		4
.L_545:
        /*0cc0*/ 	.byte	0x04, 0x11
        /*0cc2*/ 	.short	(.L_547 - .L_546)
	.align		4
.L_546:
        /*0cc4*/ 	.word	index@($_Z23dynamicRegisterIndexingPiii$_Z11getIndex155Pj)
        /*0cc8*/ 	.word	0x00000408


	//----- nvinfo : EIATTR_FRAME_SIZE
	.align		4
.L_547:
        /*0ccc*/ 	.byte	0x04, 0x11
        /*0cce*/ 	.short	(.L_549 - .L_548)
	.align		4
.L_548:
        /*0cd0*/ 	.word	index@($_Z23dynamicRegisterIndexingPiii$_Z11getIndex154Pj)
        /*0cd4*/ 	.word	0x00000408


	//----- nvinfo : EIATTR_FRAME_SIZE
	.align		4
.L_549:
        /*0cd8*/ 	.byte	0x04, 0x11
        /*0cda*/ 	.short	(.L_551 - .L_550)
	.align		4
.L_550:
        /*0cdc*/ 	.word	index@($_Z23dynamicRegisterIndexingPiii$_Z11getIndex153Pj)
        /*0ce0*/ 	.word	0x00000408


	//----- nvinfo : EIATTR_FRAME_SIZE
	.align		4
.L_551:
        /*0ce4*/ 	.byte	0x04, 0x11
        /*0ce6*/ 	.short	(.L_553 - .L_552)
	.align		4
.L_552:
        /*0ce8*/ 	.word	index@($_Z23dynamicRegisterIndexingPiii$_Z11getIndex152Pj)
        /*0cec*/ 	.word	0x00000408


	//----- nvinfo : EIATTR_FRAME_SIZE
	.align		4
.L_553:
        /*0cf0*/ 	.byte	0x04, 0x11
        /*0cf2*/ 	.short	(.L_555 - .L_554)
	.align		4
.L_554:
        /*0cf4*/ 	.word	index@($_Z23dynamicRegisterIndexingPiii$_Z11getIndex151Pj)
        /*0cf8*/ 	.word	0x00000408


	//----- nvinfo : EIATTR_FRAME_SIZE
	.align		4
.L_555:
        /*0cfc*/ 	.byte	0x04, 0x11
        /*0cfe*/ 	.short	(.L_557 - .L_556)
	.align		4
.L_556:
        /*0d00*/ 	.word	index@($_Z23dynamicRegisterIndexingPiii$_Z11getIndex150Pj)
        /*0d04*/ 	.word	0x00000408


	//----- nvinfo : EIATTR_FRAME_SIZE
	.align		4
.L_557:
        /*0d08*/ 	.byte	0x04, 0x11
        /*0d0a*/ 	.short	(.L_559 - .L_558)
	.align		4
.L_558:
        /*0d0c*/ 	.word	index@($_Z23dynamicRegisterIndexingPiii$_Z11getIndex149Pj)
        /*0d10*/ 	.word	0x00000408


	//----- nvinfo : EIATTR_FRAME_SIZE
	.align		4
.L_559:
        /*0d14*/ 	.byte	0x04, 0x11
        /*0d16*/ 	.short	(.L_561 - .L_560)
	.align		4
.L_560:
        /*0d18*/ 	.word	index@($_Z23dynamicRegisterIndexingPiii$_Z11getIndex148Pj)
        /*0d1c*/ 	.word	0x00000408


	//----- nvinfo : EIATTR_FRAME_SIZE
	.align		4
.L_561:
        /*0d20*/ 	.byte	0x04, 0x11
        /*0d22*/ 	.short	(.L_563 - .L_562)
	.align		4
.L_562:
        /*0d24*/ 	.word	index@($_Z23dynamicRegisterIndexingPiii$_Z11getIndex147Pj)
        /*0d28*/ 	.word	0x00000408


	//----- nvinfo : EIATTR_FRAME_SIZE
	.align		4
.L_563:
        /*0d2c*/ 	.byte	0x04, 0x11
        /*0d2e*/ 	.short	(.L_565 - .L_564)
	.align		4
.L_564:
        /*0d30*/ 	.word	index@($_Z23dynamicRegisterIndexingPiii$_Z11getIndex146Pj)
        /*0d34*/ 	.word	0x00000408


	//----- nvinfo : EIATTR_FRAME_SIZE
	.align		4
.L_565:
        /*0d38*/ 	.byte	0x04, 0x11
        /*0d3a*/ 	.short	(.L_567 - .L_566)
	.align		4
.L_566:
        /*0d3c*/ 	.word	index@($_Z23dynamicRegisterIndexingPiii$_Z11getIndex145Pj)
        /*0d40*/ 	.word	0x00000408


	//----- nvinfo : EIATTR_FRAME_SIZE
	.align		4
.L_567:
        /*0d44*/ 	.byte	0x04, 0x11
        /*0d46*/ 	.short	(.L_569 - .L_568)
	.align		4
.L_568:
        /*0d48*/ 	.word	index@($_Z23dynamicRegisterIndexingPiii$_Z11getIndex144Pj)
        /*0d4c*/ 	.word	0x00000408


	//----- nvinfo : EIATTR_FRAME_SIZE
	.align		4
.L_569:
        /*0d50*/ 	.byte	0x04, 0x11
        /*0d52*/ 	.short	(.L_571 - .L_570)
	.align		4
.L_570:
        /*0d54*/ 	.word	index@($_Z23dynamicRegisterIndexingPiii$_Z11getIndex143Pj)
        /*0d58*/ 	.word	0x00000408


	//----- nvinfo : EIATTR_FRAME_SIZE
	.align		4
.L_571:
        /*0d5c*/ 	.byte	0x04, 0x11
        /*0d5e*/ 	.short	(.L_573 - .L_572)
	.align		4
.L_572:
        /*0d60*/ 	.word	index@($_Z23dynamicRegisterIndexingPiii$_Z11getIndex142Pj)
        /*0d64*/ 	.word	0x00000408


	//----- nvinfo : EIATTR_FRAME_SIZE
	.align		4
.L_573:
        /*0d68*/ 	.byte	0x04, 0x11
        /*0d6a*/ 	.short	(.L_575 - .L_574)
	.align		4
.L_574:
        /*0d6c*/ 	.word	index@($_Z23dynamicRegisterIndexingPiii$_Z11getIndex141Pj)
        /*0d70*/ 	.word	0x00000408


	//----- nvinfo : EIATTR_FRAME_SIZE
	.align		4
.L_575:
        /*0d74*/ 	.byte	0x04, 0x11
        /*0d76*/ 	.short	(.L_577 - .L_576)
	.align		4
.L_576:
        /*0d78*/ 	.word	index@($_Z23dynamicRegisterIndexingPiii$_Z11getIndex140Pj)
        /*0d7c*/ 	.word	0x00000408


	//----- nvinfo : EIATTR_FRAME_SIZE
	.align		4
.L_577:
        /*0d80*/ 	.byte	0x04, 0x11
        /*0d82*/ 	.short	(.L_579 - .L_578)
	.align		4
.L_578:
        /*0d84*/ 	.word	index@($_Z23dynamicRegisterIndexingPiii$_Z11getIndex139Pj)
        /*0d88*/ 	.word	0x00000408


	//----- nvinfo : EIATTR_FRAME_SIZE
	.align		4
.L_579:
        /*0d8c*/ 	.byte	0x04, 0x11
        /*0d8e*/ 	.short	(.L_581 - .L_580)
	.align		4
.L_580:
        /*0d90*/ 	.word	index@($_Z23dynamicRegisterIndexingPiii$_Z11getIndex138Pj)
        /*0d94*/ 	.word	0x00000408


	//----- nvinfo : EIATTR_FRAME_SIZE
	.align		4
.L_581:
        /*0d98*/ 	.byte	0x04, 0x11
        /*0d9a*/ 	.short	(.L_583 - .L_582)
	.align		4
.L_582:
        /*0d9c*/ 	.word	index@($_Z23dynamicRegisterIndexingPiii$_Z11getIndex137Pj)
        /*0da0*/ 	.word	0x00000408


	//----- nvinfo : EIATTR_FRAME_SIZE
	.align		4
.L_583:
        /*0da4*/ 	.byte	0x04, 0x11
        /*0da6*/ 	.short	(.L_585 - .L_584)
	.align		4
.L_584:
        /*0da8*/ 	.word	index@($_Z23dynamicRegisterIndexingPiii$_Z11getIndex136Pj)
        /*0dac*/ 	.word	0x00000408


	//----- nvinfo : EIATTR_FRAME_SIZE
	.align		4
.L_585:
        /*0db0*/ 	.byte	0x04, 0x11
        /*0db2*/ 	.short	(.L_587 - .L_586)
	.align		4
.L_586:
        /*0db4*/ 	.word	index@($_Z23dynamicRegisterIndexingPiii$_Z11getIndex135Pj)
        /*0db8*/ 	.word	0x00000408


	//----- nvinfo : EIATTR_FRAME_SIZE
	.align		4
.L_587:
        /*0dbc*/ 	.byte	0x04, 0x11
        /*0dbe*/ 	.short	(.L_589 - .L_588)
	.align		4
.L_588:
        /*0dc0*/ 	.word	index@($_Z23dynamicRegisterIndexingPiii$_Z11getIndex134Pj)
        /*0dc4*/ 	.word	0x00000408


	//----- nvinfo : EIATTR_FRAME_SIZE
	.align		4
.L_589:
        /*0dc8*/ 	.byte	0x04, 0x11
        /*0dca*/ 	.short	(.L_591 - .L_590)
	.align		4
.L_590:
        /*0dcc*/ 	.word	index@($_Z23dynamicRegisterIndexingPiii$_Z11getIndex133Pj)
        /*0dd0*/ 	.word	0x00000408


	//----- nvinfo : EIATTR_FRAME_SIZE
	.align		4
.L_591:
        /*0dd4*/ 	.byte	0x04, 0x11
        /*0dd6*/ 	.short	(.L_593 - .L_592)
	.align		4
.L_592:
        /*0dd8*/ 	.word	index@($_Z23dynamicRegisterIndexingPiii$_Z11getIndex132Pj)
        /*0ddc*/ 	.word	0x00000408


	//----- nvinfo : EIATTR_FRAME_SIZE
	.align		4
.L_593:
        /*0de0*/ 	.byte	0x04, 0x11
        /*0de2*/ 	.short	(.L_595 - .L_594)
	.align		4
.L_594:
        /*0de4*/ 	.word	index@($_Z23dynamicRegisterIndexingPiii$_Z11getIndex131Pj)
        /*0de8*/ 	.word	0x00000408


	//----- nvinfo : EIATTR_FRAME_SIZE
	.align		4
.L_595:
        /*0dec*/ 	.byte	0x04, 0x11
        /*0dee*/ 	.short	(.L_597 - .L_596)
	.align		4
.L_596:
        /*0df0*/ 	.word	index@($_Z23dynamicRegisterIndexingPiii$_Z11getIndex130Pj)
        /*0df4*/ 	.word	0x00000408


	//----- nvinfo : EIATTR_FRAME_SIZE
	.align		4
.L_597:
        /*0df8*/ 	.byte	0x04, 0x11
        /*0dfa*/ 	.short	(.L_599 - .L_598)
	.align		4
.L_598:
        /*0dfc*/ 	.word	index@($_Z23dynamicRegisterIndexingPiii$_Z11getIndex129Pj)
        /*0e00*/ 	.word	0x00000408


	//----- nvinfo : EIATTR_FRAME_SIZE
	.align		4
.L_599:
        /*0e04*/ 	.byte	0x04, 0x11
        /*0e06*/ 	.short	(.L_601 - .L_600)
	.align		4
.L_600:
        /*0e08*/ 	.word	index@($_Z23dynamicRegisterIndexingPiii$_Z11getIndex128Pj)
        /*0e0c*/ 	.word	0x00000408


	//----- nvinfo : EIATTR_FRAME_SIZE
	.align		4
.L_601:
        /*0e10*/ 	.byte	0x04, 0x11
        /*0e12*/ 	.short	(.L_603 - .L_602)
	.align		4
.L_602:
        /*0e14*/ 	.word	index@($_Z23dynamicRegisterIndexingPiii$_Z11getIndex127Pj)
        /*0e18*/ 	.word	0x00000408


	//----- nvinfo : EIATTR_FRAME_SIZE
	.align		4
.L_603:
        /*0e1c*/ 	.byte	0x04, 0x11
        /*0e1e*/ 	.short	(.L_605 - .L_604)
	.align		4
.L_604:
        /*0e20*/ 	.word	index@($_Z23dynamicRegisterIndexingPiii$_Z11getIndex126Pj)
        /*0e24*/ 	.word	0x00000408


	//----- nvinfo : EIATTR_FRAME_SIZE
	.align		4
.L_605:
        /*0e28*/ 	.byte	0x04, 0x11
        /*0e2a*/ 	.short	(.L_607 - .L_606)
	.align		4
.L_606:
        /*0e2c*/ 	.word	index@($_Z23dynamicRegisterIndexingPiii$_Z11getIndex125Pj)
        /*0e30*/ 	.word	0x00000408


	//----- nvinfo : EIATTR_FRAME_SIZE
	.align		4
.L_607:
        /*0e34*/ 	.byte	0x04, 0x11
        /*0e36*/ 	.short	(.L_609 - .L_608)
	.align		4
.L_608:
        /*0e38*/ 	.word	index@($_Z23dynamicRegisterIndexingPiii$_Z11getIndex124Pj)
        /*0e3c*/ 	.word	0x00000408


	//----- nvinfo : EIATTR_FRAME_SIZE
	.align		4
.L_609:
        /*0e40*/ 	.byte	0x04, 0x11
        /*0e42*/ 	.short	(.L_611 - .L_610)
	.align		4
.L_610:
        /*0e44*/ 	.word	index@($_Z23dynamicRegisterIndexingPiii$_Z11getIndex123Pj)
        /*0e48*/ 	.word	0x00000408


	//----- nvinfo : EIATTR_FRAME_SIZE
	.align		4
.L_611:
        /*0e4c*/ 	.byte	0x04, 0x11
        /*0e4e*/ 	.short	(.L_613 - .L_612)
	.align		4
.L_612:
        /*0e50*/ 	.word	index@($_Z23dynamicRegisterIndexingPiii$_Z11getIndex122Pj)
        /*0e54*/ 	.word	0x00000408


	//----- nvinfo : EIATTR_FRAME_SIZE
	.align		4
.L_613:
        /*0e58*/ 	.byte	0x04, 0x11
        /*0e5a*/ 	.short	(.L_615 - .L_614)
	.align		4
.L_614:
        /*0e5c*/ 	.word	index@($_Z23dynamicRegisterIndexingPiii$_Z11getIndex121Pj)
        /*0e60*/ 	.word	0x00000408


	//----- nvinfo : EIATTR_FRAME_SIZE
	.align		4
.L_615:
        /*0e64*/ 	.byte	0x04, 0x11
        /*0e66*/ 	.short	(.L_617 - .L_616)
	.align		4
.L_616:
        /*0e68*/ 	.word	index@($_Z23dynamicRegisterIndexingPiii$_Z11getIndex120Pj)
        /*0e6c*/ 	.word	0x00000408


	//----- nvinfo : EIATTR_FRAME_SIZE
	.align		4
.L_617:
        /*0e70*/ 	.byte	0x04, 0x11
        /*0e72*/ 	.short	(.L_619 - .L_618)
	.align		4
.L_618:
        /*0e74*/ 	.word	index@($_Z23dynamicRegisterIndexingPiii$_Z11getIndex119Pj)
        /*0e78*/ 	.word	0x00000408


	//----- nvinfo : EIATTR_FRAME_SIZE
	.align		4
.L_619:
        /*0e7c*/ 	.byte	0x04, 0x11
        /*0e7e*/ 	.short	(.L_621 - .L_620)
	.align		4
.L_620:
        /*0e80*/ 	.word	index@($_Z23dynamicRegisterIndexingPiii$_Z11getIndex118Pj)
        /*0e84*/ 	.word	0x00000408


	//----- nvinfo : EIATTR_FRAME_SIZE
	.align		4
.L_621:
        /*0e88*/ 	.byte	0x04, 0x11
        /*0e8a*/ 	.short	(.L_623 - .L_622)
	.align		4
.L_622:
        /*0e8c*/ 	.word	index@($_Z23dynamicRegisterIndexingPiii$_Z11getIndex117Pj)
        /*0e90*/ 	.word	0x00000408


	//----- nvinfo : EIATTR_FRAME_SIZE
	.align		4
.L_623:
        /*0e94*/ 	.byte	0x04, 0x11
        /*0e96*/ 	.short	(.L_625 - .L_624)
	.align		4
.L_624:
        /*0e98*/ 	.word	index@($_Z23dynamicRegisterIndexingPiii$_Z11getIndex116Pj)
        /*0e9c*/ 	.word	0x00000408


	//----- nvinfo : EIATTR_FRAME_SIZE
	.align		4
.L_625:
        /*0ea0*/ 	.byte	0x04, 0x11
        /*0ea2*/ 	.short	(.L_627 - .L_626)
	.align		4
.L_626:
        /*0ea4*/ 	.word	index@($_Z23dynamicRegisterIndexingPiii$_Z11getIndex115Pj)
        /*0ea8*/ 	.word	0x00000408


	//----- nvinfo : EIATTR_FRAME_SIZE
	.align		4
.L_627:
        /*0eac*/ 	.byte	0x04, 0x11
        /*0eae*/ 	.short	(.L_629 - .L_628)
	.align		4
.L_628:
        /*0eb0*/ 	.word	index@($_Z23dynamicRegisterIndexingPiii$_Z11getIndex114Pj)
        /*0eb4*/ 	.word	0x00000408


	//----- nvinfo : EIATTR_FRAME_SIZE
	.align		4
.L_629:
        /*0eb8*/ 	.byte	0x04, 0x11
        /*0eba*/ 	.short	(.L_631 - .L_630)
	.align		4
.L_630:
        /*0ebc*/ 	.word	index@($_Z23dynamicRegisterIndexingPiii$_Z11getIndex113Pj)
        /*0ec0*/ 	.word	0x00000408


	//----- nvinfo : EIATTR_FRAME_SIZE
	.align		4
.L_631:
        /*0ec4*/ 	.byte	0x04, 0x11
        /*0ec6*/ 	.short	(.L_633 - .L_632)
	.align		4
.L_632:
        /*0ec8*/ 	.word	index@($_Z23dynamicRegisterIndexingPiii$_Z11getIndex112Pj)
        /*0ecc*/ 	.word	0x00000408


	//----- nvinfo : EIATTR_FRAME_SIZE
	.align		4
.L_633:
        /*0ed0*/ 	.byte	0x04, 0x11
        /*0ed2*/ 	.short	(.L_635 - .L_634)
	.align		4
.L_634:
        /*0ed4*/ 	.word	index@($_Z23dynamicRegisterIndexingPiii$_Z11getIndex111Pj)
        /*0ed8*/ 	.word	0x00000408


	//----- nvinfo : EIATTR_FRAME_SIZE
	.align		4
.L_635:
        /*0edc*/ 	.byte	0x04, 0x11
        /*0ede*/ 	.short	(.L_637 - .L_636)
	.align		4
.L_636:
        /*0ee0*/ 	.word	index@($_Z23dynamicRegisterIndexingPiii$_Z11getIndex110Pj)
        /*0ee4*/ 	.word	0x00000408


	//----- nvinfo : EIATTR_FRAME_SIZE
	.align		4
.L_637:
        /*0ee8*/ 	.byte	0x04, 0x11
        /*0eea*/ 	.short	(.L_639 - .L_638)
	.align		4
.L_638:
        /*0eec*/ 	.word	index@($_Z23dynamicRegisterIndexingPiii$_Z11getIndex109Pj)
        /*0ef0*/ 	.word	0x00000408


	//----- nvinfo : EIATTR_FRAME_SIZE
	.align		4
.L_639:
        /*0ef4*/ 	.byte	0x04, 0x11
        /*0ef6*/ 	.short	(.L_641 - .L_640)
	.align		4
.L_640:
        /*0ef8*/ 	.word	index@($_Z23dynamicRegisterIndexingPiii$_Z11getIndex108Pj)
        /*0efc*/ 	.word	0x00000408


	//----- nvinfo : EIATTR_FRAME_SIZE
	.align		4
.L_641:
        /*0f00*/ 	.byte	0x04, 0x11
        /*0f02*/ 	.short	(.L_643 - .L_642)
	.align		4
.L_642:
        /*0f04*/ 	.word	index@($_Z23dynamicRegisterIndexingPiii$_Z11getIndex107Pj)
        /*0f08*/ 	.word	0x00000408


	//----- nvinfo : EIATTR_FRAME_SIZE
	.align		4
.L_643:
        /*0f0c*/ 	.byte	0x04, 0x11
        /*0f0e*/ 	.short	(.L_645 - .L_644)
	.align		4
.L_644:
        /*0f10*/ 	.word	index@($_Z23dynamicRegisterIndexingPiii$_Z11getIndex106Pj)
        /*0f14*/ 	.word	0x00000408


	//----- nvinfo : EIATTR_FRAME_SIZE
	.align		4
.L_645:
        /*0f18*/ 	.byte	0x04, 0x11
        /*0f1a*/ 	.short	(.L_647 - .L_646)
	.align		4
.L_646:
        /*0f1c*/ 	.word	index@($_Z23dynamicRegisterIndexingPiii$_Z11getIndex105Pj)
        /*0f20*/ 	.word	0x00000408


	//----- nvinfo : EIATTR_FRAME_SIZE
	.align		4
.L_647:
        /*0f24*/ 	.byte	0x04, 0x11
        /*0f26*/ 	.short	(.L_649 - .L_648)
	.align		4
.L_648:
        /*0f28*/ 	.word	index@($_Z23dynamicRegisterIndexingPiii$_Z11getIndex104Pj)
        /*0f2c*/ 	.word	0x00000408


	//----- nvinfo : EIATTR_FRAME_SIZE
	.align		4
.L_649:
        /*0f30*/ 	.byte	0x04, 0x11
        /*0f32*/ 	.short	(.L_651 - .L_650)
	.align		4
.L_650:
        /*0f34*/ 	.word	index@($_Z23dynamicRegisterIndexingPiii$_Z11getIndex103Pj)
        /*0f38*/ 	.word	0x00000408


	//----- nvinfo : EIATTR_FRAME_SIZE
	.align		4
.L_651:
        /*0f3c*/ 	.byte	0x04, 0x11
        /*0f3e*/ 	.short	(.L_653 - .L_652)
	.align		4
.L_652:
        /*0f40*/ 	.word	index@($_Z23dynamicRegisterIndexingPiii$_Z11getIndex102Pj)
        /*0f44*/ 	.word	0x00000408


	//----- nvinfo : EIATTR_FRAME_SIZE
	.align		4
.L_653:
        /*0f48*/ 	.byte	0x04, 0x11
        /*0f4a*/ 	.short	(.L_655 - .L_654)
	.align		4
.L_654:
        /*0f4c*/ 	.word	index@($_Z23dynamicRegisterIndexingPiii$_Z11getIndex101Pj)
        /*0f50*/ 	.word	0x00000408


	//----- nvinfo : EIATTR_FRAME_SIZE
	.align		4
.L_655:
        /*0f54*/ 	.byte	0x04, 0x11
        /*0f56*/ 	.short	(.L_657 - .L_656)
	.align		4
.L_656:
        /*0f58*/ 	.word	index@($_Z23dynamicRegisterIndexingPiii$_Z11getIndex100Pj)
        /*0f5c*/ 	.word	0x00000408


	//----- nvinfo : EIATTR_FRAME_SIZE
	.align		4
.L_657:
        /*0f60*/ 	.byte	0x04, 0x11
        /*0f62*/ 	.short	(.L_659 - .L_658)
	.align		4
.L_658:
        /*0f64*/ 	.word	index@($_Z23dynamicRegisterIndexingPiii$_Z10setIndex99Pjj)
        /*0f68*/ 	.word	0x00000408


	//----- nvinfo : EIATTR_FRAME_SIZE
	.align		4
.L_659:
        /*0f6c*/ 	.byte	0x04, 0x11
        /*0f6e*/ 	.short	(.L_661 - .L_660)
	.align		4
.L_660:
        /*0f70*/ 	.word	index@($_Z23dynamicRegisterIndexingPiii$_Z10setIndex98Pjj)
        /*0f74*/ 	.word	0x00000408


	//----- nvinfo : EIATTR_FRAME_SIZE
	.align		4
.L_661:
        /*0f78*/ 	.byte	0x04, 0x11
        /*0f7a*/ 	.short	(.L_663 - .L_662)
	.align		4
.L_662:
        /*0f7c*/ 	.word	index@($_Z23dynamicRegisterIndexingPiii$_Z10setIndex97Pjj)
        /*0f80*/ 	.word	0x00000408


	//----- nvinfo : EIATTR_FRAME_SIZE
	.align		4
.L_663:
        /*0f84*/ 	.byte	0x04, 0x11
        /*0f86*/ 	.short	(.L_665 - .L_664)
	.align		4
.L_664:
        /*0f88*/ 	.word	index@($_Z23dynamicRegisterIndexingPiii$_Z10setIndex96Pjj)
        /*0f8c*/ 	.word	0x00000408


	//----- nvinfo : EIATTR_FRAME_SIZE
	.align		4
.L_665:
        /*0f90*/ 	.byte	0x04, 0x11
        /*0f92*/ 	.short	(.L_667 - .L_666)
	.align		4
.L_666:
        /*0f94*/ 	.word	index@($_Z23dynamicRegisterIndexingPiii$_Z10setIndex95Pjj)
        /*0f98*/ 	.word	0x00000408


	//----- nvinfo : EIATTR_FRAME_SIZE
	.align		4
.L_667:
        /*0f9c*/ 	.byte	0x04, 0x11
        /*0f9e*/ 	.short	(.L_669 - .L_668)
	.align		4
.L_668:
        /*0fa0*/ 	.word	index@($_Z23dynamicRegisterIndexingPiii$_Z10setIndex94Pjj)
        /*0fa4*/ 	.word	0x00000408


	//----- nvinfo : EIATTR_FRAME_SIZE
	.align		4
.L_669:
        /*0fa8*/ 	.byte	0x04, 0x11
        /*0faa*/ 	.short	(.L_671 - .L_670)
	.align		4
.L_670:
        /*0fac*/ 	.word	index@($_Z23dynamicRegisterIndexingPiii$_Z10setIndex93Pjj)
        /*0fb0*/ 	.word	0x00000408


	//----- nvinfo : EIATTR_FRAME_SIZE
	.align		4
.L_671:
        /*0fb4*/ 	.byte	0x04, 0x11
        /*0fb6*/ 	.short	(.L_673 - .L_672)
	.align		4
.L_672:
        /*0fb8*/ 	.word	index@($_Z23dynamicRegisterIndexingPiii$_Z10setIndex92Pjj)
        /*0fbc*/ 	.word	0x00000408


	//----- nvinfo : EIATTR_FRAME_SIZE
	.align		4
.L_673:
        /*0fc0*/ 	.byte	0x04, 0x11
        /*0fc2*/ 	.short	(.L_675 - .L_674)
	.align		4
.L_674:
        /*0fc4*/ 	.word	index@($_Z23dynamicRegisterIndexingPiii$_Z10setIndex91Pjj)
        /*0fc8*/ 	.word	0x00000408


	//----- nvinfo : EIATTR_FRAME_SIZE
	.align		4
.L_675:
        /*0fcc*/ 	.byte	0x04, 0x11
        /*0fce*/ 	.short	(.L_677 - .L_676)
	.align		4
.L_676:
        /*0fd0*/ 	.word	index@($_Z23dynamicRegisterIndexingPiii$_Z10setIndex90Pjj)
        /*0fd4*/ 	.word	0x00000408


	//----- nvinfo : EIATTR_FRAME_SIZE
	.align		4
.L_677:
        /*0fd8*/ 	.byte	0x04, 0x11
        /*0fda*/ 	.short	(.L_679 - .L_678)
	.align		4
.L_678:
        /*0fdc*/ 	.word	index@($_Z23dynamicRegisterIndexingPiii$_Z10setIndex89Pjj)
        /*0fe0*/ 	.word	0x00000408


	//----- nvinfo : EIATTR_FRAME_SIZE
	.align		4
.L_679:
        /*0fe4*/ 	.byte	0x04, 0x11
        /*0fe6*/ 	.short	(.L_681 - .L_680)
	.align		4
.L_680:
        /*0fe8*/ 	.word	index@($_Z23dynamicRegisterIndexingPiii$_Z10setIndex88Pjj)
        /*0fec*/ 	.word	0x00000408


	//----- nvinfo : EIATTR_FRAME_SIZE
	.align		4
.L_681:
        /*0ff0*/ 	.byte	0x04, 0x11
        /*0ff2*/ 	.short	(.L_683 - .L_682)
	.align		4
.L_682:
        /*0ff4*/ 	.word	index@($_Z23dynamicRegisterIndexingPiii$_Z10setIndex87Pjj)
        /*0ff8*/ 	.word	0x00000408


	//----- nvinfo : EIATTR_FRAME_SIZE
	.align		4
.L_683:
        /*0ffc*/ 	.byte	0x04, 0x11
        /*0ffe*/ 	.short	(.L_685 - .L_684)
	.align		4
.L_684:
        /*1000*/ 	.word	index@($_Z23dynamicRegisterIndexingPiii$_Z10setIndex86Pjj)
        /*1004*/ 	.word	0x00000408


	//----- nvinfo : EIATTR_FRAME_SIZE
	.align		4
.L_685:
        /*1008*/ 	.byte	0x04, 0x11
        /*100a*/ 	.short	(.L_687 - .L_686)
	.align		4
.L_686:
        /*100c*/ 	.word	index@($_Z23dynamicRegisterIndexingPiii$_Z10setIndex85Pjj)
        /*1010*/ 	.word	0x00000408


	//----- nvinfo : EIATTR_FRAME_SIZE
	.align		4
.L_687:
        /*1014*/ 	.byte	0x04, 0x11
        /*1016*/ 	.short	(.L_689 - .L_688)
	.align		4
.L_688:
        /*1018*/ 	.word	index@($_Z23dynamicRegisterIndexingPiii$_Z10setIndex84Pjj)
        /*101c*/ 	.word	0x00000408


	//----- nvinfo : EIATTR_FRAME_SIZE
	.align		4
.L_689:
        /*1020*/ 	.byte	0x04, 0x11
        /*1022*/ 	.short	(.L_691 - .L_690)
	.align		4
.L_690:
        /*1024*/ 	.word	index@($_Z23dynamicRegisterIndexingPiii$_Z10setIndex83Pjj)
        /*1028*/ 	.word	0x00000408


	//----- nvinfo : EIATTR_FRAME_SIZE
	.align		4
.L_691:
        /*102c*/ 	.byte	0x04, 0x11
        /*102e*/ 	.short	(.L_693 - .L_692)
	.align		4
.L_692:
        /*1030*/ 	.word	index@($_Z23dynamicRegisterIndexingPiii$_Z10setIndex82Pjj)
        /*1034*/ 	.word	0x00000408


	//----- nvinfo : EIATTR_FRAME_SIZE
	.align		4
.L_693:
        /*1038*/ 	.byte	0x04, 0x11
        /*103a*/ 	.short	(.L_695 - .L_694)
	.align		4
.L_694:
        /*103c*/ 	.word	index@($_Z23dynamicRegisterIndexingPiii$_Z10setIndex81Pjj)
        /*1040*/ 	.word	0x00000408


	//----- nvinfo : EIATTR_FRAME_SIZE
	.align		4
.L_695:
        /*1044*/ 	.byte	0x04, 0x11
        /*1046*/ 	.short	(.L_697 - .L_696)
	.align		4
.L_696:
        /*1048*/ 	.word	index@($_Z23dynamicRegisterIndexingPiii$_Z10setIndex80Pjj)
        /*104c*/ 	.word	0x00000408


	//----- nvinfo : EIATTR_FRAME_SIZE
	.align		4
.L_697:
        /*1050*/ 	.byte	0x04, 0x11
        /*1052*/ 	.short	(.L_699 - .L_698)
	.align		4
.L_698:
        /*1054*/ 	.word	index@($_Z23dynamicRegisterIndexingPiii$_Z10setIndex79Pjj)
        /*1058*/ 	.word	0x00000408


	//----- nvinfo : EIATTR_FRAME_SIZE
	.align		4
.L_699:
        /*105c*/ 	.byte	0x04, 0x11
        /*105e*/ 	.short	(.L_701 - .L_700)
	.align		4
.L_700:
        /*1060*/ 	.word	index@($_Z23dynamicRegisterIndexingPiii$_Z10setIndex78Pjj)
        /*1064*/ 	.word	0x00000408


	//----- nvinfo : EIATTR_FRAME_SIZE
	.align		4
.L_701:
        /*1068*/ 	.byte	0x04, 0x11
        /*106a*/ 	.short	(.L_703 - .L_702)
	.align		4
.L_702:
        /*106c*/ 	.word	index@($_Z23dynamicRegisterIndexingPiii$_Z10setIndex77Pjj)
        /*1070*/ 	.word	0x00000408


	//----- nvinfo : EIATTR_FRAME_SIZE
	.align		4
.L_703:
        /*1074*/ 	.byte	0x04, 0x11
        /*1076*/ 	.short	(.L_705 - .L_704)
	.align		4
.L_704:
        /*1078*/ 	.word	index@($_Z23dynamicRegisterIndexingPiii$_Z10setIndex76Pjj)
        /*107c*/ 	.word	0x00000408


	//----- nvinfo : EIATTR_FRAME_SIZE
	.align		4
.L_705:
        /*1080*/ 	.byte	0x04, 0x11
        /*1082*/ 	.short	(.L_707 - .L_706)
	.align		4
.L_706:
        /*1084*/ 	.word	index@($_Z23dynamicRegisterIndexingPiii$_Z10setIndex75Pjj)
        /*1088*/ 	.word	0x00000408


	//----- nvinfo : EIATTR_FRAME_SIZE
	.align		4
.L_707:
        /*108c*/ 	.byte	0x04, 0x11
        /*108e*/ 	.short	(.L_709 - .L_708)
	.align		4
.L_708:
        /*1090*/ 	.word	index@($_Z23dynamicRegisterIndexingPiii$_Z10setIndex74Pjj)
        /*1094*/ 	.word	0x00000408


	//----- nvinfo : EIATTR_FRAME_SIZE
	.align		4
.L_709:
        /*1098*/ 	.byte	0x04, 0x11
        /*109a*/ 	.short	(.L_711 - .L_710)
	.align		4
.L_710:
        /*109c*/ 	.word	index@($_Z23dynamicRegisterIndexingPiii$_Z10setIndex73Pjj)
        /*10a0*/ 	.word	0x00000408


	//----- nvinfo : EIATTR_FRAME_SIZE
	.align		4
.L_711:
        /*10a4*/ 	.byte	0x04, 0x11
        /*10a6*/ 	.short	(.L_713 - .L_712)
	.align		4
.L_712:
        /*10a8*/ 	.word	index@($_Z23dynamicRegisterIndexingPiii$_Z10setIndex72Pjj)
        /*10ac*/ 	.word	0x00000408


	//----- nvinfo : EIATTR_FRAME_SIZE
	.align		4
.L_713:
        /*10b0*/ 	.byte	0x04, 0x11
        /*10b2*/ 	.short	(.L_715 - .L_714)
	.align		4
.L_714:
        /*10b4*/ 	.word	index@($_Z23dynamicRegisterIndexingPiii$_Z10setIndex71Pjj)
        /*10b8*/ 	.word	0x00000408


	//----- nvinfo : EIATTR_FRAME_SIZE
	.align		4
.L_715:
        /*10bc*/ 	.byte	0x04, 0x11
        /*10be*/ 	.short	(.L_717 - .L_716)
	.align		4
.L_716:
        /*10c0*/ 	.word	index@($_Z23dynamicRegisterIndexingPiii$_Z10setIndex70Pjj)
        /*10c4*/ 	.word	0x00000408


	//----- nvinfo : EIATTR_FRAME_SIZE
	.align		4
.L_717:
        /*10c8*/ 	.byte	0x04, 0x11
        /*10ca*/ 	.short	(.L_719 - .L_718)
	.align		4
.L_718:
        /*10cc*/ 	.word	index@($_Z23dynamicRegisterIndexingPiii$_Z10setIndex69Pjj)
        /*10d0*/ 	.word	0x00000408


	//----- nvinfo : EIATTR_FRAME_SIZE
	.align		4
.L_719:
        /*10d4*/ 	.byte	0x04, 0x11
        /*10d6*/ 	.short	(.L_721 - .L_720)
	.align		4
.L_720:
        /*10d8*/ 	.word	index@($_Z23dynamicRegisterIndexingPiii$_Z10setIndex68Pjj)
        /*10dc*/ 	.word	0x00000408


	//----- nvinfo : EIATTR_FRAME_SIZE
	.align		4
.L_721:
        /*10e0*/ 	.byte	0x04, 0x11
        /*10e2*/ 	.short	(.L_723 - .L_722)
	.align		4
.L_722:
        /*10e4*/ 	.word	index@($_Z23dynamicRegisterIndexingPiii$_Z10setIndex67Pjj)
        /*10e8*/ 	.word	0x00000408


	//----- nvinfo : EIATTR_FRAME_SIZE
	.align		4
.L_723:
        /*10ec*/ 	.byte	0x04, 0x11
        /*10ee*/ 	.short	(.L_725 - .L_724)
	.align		4
.L_724:
        /*10f0*/ 	.word	index@($_Z23dynamicRegisterIndexingPiii$_Z10setIndex66Pjj)
        /*10f4*/ 	.word	0x00000408


	//----- nvinfo : EIATTR_FRAME_SIZE
	.align		4
.L_725:
        /*10f8*/ 	.byte	0x04, 0x11
        /*10fa*/ 	.short	(.L_727 - .L_726)
	.align		4
.L_726:
        /*10fc*/ 	.word	index@($_Z23dynamicRegisterIndexingPiii$_Z10setIndex65Pjj)
        /*1100*/ 	.word	0x00000408


	//----- nvinfo : EIATTR_FRAME_SIZE
	.align		4
.L_727:
        /*1104*/ 	.byte	0x04, 0x11
        /*1106*/ 	.short	(.L_729 - .L_728)
	.align		4
.L_728:
        /*1108*/ 	.word	index@($_Z23dynamicRegisterIndexingPiii$_Z10setIndex64Pjj)
        /*110c*/ 	.word	0x00000408


	//----- nvinfo : EIATTR_FRAME_SIZE
	.align		4
.L_729:
        /*1110*/ 	.byte	0x04, 0x11
        /*1112*/ 	.short	(.L_731 - .L_730)
	.align		4
.L_730:
        /*1114*/ 	.word	index@($_Z23dynamicRegisterIndexingPiii$_Z10setIndex63Pjj)
        /*1118*/ 	.word	0x00000408


	//----- nvinfo : EIATTR_FRAME_SIZE
	.align		4
.L_731:
        /*111c*/ 	.byte	0x04, 0x11
        /*111e*/ 	.short	(.L_733 - .L_732)
	.align		4
.L_732:
        /*1120*/ 	.word	index@($_Z23dynamicRegisterIndexingPiii$_Z10setIndex62Pjj)
        /*1124*/ 	.word	0x00000408


	//----- nvinfo : EIATTR_FRAME_SIZE
	.align		4
.L_733:
        /*1128*/ 	.byte	0x04, 0x11
        /*112a*/ 	.short	(.L_735 - .L_734)
	.align		4
.L_734:
        /*112c*/ 	.word	index@($_Z23dynamicRegisterIndexingPiii$_Z10setIndex61Pjj)
        /*1130*/ 	.word	0x00000408


	//----- nvinfo : EIATTR_FRAME_SIZE
	.align		4
.L_735:
        /*1134*/ 	.byte	0x04, 0x11
        /*1136*/ 	.short	(.L_737 - .L_736)
	.align		4
.L_736:
        /*1138*/ 	.word	index@($_Z23dynamicRegisterIndexingPiii$_Z10setIndex60Pjj)
        /*113c*/ 	.word	0x00000408


	//----- nvinfo : EIATTR_FRAME_SIZE
	.align		4
.L_737:
        /*1140*/ 	.byte	0x04, 0x11
        /*1142*/ 	.short	(.L_739 - .L_738)
	.align		4
.L_738:
        /*1144*/ 	.word	index@($_Z23dynamicRegisterIndexingPiii$_Z10setIndex59Pjj)
        /*1148*/ 	.word	0x00000408


	//----- nvinfo : EIATTR_FRAME_SIZE
	.align		4
.L_739:
        /*114c*/ 	.byte	0x04, 0x11
        /*114e*/ 	.short	(.L_741 - .L_740)
	.align		4
.L_740:
        /*1150*/ 	.word	index@($_Z23dynamicRegisterIndexingPiii$_Z10setIndex58Pjj)
        /*1154*/ 	.word	0x00000408


	//----- nvinfo : EIATTR_FRAME_SIZE
	.align		4
.L_741:
        /*1158*/ 	.byte	0x04, 0x11
        /*115a*/ 	.short	(.L_743 - .L_742)
	.align		4
.L_742:
        /*115c*/ 	.word	index@($_Z23dynamicRegisterIndexingPiii$_Z10setIndex57Pjj)
        /*1160*/ 	.word	0x00000408


	//----- nvinfo : EIATTR_FRAME_SIZE
	.align		4
.L_743:
        /*1164*/ 	.byte	0x04, 0x11
        /*1166*/ 	.short	(.L_745 - .L_744)
	.align		4
.L_744:
        /*1168*/ 	.word	index@($_Z23dynamicRegisterIndexingPiii$_Z10setIndex56Pjj)
        /*116c*/ 	.word	0x00000408


	//----- nvinfo : EIATTR_FRAME_SIZE
	.align		4
.L_745:
        /*1170*/ 	.byte	0x04, 0x11
        /*1172*/ 	.short	(.L_747 - .L_746)
	.align		4
.L_746:
        /*1174*/ 	.word	index@($_Z23dynamicRegisterIndexingPiii$_Z10setIndex55Pjj)
        /*1178*/ 	.word	0x00000408


	//----- nvinfo : EIATTR_FRAME_SIZE
	.align		4
.L_747:
        /*117c*/ 	.byte	0x04, 0x11
        /*117e*/ 	.short	(.L_749 - .L_748)
	.align		4
.L_748:
        /*1180*/ 	.word	index@($_Z23dynamicRegisterIndexingPiii$_Z10setIndex54Pjj)
        /*1184*/ 	.word	0x00000408


	//----- nvinfo : EIATTR_FRAME_SIZE
	.align		4
.L_749:
        /*1188*/ 	.byte	0x04, 0x11
        /*118a*/ 	.short	(.L_751 - .L_750)
	.align		4
.L_750:
        /*118c*/ 	.word	index@($_Z23dynamicRegisterIndexingPiii$_Z10setIndex53Pjj)
        /*1190*/ 	.word	0x00000408


	//----- nvinfo : EIATTR_FRAME_SIZE
	.align		4
.L_751:
        /*1194*/ 	.byte	0x04, 0x11
        /*1196*/ 	.short	(.L_753 - .L_752)
	.align		4
.L_752:
        /*1198*/ 	.word	index@($_Z23dynamicRegisterIndexingPiii$_Z10setIndex52Pjj)
        /*119c*/ 	.word	0x00000408


	//----- nvinfo : EIATTR_FRAME_SIZE
	.align		4
.L_753:
        /*11a0*/ 	.byte	0x04, 0x11
        /*11a2*/ 	.short	(.L_755 - .L_754)
	.align		4
.L_754:
        /*11a4*/ 	.word	index@($_Z23dynamicRegisterIndexingPiii$_Z10setIndex51Pjj)
        /*11a8*/ 	.word	0x00000408


	//----- nvinfo : EIATTR_FRAME_SIZE
	.align		4
.L_755:
        /*11ac*/ 	.byte	0x04, 0x11
        /*11ae*/ 	.short	(.L_757 - .L_756)
	.align		4
.L_756:
        /*11b0*/ 	.word	index@($_Z23dynamicRegisterIndexingPiii$_Z10setIndex50Pjj)
        /*11b4*/ 	.word	0x00000408


	//----- nvinfo : EIATTR_FRAME_SIZE
	.align		4
.L_757:
        /*11b8*/ 	.byte	0x04, 0x11
        /*11ba*/ 	.short	(.L_759 - .L_758)
	.align		4
.L_758:
        /*11bc*/ 	.word	index@($_Z23dynamicRegisterIndexingPiii$_Z10setIndex49Pjj)
        /*11c0*/ 	.word	0x00000408


	//----- nvinfo : EIATTR_FRAME_SIZE
	.align		4
.L_759:
        /*11c4*/ 	.byte	0x04, 0x11
        /*11c6*/ 	.short	(.L_761 - .L_760)
	.align		4
.L_760:
        /*11c8*/ 	.word	index@($_Z23dynamicRegisterIndexingPiii$_Z10setIndex48Pjj)
        /*11cc*/ 	.word	0x00000408


	//----- nvinfo : EIATTR_FRAME_SIZE
	.align		4
.L_761:
        /*11d0*/ 	.byte	0x04, 0x11
        /*11d2*/ 	.short	(.L_763 - .L_762)
	.align		4
.L_762:
        /*11d4*/ 	.word	index@($_Z23dynamicRegisterIndexingPiii$_Z10setIndex47Pjj)
        /*11d8*/ 	.word	0x00000408


	//----- nvinfo : EIATTR_FRAME_SIZE
	.align		4
.L_763:
        /*11dc*/ 	.byte	0x04, 0x11
        /*11de*/ 	.short	(.L_765 - .L_764)
	.align		4
.L_764:
        /*11e0*/ 	.word	index@($_Z23dynamicRegisterIndexingPiii$_Z10setIndex46Pjj)
        /*11e4*/ 	.word	0x00000408


	//----- nvinfo : EIATTR_FRAME_SIZE
	.align		4
.L_765:
        /*11e8*/ 	.byte	0x04, 0x11
        /*11ea*/ 	.short	(.L_767 - .L_766)
	.align		4
.L_766:
        /*11ec*/ 	.word	index@($_Z23dynamicRegisterIndexingPiii$_Z10setIndex45Pjj)
        /*11f0*/ 	.word	0x00000408


	//----- nvinfo : EIATTR_FRAME_SIZE
	.align		4
.L_767:
        /*11f4*/ 	.byte	0x04, 0x11
        /*11f6*/ 	.short	(.L_769 - .L_768)
	.align		4
.L_768:
        /*11f8*/ 	.word	index@($_Z23dynamicRegisterIndexingPiii$_Z10setIndex44Pjj)
        /*11fc*/ 	.word	0x00000408


	//----- nvinfo : EIATTR_FRAME_SIZE
	.align		4
.L_769:
        /*1200*/ 	.byte	0x04, 0x11
        /*1202*/ 	.short	(.L_771 - .L_770)
	.align		4
.L_770:
        /*1204*/ 	.word	index@($_Z23dynamicRegisterIndexingPiii$_Z10setIndex43Pjj)
        /*1208*/ 	.word	0x00000408


	//----- nvinfo : EIATTR_FRAME_SIZE
	.align		4
.L_771:
        /*120c*/ 	.byte	0x04, 0x11
        /*120e*/ 	.short	(.L_773 - .L_772)
	.align		4
.L_772:
        /*1210*/ 	.word	index@($_Z23dynamicRegisterIndexingPiii$_Z10setIndex42Pjj)
        /*1214*/ 	.word	0x00000408


	//----- nvinfo : EIATTR_FRAME_SIZE
	.align		4
.L_773:
        /*1218*/ 	.byte	0x04, 0x11
        /*121a*/ 	.short	(.L_775 - .L_774)
	.align		4
.L_774:
        /*121c*/ 	.word	index@($_Z23dynamicRegisterIndexingPiii$_Z10setIndex41Pjj)
        /*1220*/ 	.word	0x00000408


	//----- nvinfo : EIATTR_FRAME_SIZE
	.align		4
.L_775:
        /*1224*/ 	.byte	0x04, 0x11
        /*1226*/ 	.short	(.L_777 - .L_776)
	.align		4
.L_776:
        /*1228*/ 	.word	index@($_Z23dynamicRegisterIndexingPiii$_Z10setIndex40Pjj)
        /*122c*/ 	.word	0x00000408


	//----- nvinfo : EIATTR_FRAME_SIZE
	.align		4
.L_777:
        /*1230*/ 	.byte	0x04, 0x11
        /*1232*/ 	.short	(.L_779 - .L_778)
	.align		4
.L_778:
        /*1234*/ 	.word	index@($_Z23dynamicRegisterIndexingPiii$_Z10setIndex39Pjj)
        /*1238*/ 	.word	0x00000408


	//----- nvinfo : EIATTR_FRAME_SIZE
	.align		4
.L_779:
        /*123c*/ 	.byte	0x04, 0x11
        /*123e*/ 	.short	(.L_781 - .L_780)
	.align		4
.L_780:
        /*1240*/ 	.word	index@($_Z23dynamicRegisterIndexingPiii$_Z10setIndex38Pjj)
        /*1244*/ 	.word	0x00000408


	//----- nvinfo : EIATTR_FRAME_SIZE
	.align		4
.L_781:
        /*1248*/ 	.byte	0x04, 0x11
        /*124a*/ 	.short	(.L_783 - .L_782)
	.align		4
.L_782:
        /*124c*/ 	.word	index@($_Z23dynamicRegisterIndexingPiii$_Z10setIndex37Pjj)
        /*1250*/ 	.word	0x00000408


	//----- nvinfo : EIATTR_FRAME_SIZE
	.align		4
.L_783:
        /*1254*/ 	.byte	0x04, 0x11
        /*1256*/ 	.short	(.L_785 - .L_784)
	.align		4
.L_784:
        /*1258*/ 	.word	index@($_Z23dynamicRegisterIndexingPiii$_Z10setIndex36Pjj)
        /*125c*/ 	.word	0x00000408


	//----- nvinfo : EIATTR_FRAME_SIZE
	.align		4
.L_785:
        /*1260*/ 	.byte	0x04, 0x11
        /*1262*/ 	.short	(.L_787 - .L_786)
	.align		4
.L_786:
        /*1264*/ 	.word	index@($_Z23dynamicRegisterIndexingPiii$_Z10setIndex35Pjj)
        /*1268*/ 	.word	0x00000408


	//----- nvinfo : EIATTR_FRAME_SIZE
	.align		4
.L_787:
        /*126c*/ 	.byte	0x04, 0x11
        /*126e*/ 	.short	(.L_789 - .L_788)
	.align		4
.L_788:
        /*1270*/ 	.word	index@($_Z23dynamicRegisterIndexingPiii$_Z10setIndex34Pjj)
        /*1274*/ 	.word	0x00000408


	//----- nvinfo : EIATTR_FRAME_SIZE
	.align		4
.L_789:
        /*1278*/ 	.byte	0x04, 0x11
        /*127a*/ 	.short	(.L_791 - .L_790)
	.align		4
.L_790:
        /*127c*/ 	.word	index@($_Z23dynamicRegisterIndexingPiii$_Z10setIndex33Pjj)
        /*1280*/ 	.word	0x00000408


	//----- nvinfo : EIATTR_FRAME_SIZE
	.align		4
.L_791:
        /*1284*/ 	.byte	0x04, 0x11
        /*1286*/ 	.short	(.L_793 - .L_792)
	.align		4
.L_792:
        /*1288*/ 	.word	index@($_Z23dynamicRegisterIndexingPiii$_Z10setIndex32Pjj)
        /*128c*/ 	.word	0x00000408


	//----- nvinfo : EIATTR_FRAME_SIZE
	.align		4
.L_793:
        /*1290*/ 	.byte	0x04, 0x11
        /*1292*/ 	.short	(.L_795 - .L_794)
	.align		4
.L_794:
        /*1294*/ 	.word	index@($_Z23dynamicRegisterIndexingPiii$_Z10setIndex31Pjj)
        /*1298*/ 	.word	0x00000408


	//----- nvinfo : EIATTR_FRAME_SIZE
	.align		4
.L_795:
        /*129c*/ 	.byte	0x04, 0x11
        /*129e*/ 	.short	(.L_797 - .L_796)
	.align		4
.L_796:
        /*12a0*/ 	.word	index@($_Z23dynamicRegisterIndexingPiii$_Z10setIndex30Pjj)
        /*12a4*/ 	.word	0x00000408


	//----- nvinfo : EIATTR_FRAME_SIZE
	.align		4
.L_797:
        /*12a8*/ 	.byte	0x04, 0x11
        /*12aa*/ 	.short	(.L_799 - .L_798)
	.align		4
.L_798:
        /*12ac*/ 	.word	index@($_Z23dynamicRegisterIndexingPiii$_Z10setIndex29Pjj)
        /*12b0*/ 	.word	0x00000408


	//----- nvinfo : EIATTR_FRAME_SIZE
	.align		4
.L_799:
        /*12b4*/ 	.byte	0x04, 0x11
        /*12b6*/ 	.short	(.L_801 - .L_800)
	.align		4
.L_800:
        /*12b8*/ 	.word	index@($_Z23dynamicRegisterIndexingPiii$_Z10setIndex28Pjj)
        /*12bc*/ 	.word	0x00000408


	//----- nvinfo : EIATTR_FRAME_SIZE
	.align		4
.L_801:
        /*12c0*/ 	.byte	0x04, 0x11
        /*12c2*/ 	.short	(.L_803 - .L_802)
	.align		4
.L_802:
        /*12c4*/ 	.word	index@($_Z23dynamicRegisterIndexingPiii$_Z10setIndex27Pjj)
        /*12c8*/ 	.word	0x00000408


	//----- nvinfo : EIATTR_FRAME_SIZE
	.align		4
.L_803:
        /*12cc*/ 	.byte	0x04, 0x11
        /*12ce*/ 	.short	(.L_805 - .L_804)
	.align		4
.L_804:
        /*12d0*/ 	.word	index@($_Z23dynamicRegisterIndexingPiii$_Z10setIndex26Pjj)
        /*12d4*/ 	.word	0x00000408


	//----- nvinfo : EIATTR_FRAME_SIZE
	.align		4
.L_805:
        /*12d8*/ 	.byte	0x04, 0x11
        /*12da*/ 	.short	(.L_807 - .L_806)
	.align		4
.L_806:
        /*12dc*/ 	.word	index@($_Z23dynamicRegisterIndexingPiii$_Z10setIndex25Pjj)
        /*12e0*/ 	.word	0x00000408


	//----- nvinfo : EIATTR_FRAME_SIZE
	.align		4
.L_807:
        /*12e4*/ 	.byte	0x04, 0x11
        /*12e6*/ 	.short	(.L_809 - .L_808)
	.align		4
.L_808:
        /*12e8*/ 	.word	index@($_Z23dynamicRegisterIndexingPiii$_Z10setIndex24Pjj)
        /*12ec*/ 	.word	0x00000408


	//----- nvinfo : EIATTR_FRAME_SIZE
	.align		4
.L_809:
        /*12f0*/ 	.byte	0x04, 0x11
        /*12f2*/ 	.short	(.L_811 - .L_810)
	.align		4
.L_810:
        /*12f4*/ 	.word	index@($_Z23dynamicRegisterIndexingPiii$_Z10setIndex23Pjj)
        /*12f8*/ 	.word	0x00000408


	//----- nvinfo : EIATTR_FRAME_SIZE
	.align		4
.L_811:
        /*12fc*/ 	.byte	0x04, 0x11
        /*12fe*/ 	.short	(.L_813 - .L_812)
	.align		4
.L_812:
        /*1300*/ 	.word	index@($_Z23dynamicRegisterIndexingPiii$_Z10setIndex22Pjj)
        /*1304*/ 	.word	0x00000408


	//----- nvinfo : EIATTR_FRAME_SIZE
	.align		4
.L_813:
        /*1308*/ 	.byte	0x04, 0x11
        /*130a*/ 	.short	(.L_815 - .L_814)
	.align		4
.L_814:
        /*130c*/ 	.word	index@($_Z23dynamicRegisterIndexingPiii$_Z10setIndex21Pjj)
        /*1310*/ 	.word	0x00000408


	//----- nvinfo : EIATTR_FRAME_SIZE
	.align		4
.L_815:
        /*1314*/ 	.byte	0x04, 0x11
        /*1316*/ 	.short	(.L_817 - .L_816)
	.align		4
.L_816:
        /*1318*/ 	.word	index@($_Z23dynamicRegisterIndexingPiii$_Z10setIndex20Pjj)
        /*131c*/ 	.word	0x00000408


	//----- nvinfo : EIATTR_FRAME_SIZE
	.align		4
.L_817:
        /*1320*/ 	.byte	0x04, 0x11
        /*1322*/ 	.short	(.L_819 - .L_818)
	.align		4
.L_818:
        /*1324*/ 	.word	index@($_Z23dynamicRegisterIndexingPiii$_Z10setIndex19Pjj)
        /*1328*/ 	.word	0x00000408


	//----- nvinfo : EIATTR_FRAME_SIZE
	.align		4
.L_819:
        /*132c*/ 	.byte	0x04, 0x11
        /*132e*/ 	.short	(.L_821 - .L_820)
	.align		4
.L_820:
        /*1330*/ 	.word	index@($_Z23dynamicRegisterIndexingPiii$_Z10setIndex18Pjj)
        /*1334*/ 	.word	0x00000408


	//----- nvinfo : EIATTR_FRAME_SIZE
	.align		4
.L_821:
        /*1338*/ 	.byte	0x04, 0x11
        /*133a*/ 	.short	(.L_823 - .L_822)
	.align		4
.L_822:
        /*133c*/ 	.word	index@($_Z23dynamicRegisterIndexingPiii$_Z10setIndex17Pjj)
        /*1340*/ 	.word	0x00000408


	//----- nvinfo : EIATTR_FRAME_SIZE
	.align		4
.L_823:
        /*1344*/ 	.byte	0x04, 0x11
        /*1346*/ 	.short	(.L_825 - .L_824)
	.align		4
.L_824:
        /*1348*/ 	.word	index@($_Z23dynamicRegisterIndexingPiii$_Z10setIndex16Pjj)
        /*134c*/ 	.word	0x00000408


	//----- nvinfo : EIATTR_FRAME_SIZE
	.align		4
.L_825:
        /*1350*/ 	.byte	0x04, 0x11
        /*1352*/ 	.short	(.L_827 - .L_826)
	.align		4
.L_826:
        /*1354*/ 	.word	index@($_Z23dynamicRegisterIndexingPiii$_Z10setIndex15Pjj)
        /*1358*/ 	.word	0x00000408


	//----- nvinfo : EIATTR_FRAME_SIZE
	.align		4
.L_827:
        /*135c*/ 	.byte	0x04, 0x11
        /*135e*/ 	.short	(.L_829 - .L_828)
	.align		4
.L_828:
        /*1360*/ 	.word	index@($_Z23dynamicRegisterIndexingPiii$_Z10setIndex14Pjj)
        /*1364*/ 	.word	0x00000408


	//----- nvinfo : EIATTR_FRAME_SIZE
	.align		4
.L_829:
        /*1368*/ 	.byte	0x04, 0x11
        /*136a*/ 	.short	(.L_831 - .L_830)
	.align		4
.L_830:
        /*136c*/ 	.word	index@($_Z23dynamicRegisterIndexingPiii$_Z10setIndex13Pjj)
        /*1370*/ 	.word	0x00000408


	//----- nvinfo : EIATTR_FRAME_SIZE
	.align		4
.L_831:
        /*1374*/ 	.byte	0x04, 0x11
        /*1376*/ 	.short	(.L_833 - .L_832)
	.align		4
.L_832:
        /*1378*/ 	.word	index@($_Z23dynamicRegisterIndexingPiii$_Z10setIndex12Pjj)
        /*137c*/ 	.word	0x00000408


	//----- nvinfo : EIATTR_FRAME_SIZE
	.align		4
.L_833:
        /*1380*/ 	.byte	0x04, 0x11
        /*1382*/ 	.short	(.L_835 - .L_834)
	.align		4
.L_834:
        /*1384*/ 	.word	index@($_Z23dynamicRegisterIndexingPiii$_Z10setIndex11Pjj)
        /*1388*/ 	.word	0x00000408


	//----- nvinfo : EIATTR_FRAME_SIZE
	.align		4
.L_835:
        /*138c*/ 	.byte	0x04, 0x11
        /*138e*/ 	.short	(.L_837 - .L_836)
	.align		4
.L_836:
        /*1390*/ 	.word	index@($_Z23dynamicRegisterIndexingPiii$_Z10setIndex10Pjj)
        /*1394*/ 	.word	0x00000408


	//----- nvinfo : EIATTR_FRAME_SIZE
	.align		4
.L_837:
        /*1398*/ 	.byte	0x04, 0x11
        /*139a*/ 	.short	(.L_839 - .L_838)
	.align		4
.L_838:
        /*139c*/ 	.word	index@($_Z23dynamicRegisterIndexingPiii$_Z10getIndex99Pj)
        /*13a0*/ 	.word	0x00000408


	//----- nvinfo : EIATTR_FRAME_SIZE
	.align		4
.L_839:
        /*13a4*/ 	.byte	0x04, 0x11
        /*13a6*/ 	.short	(.L_841 - .L_840)
	.align		4
.L_840:
        /*13a8*/ 	.word	index@($_Z23dynamicRegisterIndexingPiii$_Z10getIndex98Pj)
        /*13ac*/ 	.word	0x00000408


	//----- nvinfo : EIATTR_FRAME_SIZE
	.align		4
.L_841:
        /*13b0*/ 	.byte	0x04, 0x11
        /*13b2*/ 	.short	(.L_843 - .L_842)
	.align		4
.L_842:
        /*13b4*/ 	.word	index@($_Z23dynamicRegisterIndexingPiii$_Z10getIndex97Pj)
        /*13b8*/ 	.word	0x00000408


	//----- nvinfo : EIATTR_FRAME_SIZE
	.align		4
.L_843:
        /*13bc*/ 	.byte	0x04, 0x11
        /*13be*/ 	.short	(.L_845 - .L_844)
	.align		4
.L_844:
        /*13c0*/ 	.word	index@($_Z23dynamicRegisterIndexingPiii$_Z10getIndex96Pj)
        /*13c4*/ 	.word	0x00000408


	//----- nvinfo : EIATTR_FRAME_SIZE
	.align		4
.L_845:
        /*13c8*/ 	.byte	0x04, 0x11
        /*13ca*/ 	.short	(.L_847 - .L_846)
	.align		4
.L_846:
        /*13cc*/ 	.word	index@($_Z23dynamicRegisterIndexingPiii$_Z10getIndex95Pj)
        /*13d0*/ 	.word	0x00000408


	//----- nvinfo : EIATTR_FRAME_SIZE
	.align		4
.L_847:
        /*13d4*/ 	.byte	0x04, 0x11
        /*13d6*/ 	.short	(.L_849 - .L_848)
	.align		4
.L_848:
        /*13d8*/ 	.word	index@($_Z23dynamicRegisterIndexingPiii$_Z10getIndex94Pj)
        /*13dc*/ 	.word	0x00000408


	//----- nvinfo : EIATTR_FRAME_SIZE
	.align		4
.L_849:
        /*13e0*/ 	.byte	0x04, 0x11
        /*13e2*/ 	.short	(.L_851 - .L_850)
	.align		4
.L_850:
        /*13e4*/ 	.word	index@($_Z23dynamicRegisterIndexingPiii$_Z10getIndex93Pj)
        /*13e8*/ 	.word	0x00000408


	//----- nvinfo : EIATTR_FRAME_SIZE
	.align		4
.L_851:
        /*13ec*/ 	.byte	0x04, 0x11
        /*13ee*/ 	.short	(.L_853 - .L_852)
	.align		4
.L_852:
        /*13f0*/ 	.word	index@($_Z23dynamicRegisterIndexingPiii$_Z10getIndex92Pj)
        /*13f4*/ 	.word	0x00000408


	//----- nvinfo : EIATTR_FRAME_SIZE
	.align		4
.L_853:
        /*13f8*/ 	.byte	0x04, 0x11
        /*13fa*/ 	.short	(.L_855 - .L_854)
	.align		4
.L_854:
        /*13fc*/ 	.word	index@($_Z23dynamicRegisterIndexingPiii$_Z10getIndex91Pj)
        /*1400*/ 	.word	0x00000408


	//----- nvinfo : EIATTR_FRAME_SIZE
	.align		4
.L_855:
        /*1404*/ 	.byte	0x04, 0x11
        /*1406*/ 	.short	(.L_857 - .L_856)
	.align		4
.L_856:
        /*1408*/ 	.word	index@($_Z23dynamicRegisterIndexingPiii$_Z10getIndex90Pj)
        /*140c*/ 	.word	0x00000408


	//----- nvinfo : EIATTR_FRAME_SIZE
	.align		4
.L_857:
        /*1410*/ 	.byte	0x04, 0x11
        /*1412*/ 	.short	(.L_859 - .L_858)
	.align		4
.L_858:
        /*1414*/ 	.word	index@($_Z23dynamicRegisterIndexingPiii$_Z10getIndex89Pj)
        /*1418*/ 	.word	0x00000408


	//----- nvinfo : EIATTR_FRAME_SIZE
	.align		4
.L_859:
        /*141c*/ 	.byte	0x04, 0x11
        /*141e*/ 	.short	(.L_861 - .L_860)
	.align		4
.L_860:
        /*1420*/ 	.word	index@($_Z23dynamicRegisterIndexingPiii$_Z10getIndex88Pj)
        /*1424*/ 	.word	0x00000408


	//----- nvinfo : EIATTR_FRAME_SIZE
	.align		4
.L_861:
        /*1428*/ 	.byte	0x04, 0x11
        /*142a*/ 	.short	(.L_863 - .L_862)
	.align		4
.L_862:
        /*142c*/ 	.word	index@($_Z23dynamicRegisterIndexingPiii$_Z10getIndex87Pj)
        /*1430*/ 	.word	0x00000408


	//----- nvinfo : EIATTR_FRAME_SIZE
	.align		4
.L_863:
        /*1434*/ 	.byte	0x04, 0x11
        /*1436*/ 	.short	(.L_865 - .L_864)
	.align		4
.L_864:
        /*1438*/ 	.word	index@($_Z23dynamicRegisterIndexingPiii$_Z10getIndex86Pj)
        /*143c*/ 	.word	0x00000408


	//----- nvinfo : EIATTR_FRAME_SIZE
	.align		4
.L_865:
        /*1440*/ 	.byte	0x04, 0x11
        /*1442*/ 	.short	(.L_867 - .L_866)
	.align		4
.L_866:
        /*1444*/ 	.word	index@($_Z23dynamicRegisterIndexingPiii$_Z10getIndex85Pj)
        /*1448*/ 	.word	0x00000408


	//----- nvinfo : EIATTR_FRAME_SIZE
	.align		4
.L_867:
        /*144c*/ 	.byte	0x04, 0x11
        /*144e*/ 	.short	(.L_869 - .L_868)
	.align		4
.L_868:
        /*1450*/ 	.word	index@($_Z23dynamicRegisterIndexingPiii$_Z10getIndex84Pj)
        /*1454*/ 	.word	0x00000408


	//----- nvinfo : EIATTR_FRAME_SIZE
	.align		4
.L_869:
        /*1458*/ 	.byte	0x04, 0x11
        /*145a*/ 	.short	(.L_871 - .L_870)
	.align		4
.L_870:
        /*145c*/ 	.word	index@($_Z23dynamicRegisterIndexingPiii$_Z10getIndex83Pj)
        /*1460*/ 	.word	0x00000408


	//----- nvinfo : EIATTR_FRAME_SIZE
	.align		4
.L_871:
        /*1464*/ 	.byte	0x04, 0x11
        /*1466*/ 	.short	(.L_873 - .L_872)
	.align		4
.L_872:
        /*1468*/ 	.word	index@($_Z23dynamicRegisterIndexingPiii$_Z10getIndex82Pj)
        /*146c*/ 	.word	0x00000408


	//----- nvinfo : EIATTR_FRAME_SIZE
	.align		4
.L_873:
        /*1470*/ 	.byte	0x04, 0x11
        /*1472*/ 	.short	(.L_875 - .L_874)
	.align		4
.L_874:
        /*1474*/ 	.word	index@($_Z23dynamicRegisterIndexingPiii$_Z10getIndex81Pj)
        /*1478*/ 	.word	0x00000408


	//----- nvinfo : EIATTR_FRAME_SIZE
	.align		4
.L_875:
        /*147c*/ 	.byte	0x04, 0x11
        /*147e*/ 	.short	(.L_877 - .L_876)
	.align		4
.L_876:
        /*1480*/ 	.word	index@($_Z23dynamicRegisterIndexingPiii$_Z10getIndex80Pj)
        /*1484*/ 	.word	0x00000408


	//----- nvinfo : EIATTR_FRAME_SIZE
	.align		4
.L_877:
        /*1488*/ 	.byte	0x04, 0x11
        /*148a*/ 	.short	(.L_879 - .L_878)
	.align		4
.L_878:
        /*148c*/ 	.word	index@($_Z23dynamicRegisterIndexingPiii$_Z10getIndex79Pj)
        /*1490*/ 	.word	0x00000408


	//----- nvinfo : EIATTR_FRAME_SIZE
	.align		4
.L_879:
        /*1494*/ 	.byte	0x04, 0x11
        /*1496*/ 	.short	(.L_881 - .L_880)
	.align		4
.L_880:
        /*1498*/ 	.word	index@($_Z23dynamicRegisterIndexingPiii$_Z10getIndex78Pj)
        /*149c*/ 	.word	0x00000408


	//----- nvinfo : EIATTR_FRAME_SIZE
	.align		4
.L_881:
        /*14a0*/ 	.byte	0x04, 0x11
        /*14a2*/ 	.short	(.L_883 - .L_882)
	.align		4
.L_882:
        /*14a4*/ 	.word	index@($_Z23dynamicRegisterIndexingPiii$_Z10getIndex77Pj)
        /*14a8*/ 	.word	0x00000408


	//----- nvinfo : EIATTR_FRAME_SIZE
	.align		4
.L_883:
        /*14ac*/ 	.byte	0x04, 0x11
        /*14ae*/ 	.short	(.L_885 - .L_884)
	.align		4
.L_884:
        /*14b0*/ 	.word	index@($_Z23dynamicRegisterIndexingPiii$_Z10getIndex76Pj)
        /*14b4*/ 	.word	0x00000408


	//----- nvinfo : EIATTR_FRAME_SIZE
	.align		4
.L_885:
        /*14b8*/ 	.byte	0x04, 0x11
        /*14ba*/ 	.short	(.L_887 - .L_886)
	.align		4
.L_886:
        /*14bc*/ 	.word	index@($_Z23dynamicRegisterIndexingPiii$_Z10getIndex75Pj)
        /*14c0*/ 	.word	0x00000408


	//----- nvinfo : EIATTR_FRAME_SIZE
	.align		4
.L_887:
        /*14c4*/ 	.byte	0x04, 0x11
        /*14c6*/ 	.short	(.L_889 - .L_888)
	.align		4
.L_888:
        /*14c8*/ 	.word	index@($_Z23dynamicRegisterIndexingPiii$_Z10getIndex74Pj)
        /*14cc*/ 	.word	0x00000408


	//----- nvinfo : EIATTR_FRAME_SIZE
	.align		4
.L_889:
        /*14d0*/ 	.byte	0x04, 0x11
        /*14d2*/ 	.short	(.L_891 - .L_890)
	.align		4
.L_890:
        /*14d4*/ 	.word	index@($_Z23dynamicRegisterIndexingPiii$_Z10getIndex73Pj)
        /*14d8*/ 	.word	0x00000408


	//----- nvinfo : EIATTR_FRAME_SIZE
	.align		4
.L_891:
        /*14dc*/ 	.byte	0x04, 0x11
        /*14de*/ 	.short	(.L_893 - .L_892)
	.align		4
.L_892:
        /*14e0*/ 	.word	index@($_Z23dynamicRegisterIndexingPiii$_Z10getIndex72Pj)
        /*14e4*/ 	.word	0x00000408


	//----- nvinfo : EIATTR_FRAME_SIZE
	.align		4
.L_893:
        /*14e8*/ 	.byte	0x04, 0x11
        /*14ea*/ 	.short	(.L_895 - .L_894)
	.align		4
.L_894:
        /*14ec*/ 	.word	index@($_Z23dynamicRegisterIndexingPiii$_Z10getIndex71Pj)
        /*14f0*/ 	.word	0x00000408


	//----- nvinfo : EIATTR_FRAME_SIZE
	.align		4
.L_895:
        /*14f4*/ 	.byte	0x04, 0x11
        /*14f6*/ 	.short	(.L_897 - .L_896)
	.align		4
.L_896:
        /*14f8*/ 	.word	index@($_Z23dynamicRegisterIndexingPiii$_Z10getIndex70Pj)
        /*14fc*/ 	.word	0x00000408


	//----- nvinfo : EIATTR_FRAME_SIZE
	.align		4
.L_897:
        /*1500*/ 	.byte	0x04, 0x11
        /*1502*/ 	.short	(.L_899 - .L_898)
	.align		4
.L_898:
        /*1504*/ 	.word	index@($_Z23dynamicRegisterIndexingPiii$_Z10getIndex69Pj)
        /*1508*/ 	.word	0x00000408


	//----- nvinfo : EIATTR_FRAME_SIZE
	.align		4
.L_899:
        /*150c*/ 	.byte	0x04, 0x11
        /*150e*/ 	.short	(.L_901 - .L_900)
	.align		4
.L_900:
        /*1510*/ 	.word	index@($_Z23dynamicRegisterIndexingPiii$_Z10getIndex68Pj)
        /*1514*/ 	.word	0x00000408


	//----- nvinfo : EIATTR_FRAME_SIZE
	.align		4
.L_901:
        /*1518*/ 	.byte	0x04, 0x11
        /*151a*/ 	.short	(.L_903 - .L_902)
	.align		4
.L_902:
        /*151c*/ 	.word	index@($_Z23dynamicRegisterIndexingPiii$_Z10getIndex67Pj)
        /*1520*/ 	.word	0x00000408


	//----- nvinfo : EIATTR_FRAME_SIZE
	.align		4
.L_903:
        /*1524*/ 	.byte	0x04, 0x11
        /*1526*/ 	.short	(.L_905 - .L_904)
	.align		4
.L_904:
        /*1528*/ 	.word	index@($_Z23dynamicRegisterIndexingPiii$_Z10getIndex66Pj)
        /*152c*/ 	.word	0x00000408


	//----- nvinfo : EIATTR_FRAME_SIZE
	.align		4
.L_905:
        /*1530*/ 	.byte	0x04, 0x11
        /*1532*/ 	.short	(.L_907 - .L_906)
	.align		4
.L_906:
        /*1534*/ 	.word	index@($_Z23dynamicRegisterIndexingPiii$_Z10getIndex65Pj)
        /*1538*/ 	.word	0x00000408


	//----- nvinfo : EIATTR_FRAME_SIZE
	.align		4
.L_907:
        /*153c*/ 	.byte	0x04, 0x11
        /*153e*/ 	.short	(.L_909 - .L_908)
	.align		4
.L_908:
        /*1540*/ 	.word	index@($_Z23dynamicRegisterIndexingPiii$_Z10getIndex64Pj)
        /*1544*/ 	.word	0x00000408


	//----- nvinfo : EIATTR_FRAME_SIZE
	.align		4
.L_909:
        /*1548*/ 	.byte	0x04, 0x11
        /*154a*/ 	.short	(.L_911 - .L_910)
	.align		4
.L_910:
        /*154c*/ 	.word	index@($_Z23dynamicRegisterIndexingPiii$_Z10getIndex63Pj)
        /*1550*/ 	.word	0x00000408


	//----- nvinfo : EIATTR_FRAME_SIZE
	.align		4
.L_911:
        /*1554*/ 	.byte	0x04, 0x11
        /*1556*/ 	.short	(.L_913 - .L_912)
	.align		4
.L_912:
        /*1558*/ 	.word	index@($_Z23dynamicRegisterIndexingPiii$_Z10getIndex62Pj)
        /*155c*/ 	.word	0x00000408


	//----- nvinfo : EIATTR_FRAME_SIZE
	.align		4
.L_913:
        /*1560*/ 	.byte	0x04, 0x11
        /*1562*/ 	.short	(.L_915 - .L_914)
	.align		4
.L_914:
        /*1564*/ 	.word	index@($_Z23dynamicRegisterIndexingPiii$_Z10getIndex61Pj)
        /*1568*/ 	.word	0x00000408


	//----- nvinfo : EIATTR_FRAME_SIZE
	.align		4
.L_915:
        /*156c*/ 	.byte	0x04, 0x11
        /*156e*/ 	.short	(.L_917 - .L_916)
	.align		4
.L_916:
        /*1570*/ 	.word	index@($_Z23dynamicRegisterIndexingPiii$_Z10getIndex60Pj)
        /*1574*/ 	.word	0x00000408


	//----- nvinfo : EIATTR_FRAME_SIZE
	.align		4
.L_917:
        /*1578*/ 	.byte	0x04, 0x11
        /*157a*/ 	.short	(.L_919 - .L_918)
	.align		4
.L_918:
        /*157c*/ 	.word	index@($_Z23dynamicRegisterIndexingPiii$_Z10getIndex59Pj)
        /*1580*/ 	.word	0x00000408


	//----- nvinfo : EIATTR_FRAME_SIZE
	.align		4
.L_919:
        /*1584*/ 	.byte	0x04, 0x11
        /*1586*/ 	.short	(.L_921 - .L_920)
	.align		4
.L_920:
        /*1588*/ 	.word	index@($_Z23dynamicRegisterIndexingPiii$_Z10getIndex58Pj)
        /*158c*/ 	.word	0x00000408


	//----- nvinfo : EIATTR_FRAME_SIZE
	.align		4
.L_921:
        /*1590*/ 	.byte	0x04, 0x11
        /*1592*/ 	.short	(.L_923 - .L_922)
	.align		4
.L_922:
        /*1594*/ 	.word	index@($_Z23dynamicRegisterIndexingPiii$_Z10getIndex57Pj)
        /*1598*/ 	.word	0x00000408


	//----- nvinfo : EIATTR_FRAME_SIZE
	.align		4
.L_923:
        /*159c*/ 	.byte	0x04, 0x11
        /*159e*/ 	.short	(.L_925 - .L_924)
	.align		4
.L_924:
        /*15a0*/ 	.word	index@($_Z23dynamicRegisterIndexingPiii$_Z10getIndex56Pj)
        /*15a4*/ 	.word	0x00000408


	//----- nvinfo : EIATTR_FRAME_SIZE
	.align		4
.L_925:
        /*15a8*/ 	.byte	0x04, 0x11
        /*15aa*/ 	.short	(.L_927 - .L_926)
	.align		4
.L_926:
        /*15ac*/ 	.word	index@($_Z23dynamicRegisterIndexingPiii$_Z10getIndex55Pj)
        /*15b0*/ 	.word	0x00000408


	//----- nvinfo : EIATTR_FRAME_SIZE
	.align		4
.L_927:
        /*15b4*/ 	.byte	0x04, 0x11
        /*15b6*/ 	.short	(.L_929 - .L_928)
	.align		4
.L_928:
        /*15b8*/ 	.word	index@($_Z23dynamicRegisterIndexingPiii$_Z10getIndex54Pj)
        /*15bc*/ 	.word	0x00000408


	//----- nvinfo : EIATTR_FRAME_SIZE
	.align		4
.L_929:
        /*15c0*/ 	.byte	0x04, 0x11
        /*15c2*/ 	.short	(.L_931 - .L_930)
	.align		4
.L_930:
        /*15c4*/ 	.word	index@($_Z23dynamicRegisterIndexingPiii$_Z10getIndex53Pj)
        /*15c8*/ 	.word	0x00000408


	//----- nvinfo : EIATTR_FRAME_SIZE
	.align		4
.L_931:
        /*15cc*/ 	.byte	0x04, 0x11
        /*15ce*/ 	.short	(.L_933 - .L_932)
	.align		4
.L_932:
        /*15d0*/ 	.word	index@($_Z23dynamicRegisterIndexingPiii$_Z10getIndex52Pj)
        /*15d4*/ 	.word	0x00000408


	//----- nvinfo : EIATTR_FRAME_SIZE
	.align		4
.L_933:
        /*15d8*/ 	.byte	0x04, 0x11
        /*15da*/ 	.short	(.L_935 - .L_934)
	.align		4
.L_934:
        /*15dc*/ 	.word	index@($_Z23dynamicRegisterIndexingPiii$_Z10getIndex51Pj)
        /*15e0*/ 	.word	0x00000408


	//----- nvinfo : EIATTR_FRAME_SIZE
	.align		4
.L_935:
        /*15e4*/ 	.byte	0x04, 0x11
        /*15e6*/ 	.short	(.L_937 - .L_936)
	.align		4
.L_936:
        /*15e8*/ 	.word	index@($_Z23dynamicRegisterIndexingPiii$_Z10getIndex50Pj)
        /*15ec*/ 	.word	0x00000408


	//----- nvinfo : EIATTR_FRAME_SIZE
	.align		4
.L_937:
        /*15f0*/ 	.byte	0x04, 0x11
        /*15f2*/ 	.short	(.L_939 - .L_938)
	.align		4
.L_938:
        /*15f4*/ 	.word	index@($_Z23dynamicRegisterIndexingPiii$_Z10getIndex49Pj)
        /*15f8*/ 	.word	0x00000408


	//----- nvinfo : EIATTR_FRAME_SIZE
	.align		4
.L_939:
        /*15fc*/ 	.byte	0x04, 0x11
        /*15fe*/ 	.short	(.L_941 - .L_940)
	.align		4
.L_940:
        /*1600*/ 	.word	index@($_Z23dynamicRegisterIndexingPiii$_Z10getIndex48Pj)
        /*1604*/ 	.word	0x00000408


	//----- nvinfo : EIATTR_FRAME_SIZE
	.align		4
.L_941:
        /*1608*/ 	.byte	0x04, 0x11
        /*160a*/ 	.short	(.L_943 - .L_942)
	.align		4
.L_942:
        /*160c*/ 	.word	index@($_Z23dynamicRegisterIndexingPiii$_Z10getIndex47Pj)
        /*1610*/ 	.word	0x00000408


	//----- nvinfo : EIATTR_FRAME_SIZE
	.align		4
.L_943:
        /*1614*/ 	.byte	0x04, 0x11
        /*1616*/ 	.short	(.L_945 - .L_944)
	.align		4
.L_944:
        /*1618*/ 	.word	index@($_Z23dynamicRegisterIndexingPiii$_Z10getIndex46Pj)
        /*161c*/ 	.word	0x00000408


	//----- nvinfo : EIATTR_FRAME_SIZE
	.align		4
.L_945:
        /*1620*/ 	.byte	0x04, 0x11
        /*1622*/ 	.short	(.L_947 - .L_946)
	.align		4
.L_946:
        /*1624*/ 	.word	index@($_Z23dynamicRegisterIndexingPiii$_Z10getIndex45Pj)
        /*1628*/ 	.word	0x00000408


	//----- nvinfo : EIATTR_FRAME_SIZE
	.align		4
.L_947:
        /*162c*/ 	.byte	0x04, 0x11
        /*162e*/ 	.short	(.L_949 - .L_948)
	.align		4
.L_948:
        /*1630*/ 	.word	index@($_Z23dynamicRegisterIndexingPiii$_Z10getIndex44Pj)
        /*1634*/ 	.word	0x00000408


	//----- nvinfo : EIATTR_FRAME_SIZE
	.align		4
.L_949:
        /*1638*/ 	.byte	0x04, 0x11
        /*163a*/ 	.short	(.L_951 - .L_950)
	.align		4
.L_950:
        /*163c*/ 	.word	index@($_Z23dynamicRegisterIndexingPiii$_Z10getIndex43Pj)
        /*1640*/ 	.word	0x00000408


	//----- nvinfo : EIATTR_FRAME_SIZE
	.align		4
.L_951:
        /*1644*/ 	.byte	0x04, 0x11
        /*1646*/ 	.short	(.L_953 - .L_952)
	.align		4
.L_952:
        /*1648*/ 	.word	index@($_Z23dynamicRegisterIndexingPiii$_Z10getIndex42Pj)
        /*164c*/ 	.word	0x00000408


	//----- nvinfo : EIATTR_FRAME_SIZE
	.align		4
.L_953:
        /*1650*/ 	.byte	0x04, 0x11
        /*1652*/ 	.short	(.L_955 - .L_954)
	.align		4
.L_954:
        /*1654*/ 	.word	index@($_Z23dynamicRegisterIndexingPiii$_Z10getIndex41Pj)
        /*1658*/ 	.word	0x00000408


	//----- nvinfo : EIATTR_FRAME_SIZE
	.align		4
.L_955:
        /*165c*/ 	.byte	0x04, 0x11
        /*165e*/ 	.short	(.L_957 - .L_956)
	.align		4
.L_956:
        /*1660*/ 	.word	index@($_Z23dynamicRegisterIndexingPiii$_Z10getIndex40Pj)
        /*1664*/ 	.word	0x00000408


	//----- nvinfo : EIATTR_FRAME_SIZE
	.align		4
.L_957:
        /*1668*/ 	.byte	0x04, 0x11
        /*166a*/ 	.short	(.L_959 - .L_958)
	.align		4
.L_958:
        /*166c*/ 	.word	index@($_Z23dynamicRegisterIndexingPiii$_Z10getIndex39Pj)
        /*1670*/ 	.word	0x00000408


	//----- nvinfo : EIATTR_FRAME_SIZE
	.align		4
.L_959:
        /*1674*/ 	.byte	0x04, 0x11
        /*1676*/ 	.short	(.L_961 - .L_960)
	.align		4
.L_960:
        /*1678*/ 	.word	index@($_Z23dynamicRegisterIndexingPiii$_Z10getIndex38Pj)
        /*167c*/ 	.word	0x00000408


	//----- nvinfo : EIATTR_FRAME_SIZE
	.align		4
.L_961:
        /*1680*/ 	.byte	0x04, 0x11
        /*1682*/ 	.short	(.L_963 - .L_962)
	.align		4
.L_962:
        /*1684*/ 	.word	index@($_Z23dynamicRegisterIndexingPiii$_Z10getIndex37Pj)
        /*1688*/ 	.word	0x00000408


	//----- nvinfo : EIATTR_FRAME_SIZE
	.align		4
.L_963:
        /*168c*/ 	.byte	0x04, 0x11
        /*168e*/ 	.short	(.L_965 - .L_964)
	.align		4
.L_964:
        /*1690*/ 	.word	index@($_Z23dynamicRegisterIndexingPiii$_Z10getIndex36Pj)
        /*1694*/ 	.word	0x00000408


	//----- nvinfo : EIATTR_FRAME_SIZE
	.align		4
.L_965:
        /*1698*/ 	.byte	0x04, 0x11
        /*169a*/ 	.short	(.L_967 - .L_966)
	.align		4
.L_966:
        /*169c*/ 	.word	index@($_Z23dynamicRegisterIndexingPiii$_Z10getIndex35Pj)
        /*16a0*/ 	.word	0x00000408


	//----- nvinfo : EIATTR_FRAME_SIZE
	.align		4
.L_967:
        /*16a4*/ 	.byte	0x04, 0x11
        /*16a6*/ 	.short	(.L_969 - .L_968)
	.align		4
.L_968:
        /*16a8*/ 	.word	index@($_Z23dynamicRegisterIndexingPiii$_Z10getIndex34Pj)
        /*16ac*/ 	.word	0x00000408


	//----- nvinfo : EIATTR_FRAME_SIZE
	.align		4
.L_969:
        /*16b0*/ 	.byte	0x04, 0x11
        /*16b2*/ 	.short	(.L_971 - .L_970)
	.align		4
.L_970:
        /*16b4*/ 	.word	index@($_Z23dynamicRegisterIndexingPiii$_Z10getIndex33Pj)
        /*16b8*/ 	.word	0x00000408


	//----- nvinfo : EIATTR_FRAME_SIZE
	.align		4
.L_971:
        /*16bc*/ 	.byte	0x04, 0x11
        /*16be*/ 	.short	(.L_973 - .L_972)
	.align		4
.L_972:
        /*16c0*/ 	.word	index@($_Z23dynamicRegisterIndexingPiii$_Z10getIndex32Pj)
        /*16c4*/ 	.word	0x00000408


	//----- nvinfo : EIATTR_FRAME_SIZE
	.align		4
.L_973:
        /*16c8*/ 	.byte	0x04, 0x11
        /*16ca*/ 	.short	(.L_975 - .L_974)
	.align		4
.L_974:
        /*16cc*/ 	.word	index@($_Z23dynamicRegisterIndexingPiii$_Z10getIndex31Pj)
        /*16d0*/ 	.word	0x00000408


	//----- nvinfo : EIATTR_FRAME_SIZE
	.align		4
.L_975:
        /*16d4*/ 	.byte	0x04, 0x11
        /*16d6*/ 	.short	(.L_977 - .L_976)
	.align		4
.L_976:
        /*16d8*/ 	.word	index@($_Z23dynamicRegisterIndexingPiii$_Z10getIndex30Pj)
        /*16dc*/ 	.word	0x00000408


	//----- nvinfo : EIATTR_FRAME_SIZE
	.align		4
.L_977:
        /*16e0*/ 	.byte	0x04, 0x11
        /*16e2*/ 	.short	(.L_979 - .L_978)
	.align		4
.L_978:
        /*16e4*/ 	.word	index@($_Z23dynamicRegisterIndexingPiii$_Z10getIndex29Pj)
        /*16e8*/ 	.word	0x00000408


	//----- nvinfo : EIATTR_FRAME_SIZE
	.align		4
.L_979:
        /*16ec*/ 	.byte	0x04, 0x11
        /*16ee*/ 	.short	(.L_981 - .L_980)
	.align		4
.L_980:
        /*16f0*/ 	.word	index@($_Z23dynamicRegisterIndexingPiii$_Z10getIndex28Pj)
        /*16f4*/ 	.word	0x00000408


	//----- nvinfo : EIATTR_FRAME_SIZE
	.align		4
.L_981:
        /*16f8*/ 	.byte	0x04, 0x11
        /*16fa*/ 	.short	(.L_983 - .L_982)
	.align		4
.L_982:
        /*16fc*/ 	.word	index@($_Z23dynamicRegisterIndexingPiii$_Z10getIndex27Pj)
        /*1700*/ 	.word	0x00000408


	//----- nvinfo : EIATTR_FRAME_SIZE
	.align		4
.L_983:
        /*1704*/ 	.byte	0x04, 0x11
        /*1706*/ 	.short	(.L_985 - .L_984)
	.align		4
.L_984:
        /*1708*/ 	.word	index@($_Z23dynamicRegisterIndexingPiii$_Z10getIndex26Pj)
        /*170c*/ 	.word	0x00000408


	//----- nvinfo : EIATTR_FRAME_SIZE
	.align		4
.L_985:
        /*1710*/ 	.byte	0x04, 0x11
        /*1712*/ 	.short	(.L_987 - .L_986)
	.align		4
.L_986:
        /*1714*/ 	.word	index@($_Z23dynamicRegisterIndexingPiii$_Z10getIndex25Pj)
        /*1718*/ 	.word	0x00000408


	//----- nvinfo : EIATTR_FRAME_SIZE
	.align		4
.L_987:
        /*171c*/ 	.byte	0x04, 0x11
        /*171e*/ 	.short	(.L_989 - .L_988)
	.align		4
.L_988:
        /*1720*/ 	.word	index@($_Z23dynamicRegisterIndexingPiii$_Z10getIndex24Pj)
        /*1724*/ 	.word	0x00000408


	//----- nvinfo : EIATTR_FRAME_SIZE
	.align		4
.L_989:
        /*1728*/ 	.byte	0x04, 0x11
        /*172a*/ 	.short	(.L_991 - .L_990)
	.align		4
.L_990:
        /*172c*/ 	.word	index@($_Z23dynamicRegisterIndexingPiii$_Z10getIndex23Pj)
        /*1730*/ 	.word	0x00000408


	//----- nvinfo : EIATTR_FRAME_SIZE
	.align		4
.L_991:
        /*1734*/ 	.byte	0x04, 0x11
        /*1736*/ 	.short	(.L_993 - .L_992)
	.align		4
.L_992:
        /*1738*/ 	.word	index@($_Z23dynamicRegisterIndexingPiii$_Z10getIndex22Pj)
        /*173c*/ 	.word	0x00000408


	//----- nvinfo : EIATTR_FRAME_SIZE
	.align		4
.L_993:
        /*1740*/ 	.byte	0x04, 0x11
        /*1742*/ 	.short	(.L_995 - .L_994)
	.align		4
.L_994:
        /*1744*/ 	.word	index@($_Z23dynamicRegisterIndexingPiii$_Z10getIndex21Pj)
        /*1748*/ 	.word	0x00000408


	//----- nvinfo : EIATTR_FRAME_SIZE
	.align		4
.L_995:
        /*174c*/ 	.byte	0x04, 0x11
        /*174e*/ 	.short	(.L_997 - .L_996)
	.align		4
.L_996:
        /*1750*/ 	.word	index@($_Z23dynamicRegisterIndexingPiii$_Z10getIndex20Pj)
        /*1754*/ 	.word	0x00000408


	//----- nvinfo : EIATTR_FRAME_SIZE
	.align		4
.L_997:
        /*1758*/ 	.byte	0x04, 0x11
        /*175a*/ 	.short	(.L_999 - .L_998)
	.align		4
.L_998:
        /*175c*/ 	.word	index@($_Z23dynamicRegisterIndexingPiii$_Z10getIndex19Pj)
        /*1760*/ 	.word	0x00000408


	//----- nvinfo : EIATTR_FRAME_SIZE
	.align		4
.L_999:
        /*1764*/ 	.byte	0x04, 0x11
        /*1766*/ 	.short	(.L_1001 - .L_1000)
	.align		4
.L_1000:
        /*1768*/ 	.word	index@($_Z23dynamicRegisterIndexingPiii$_Z10getIndex18Pj)
        /*176c*/ 	.word	0x00000408


	//----- nvinfo : EIATTR_FRAME_SIZE
	.align		4
.L_1001:
        /*1770*/ 	.byte	0x04, 0x11
        /*1772*/ 	.short	(.L_1003 - .L_1002)
	.align		4
.L_1002:
        /*1774*/ 	.word	index@($_Z23dynamicRegisterIndexingPiii$_Z10getIndex17Pj)
        /*1778*/ 	.word	0x00000408


	//----- nvinfo : EIATTR_FRAME_SIZE
	.align		4
.L_1003:
        /*177c*/ 	.byte	0x04, 0x11
        /*177e*/ 	.short	(.L_1005 - .L_1004)
	.align		4
.L_1004:
        /*1780*/ 	.word	index@($_Z23dynamicRegisterIndexingPiii$_Z10getIndex16Pj)
        /*1784*/ 	.word	0x00000408


	//----- nvinfo : EIATTR_FRAME_SIZE
	.align		4
.L_1005:
        /*1788*/ 	.byte	0x04, 0x11
        /*178a*/ 	.short	(.L_1007 - .L_1006)
	.align		4
.L_1006:
        /*178c*/ 	.word	index@($_Z23dynamicRegisterIndexingPiii$_Z10getIndex15Pj)
        /*1790*/ 	.word	0x00000408


	//----- nvinfo : EIATTR_FRAME_SIZE
	.align		4
.L_1007:
        /*1794*/ 	.byte	0x04, 0x11
        /*1796*/ 	.short	(.L_1009 - .L_1008)
	.align		4
.L_1008:
        /*1798*/ 	.word	index@($_Z23dynamicRegisterIndexingPiii$_Z10getIndex14Pj)
        /*179c*/ 	.word	0x00000408


	//----- nvinfo : EIATTR_FRAME_SIZE
	.align		4
.L_1009:
        /*17a0*/ 	.byte	0x04, 0x11
        /*17a2*/ 	.short	(.L_1011 - .L_1010)
	.align		4
.L_1010:
        /*17a4*/ 	.word	index@($_Z23dynamicRegisterIndexingPiii$_Z10getIndex13Pj)
        /*17a8*/ 	.word	0x00000408


	//----- nvinfo : EIATTR_FRAME_SIZE
	.align		4
.L_1011:
        /*17ac*/ 	.byte	0x04, 0x11
        /*17ae*/ 	.short	(.L_1013 - .L_1012)
	.align		4
.L_1012:
        /*17b0*/ 	.word	index@($_Z23dynamicRegisterIndexingPiii$_Z10getIndex12Pj)
        /*17b4*/ 	.word	0x00000408


	//----- nvinfo : EIATTR_FRAME_SIZE
	.align		4
.L_1013:
        /*17b8*/ 	.byte	0x04, 0x11
        /*17ba*/ 	.short	(.L_1015 - .L_1014)
	.align		4
.L_1014:
        /*17bc*/ 	.word	index@($_Z23dynamicRegisterIndexingPiii$_Z10getIndex11Pj)
        /*17c0*/ 	.word	0x00000408


	//----- nvinfo : EIATTR_FRAME_SIZE
	.align		4
.L_1015:
        /*17c4*/ 	.byte	0x04, 0x11
        /*17c6*/ 	.short	(.L_1017 - .L_1016)
	.align		4
.L_1016:
        /*17c8*/ 	.word	index@($_Z23dynamicRegisterIndexingPiii$_Z10getIndex10Pj)
        /*17cc*/ 	.word	0x00000408


	//----- nvinfo : EIATTR_FRAME_SIZE
	.align		4
.L_1017:
        /*17d0*/ 	.byte	0x04, 0x11
        /*17d2*/ 	.short	(.L_1019 - .L_1018)
	.align		4
.L_1018:
        /*17d4*/ 	.word	index@(_Z23dynamicRegisterIndexingPiii)
        /*17d8*/ 	.word	0x00000408


	//----- nvinfo : EIATTR_MIN_STACK_SIZE
	.align		4
.L_1019:
        /*17dc*/ 	.byte	0x04, 0x12
        /*17de*/ 	.short	(.L_1021 - .L_1020)
	.align		4
.L_1020:
        /*17e0*/ 	.word	index@(_Z23dynamicRegisterIndexingPiii)
        /*17e4*/ 	.word	0x00000408
.L_1021:


//--------------------- .nv.compat                --------------------------
	.section	.nv.compat,"",@"SHT_CUDA_COMPAT_INFO"
	.align	4
        /*0000*/ 	.byte	0x02, 0x09, 0x00, 0x00, 0x02, 0x02, 0x01, 0x00, 0x02, 0x05, 0x05, 0x00, 0x03, 0x07, 0x01, 0x01
        /*0010*/ 	.byte	0x02, 0x03, 0x00, 0x00, 0x02, 0x06, 0x01, 0x00, 0x04, 0x0b, 0x08, 0x00, 0x09, 0x00, 0x00, 0x00
        /*0020*/ 	.byte	0x00, 0x00, 0x00, 0x00


//--------------------- .nv.info._Z23dynamicRegisterIndexingPiii --------------------------
	.section	.nv.info._Z23dynamicRegisterIndexingPiii,"",@"SHT_CUDA_INFO"
	.sectionflags	@""
	.align	4


	//----- nvinfo : EIATTR_CUDA_API_VERSION
	.align		4
        /*0000*/ 	.byte	0x04, 0x37
        /*0002*/ 	.short	(.L_1023 - .L_1022)
.L_1022:
        /*0004*/ 	.word	0x00000082


	//----- nvinfo : EIATTR_KPARAM_INFO
	.align		4
.L_1023:
        /*0008*/ 	.byte	0x04, 0x17
        /*000a*/ 	.short	(.L_1025 - .L_1024)
.L_1024:
        /*000c*/ 	.word	0x00000000
        /*0010*/ 	.short	0x0002
        /*0012*/ 	.short	0x000c
        /*0014*/ 	.byte	0x00, 0xf0, 0x11, 0x00


	//----- nvinfo : EIATTR_KPARAM_INFO
	.align		4
.L_1025:
        /*0018*/ 	.byte	0x04, 0x17
        /*001a*/ 	.short	(.L_1027 - .L_1026)
.L_1026:
        /*001c*/ 	.word	0x00000000
        /*0020*/ 	.short	0x0001
        /*0022*/ 	.short	0x0008
        /*0024*/ 	.byte	0x00, 0xf0, 0x11, 0x00


	//----- nvinfo : EIATTR_KPARAM_INFO
	.align		4
.L_1027:
        /*0028*/ 	.byte	0x04, 0x17
        /*002a*/ 	.short	(.L_1029 - .L_1028)
.L_1028:
        /*002c*/ 	.word	0x00000000
        /*0030*/ 	.short	0x0000
        /*0032*/ 	.short	0x0000
        /*0034*/ 	.byte	0x00, 0xf5, 0x21, 0x00


	//----- nvinfo : EIATTR_SPARSE_MMA_MASK
	.align		4
.L_1029:
        /*0038*/ 	.byte	0x03, 0x50
        /*003a*/ 	.short	0x0000


	//----- nvinfo : EIATTR_MAXREG_COUNT
	.align		4
        /*003c*/ 	.byte	0x03, 0x1b
        /*003e*/ 	.short	0x00ff


	//----- nvinfo : EIATTR_MERCURY_ISA_VERSION
	.align		4
        /*0040*/ 	.byte	0x03, 0x5f
        /*0042*/ 	.short	0x0101


	//----- nvinfo : EIATTR_COOP_GROUP_MASK_REGIDS
	.align		4
        /*0044*/ 	.byte	0x04, 0x29
        /*0046*/ 	.short	(.L_1031 - .L_1030)


	//   ....[0]....
.L_1030:
        /*0048*/ 	.word	0xffffffff


	//   ....[1]....
        /*004c*/ 	.word	0xffffffff


	//   ....[2]....
        /*0050*/ 	.word	0xffffffff


	//   ....[3]....
        /*0054*/ 	.word	0xffffffff


	//   ....[4]....
        /*0058*/ 	.word	0xffffffff


	//   ....[5]....
        /*005c*/ 	.word	0xffffffff


	//   ....[6]....
        /*0060*/ 	.word	0xffffffff


	//   ....[7]....
        /*0064*/ 	.word	0xffffffff


	//   ....[8]....
        /*0068*/ 	.word	0xffffffff


	//   ....[9]....
        /*006c*/ 	.word	0xffffffff


	//   ....[10]....
        /*0070*/ 	.word	0xffffffff


	//   ....[11]....
        /*0074*/ 	.word	0xffffffff


	//   ....[12]....
        /*0078*/ 	.word	0xffffffff


	//   ....[13]....
        /*007c*/ 	.word	0xffffffff


	//   ....[14]....
        /*0080*/ 	.word	0xffffffff


	//   ....[15]....
        /*0084*/ 	.word	0xffffffff


	//   ....[16]....
        /*0088*/ 	.word	0xffffffff


	//   ....[17]....
        /*008c*/ 	.word	0xffffffff


	//   ....[18]....
        /*0090*/ 	.word	0xffffffff


	//   ....[19]....
        /*0094*/ 	.word	0xffffffff


	//   ....[20]....
        /*0098*/ 	.word	0xffffffff


	//   ....[21]....
        /*009c*/ 	.word	0xffffffff


	//   ....[22]....
        /*00a0*/ 	.word	0xffffffff


	//   ....[23]....
        /*00a4*/ 	.word	0xffffffff


	//   ....[24]....
        /*00a8*/ 	.word	0xffffffff


	//   ....[25]....
        /*00ac*/ 	.word	0xffffffff


	//   ....[26]....
        /*00b0*/ 	.word	0x0500000f


	//   ....[27]....
        /*00b4*/ 	.word	0x0500000f


	//   ....[28]....
        /*00b8*/ 	.word	0x0500000f


	//   ....[29]....
        /*00bc*/ 	.word	0x0500000f


	//   ....[30]....
        /*00c0*/ 	.word	0x0500000f


	//   ....[31]....
        /*00c4*/ 	.word	0x0500000f


	//   ....[32]....
        /*00c8*/ 	.word	0x0500000f


	//   ....[33]....
        /*00cc*/ 	.word	0x0500000f


	//   ....[34]....
        /*00d0*/ 	.word	0x0500000f


	//   ....[35]....
        /*00d4*/ 	.word	0x0500000f


	//   ....[36]....
        /*00d8*/ 	.word	0x0500000f


	//   ....[37]....
        /*00dc*/ 	.word	0x0500000f


	//   ....[38]....
        /*00e0*/ 	.word	0x0500000f


	//   ....[39]....
        /*00e4*/ 	.word	0x0500000f


	//   ....[40]....
        /*00e8*/ 	.word	0x0500000f


	//   ....[41]....
        /*00ec*/ 	.word	0x0500000f


	//   ....[42]....
        /*00f0*/ 	.word	0x0500000f


	//   ....[43]....
        /*00f4*/ 	.word	0x0500000f


	//   ....[44]....
        /*00f8*/ 	.word	0x0500000f


	//   ....[45]....
        /*00fc*/ 	.word	0x0500000f


	//   ....[46]....
        /*0100*/ 	.word	0x0500000f


	//   ....[47]....
        /*0104*/ 	.word	0x0500000f


	//   ....[48]....
        /*0108*/ 	.word	0x0500000f


	//   ....[49]....
        /*010c*/ 	.word	0x0500000f


	//   ....[50]....
        /*0110*/ 	.word	0x0500000f


	//   ....[51]....
        /*0114*/ 	.word	0x0500000f


	//   ....[52]....
        /*0118*/ 	.word	0x0500000f


	//   ....[53]....
        /*011c*/ 	.word	0x0500000f


	//----- nvinfo : EIATTR_COOP_GROUP_INSTR_OFFSETS
	.align		4
.L_1031:
        /*0120*/ 	.byte	0x04, 0x28
        /*0122*/ 	.short	(.L_1033 - .L_1032)


	//   ....[0]....
.L_1032:
        /*0124*/ 	.word	0x000001e0


	//   ....[1]....
        /*0128*/ 	.word	0x000001f0


	//   ....[2]....
        /*012c*/ 	.word	0x00000390


	//   ....[3]....
        /*0130*/ 	.word	0x00000520


	//   ....[4]....
        /*0134*/ 	.word	0x000006f0


	//   ....[5]....
        /*0138*/ 	.word	0x00000700


	//   ....[6]....
        /*013c*/ 	.word	0x00000860


	//   ....[7]....
        /*0140*/ 	.word	0x00000870


	//   ....[8]....
        /*0144*/ 	.word	0x000009d0


	//   ....[9]....
        /*0148*/ 	.word	0x000009e0


	//   ....[10]....
        /*014c*/ 	.word	0x00000b40


	//   ....[11]....
        /*0150*/ 	.word	0x00000b50


	//   ....[12]....
        /*0154*/ 	.word	0x00000d10


	//   ....[13]....
        /*0158*/ 	.word	0x00000e90


	//   ....[14]....
        /*015c*/ 	.word	0x00000ea0


	//   ....[15]....
        /*0160*/ 	.word	0x00001020


	//   ....[16]....
        /*0164*/ 	.word	0x00001030


	//   ....[17]....
        /*0168*/ 	.word	0x000011c0


	//   ....[18]....
        /*016c*/ 	.word	0x000011d0


	//   ....[19]....
        /*0170*/ 	.word	0x00001340


	//   ....[20]....
        /*0174*/ 	.word	0x000013f0


	//   ....[21]....
        /*0178*/ 	.word	0x00001580


	//   ....[22]....
        /*017c*/ 	.word	0x000015e0


	//   ....[23]....
        /*0180*/ 	.word	0x00001770


	//   ....[24]....
        /*0184*/ 	.word	0x000017d0


	//   ....[25]....
        /*0188*/ 	.word	0x00001940


	//   ....[26]....
        /*018c*/ 	.word	0x00001a80


	//   ....[27]....
        /*0190*/ 	.word	0x00001b10


	//   ....[28]....
        /*0194*/ 	.word	0x00001bc0


	//   ....[29]....
        /*0198*/ 	.word	0x00001c50


	//   ....[30]....
        /*019c*/ 	.word	0x00001d00


	//   ....[31]....
        /*01a0*/ 	.word	0x00001d90


	//   ....[32]....
        /*01a4*/ 	.word	0x00001e40


	//   ....[33]....
        /*01a8*/ 	.word	0x00001ed0


	//   ....[34]....
        /*01ac*/ 	.word	0x00001f70


	//   ....[35]....
        /*01b0*/ 	.word	0x00002000


	//   ....[36]....
        /*01b4*/ 	.word	0x000020a0


	//   ....[37]....
        /*01b8*/ 	.word	0x00002130


	//   ....[38]....
        /*01bc*/ 	.word	0x000021d0


	//   ....[39]....
        /*01c0*/ 	.word	0x00002260


	//   ....[40]....
        /*01c4*/ 	.word	0x00002300


	//   ....[41]....
        /*01c8*/ 	.word	0x000023a0


	//   ....[42]....
        /*01cc*/ 	.word	0x00002430


	//   ....[43]....
        /*01d0*/ 	.word	0x000024b0


	//   ....[44]....
        /*01d4*/ 	.word	0x00002560


	//   ....[45]....
        /*01d8*/ 	.word	0x000025f0


	//   ....[46]....
        /*01dc*/ 	.word	0x00002680


	//   ....[47]....
        /*01e0*/ 	.word	0x00002700


	//   ....[48]....
        /*01e4*/ 	.word	0x000027a0


	//   ....[49]....
        /*01e8*/ 	.word	0x00002830


	//   ....[50]....
        /*01ec*/ 	.word	0x000028c0


	//   ....[51]....
        /*01f0*/ 	.word	0x00002950


	//   ....[52]....
        /*01f4*/ 	.word	0x000029e0


	//   ....[53]....
        /*01f8*/ 	.word	0x00002a70


	//----- nvinfo : EIATTR_VRC_CTA_INIT_COUNT
	.align		4
.L_1033:
        /*01fc*/ 	.byte	0x02, 0x4a
	.zero		1
	.zero		1


	//----- nvinfo : EIATTR_EXIT_INSTR_OFFSETS
	.align		4
        /*0200*/ 	.byte	0x04, 0x1c
        /*0202*/ 	.short	(.L_1035 - .L_1034)


	//   ....[0]....
.L_1034:
        /*0204*/ 	.word	0x00000080


	//   ....[1]....
        /*0208*/ 	.word	0x00001a00


	//----- nvinfo : EIATTR_CRS_STACK_SIZE
	.align		4
.L_1035:
        /*020c*/ 	.byte	0x04, 0x1e
        /*020e*/ 	.short	(.L_1037 - .L_1036)
.L_1036:
        /*0210*/ 	.word	0x00000000


	//----- nvinfo : EIATTR_CBANK_PARAM_SIZE
	.align		4
.L_1037:
        /*0214*/ 	.byte	0x03, 0x19
        /*0216*/ 	.short	0x0010


	//----- nvinfo : EIATTR_PARAM_CBANK
	.align		4
        /*0218*/ 	.byte	0x04, 0x0a
        /*021a*/ 	.short	(.L_1039 - .L_1038)
	.align		4
.L_1038:
        /*021c*/ 	.word	index@(.nv.constant0._Z23dynamicRegisterIndexingPiii)
        /*0220*/ 	.short	0x0380
        /*0222*/ 	.short	0x0010


	//----- nvinfo : EIATTR_SW_WAR
	.align		4
.L_1039:
        /*0224*/ 	.byte	0x04, 0x36
        /*0226*/ 	.short	(.L_1041 - .L_1040)
.L_1040:
        /*0228*/ 	.word	0x00000008
.L_1041:


//--------------------- .nv.callgraph             --------------------------
	.section	.nv.callgraph,"",@"SHT_CUDA_CALLGRAPH"
	.align	4
	.sectionentsize	8
	.align		4
        /*0000*/ 	.word	0x00000000
	.align		4
        /*0004*/ 	.word	0xffffffff
	.align		4
        /*0008*/ 	.word	0x00000000
	.align		4
        /*000c*/ 	.word	0xfffffffe
	.align		4
        /*0010*/ 	.word	0x00000000
	.align		4
        /*0014*/ 	.word	0xfffffffd
	.align		4
        /*0018*/ 	.word	0x00000000
	.align		4
        /*001c*/ 	.word	0xfffffffc


//--------------------- .nv.constant4             --------------------------
	.section	.nv.constant4,"a",@progbits
	.align	8
	.align		8
.nv.constant4:
        /*0000*/ 	.dword	fuGet
	.align		8
        /*0008*/ 	.dword	fuSet


//--------------------- .text._Z23dynamicRegisterIndexingPiii --------------------------
	.section	.text._Z23dynamicRegisterIndexingPiii,"ax",@progbits
	.align	128
        .global         _Z23dynamicRegisterIndexingPiii
        .type           _Z23dynamicRegisterIndexingPiii,@function
        .size           _Z23dynamicRegisterIndexingPiii,(.L_x_625 - _Z23dynamicRegisterIndexingPiii)
        .other          _Z23dynamicRegisterIndexingPiii,@"STO_CUDA_ENTRY STV_DEFAULT"
_Z23dynamicRegisterIndexingPiii:
.text._Z23dynamicRegisterIndexingPiii:
[----:B------:R-:W0:Y:S01]  /*0000*/  LDC R1, c[0x0][0x37c] ;  /* 0x0000df00ff017b82 */ /* 0x000e220000000800 */
[----:B------:R-:W1:Y:S01]  /*0010*/  LDCU.64 UR4, c[0x0][0x388] ;  /* 0x00007100ff0477ac */ /* 0x000e620008000a00 */
[----:B0-----:R-:W-:Y:S01]  /*0020*/  VIADD R1, R1, 0xfffffc00 ;  /* 0xfffffc0001017836 */ /* 0x001fe20000000000 */
[----:B------:R-:W0:Y:S04]  /*0030*/  LDCU UR38, c[0x0][0x2f8] ;  /* 0x00005f00ff2677ac */ /* 0x000e280008000800 */
[----:B------:R-:W-:Y:S01]  /*0040*/  R2UR UR6, R1 ;  /* 0x00000000010672ca */ /* 0x000fe200000e0000 */
[----:B------:R-:W2:Y:S01]  /*0050*/  LDCU UR40, c[0x0][0x2fc] ;  /* 0x00005f80ff2877ac */ /* 0x000ea20008000800 */
[----:B-1----:R-:W-:-:S06]  /*0060*/  UISETP.GE.AND UP0, UPT, UR4, UR5, UPT ;  /* 0x000000050400728c */ /* 0x002fcc000bf06270 */
[----:B------:R-:W-:-:S13]  /*0070*/  PLOP3.LUT P0, PT, PT, PT, UP0, 0x80, 0x8 ;  /* 0x000000000008781c */ /* 0x000fda0003f0f008 */
[----:B0-2---:R-:W-:Y:S05]  /*0080*/  @P0 EXIT ;  /* 0x000000000000094d */ /* 0x005fea0003800000 */
[----:B------:R-:W0:Y:S01]  /*0090*/  S2R R17, SR_TID.X ;  /* 0x0000000000117919 */ /* 0x000e220000002100 */
[----:B------:R-:W-:Y:S01]  /*00a0*/  UIADD3 UR41, UPT, UPT, -UR4, UR5, URZ ;  /* 0x0000000504297290 */ /* 0x000fe2000fffe1ff */
[----:B------:R-:W-:Y:S01]  /*00b0*/  IMAD.MOV.U32 R23, RZ, RZ, RZ ;  /* 0x000000ffff177224 */ /* 0x000fe200078e00ff */
[----:B------:R-:W-:Y:S02]  /*00c0*/  UIADD3 UR38, UP0, UPT, UR6, UR38, URZ ;  /* 0x0000002606267290 */ /* 0x000fe4000ff1e0ff */
[----:B------:R-:W-:Y:S02]  /*00d0*/  ULOP3.LUT UR46, UR41, 0x3, URZ, 0xc0, !UPT ;  /* 0x00000003292e7892 */ /* 0x000fe4000f8ec0ff */
[----:B------:R-:W-:Y:S02]  /*00e0*/  UIADD3 UR42, UPT, UPT, UR4, 0x1, URZ ;  /* 0x00000001042a7890 */ /* 0x000fe4000fffe0ff */
[----:B------:R-:W-:Y:S01]  /*00f0*/  UIADD3 UR43, UPT, UPT, UR4, 0x2, URZ ;  /* 0x00000002042b7890 */ /* 0x000fe2000fffe0ff */
[----:B------:R-:W1:Y:S01]  /*0100*/  LDCU.64 UR36, c[0x0][0x358] ;  /* 0x00006b00ff2477ac */ /* 0x000e620008000a00 */
[----:B------:R-:W2:Y:S01]  /*0110*/  LDCU UR44, c[0x0][0x38c] ;  /* 0x00007180ff2c77ac */ /* 0x000ea20008000800 */
[----:B------:R-:W-:-:S02]  /*0120*/  UIADD3 UR45, UPT, UPT, UR4, 0x3, URZ ;  /* 0x00000003042d7890 */ /* 0x000fc4000fffe0ff */
[----:B------:R-:W-:Y:S02]  /*0130*/  UIADD3 UR39, UPT, UPT, UR4, -UR5, URZ ;  /* 0x8000000504277290 */ /* 0x000fe4000fffe0ff */
[----:B------:R-:W-:Y:S02]  /*0140*/  UIADD3.X UR40, UPT, UPT, URZ, UR40, URZ, UP0, !UPT ;  /* 0x00000028ff287290 */ /* 0x000fe400087fe4ff */
[----:B------:R-:W-:-:S12]  /*0150*/  ULOP3.LUT UR41, UR41, 0xfffffffc, URZ, 0xc0, !UPT ;  /* 0xfffffffc29297892 */ /* 0x000fd8000f8ec0ff */
.L_x_53:
[----:B---3--:R-:W3:Y:S01]  /*0160*/  LDCU UR4, c[0x0][0x388] ;  /* 0x00007100ff0477ac */ /* 0x008ee20008000800 */
[----:B------:R-:W-:Y:S01]  /*0170*/  UISETP.NE.AND UP0, UPT, UR46, URZ, UPT ;  /* 0x000000ff2e00728c */ /* 0x000fe2000bf05270 */
[----:B0--3--:R-:W-:-:S08]  /*0180*/  MOV R2, UR4 ;  /* 0x0000000400027c02 */ /* 0x009fd00008000f00 */
[----:B----4-:R-:W-:Y:S05]  /*0190*/  BRA.U !UP0, `(.L_x_0) ;  /* 0x00000005082c7547 */ /* 0x010fea000b800000 */
[----:B------:R-:W3:Y:S01]  /*01a0*/  LDC R13, c[0x0][0x388] ;  /* 0x0000e200ff0d7b82 */ /* 0x000ee20000000800 */
[----:B------:R-:W-:-:S03]  /*01b0*/  UMOV UR4, 0xffffffff ;  /* 0xffffffff00047882 */ /* 0x000fc60000000000 */
[----:B------:R-:W-:Y:S05]  /*01c0*/  BRA.DIV UR4, `(.L_x_1) ;  /* 0x0000001a04147947 */ /* 0x000fea000b800000 */
[----:B------:R-:W-:Y:S01]  /*01d0*/  IMAD.MOV.U32 R6, RZ, RZ, 0x1 ;  /* 0x00000001ff067424 */ /* 0x000fe200078e00ff */
[----:B---3--:R3:W4:Y:S05]  /*01e0*/  SHFL.IDX PT, R3, R13, RZ, 0x1f ;  /* 0x00001fff0d037589 */ /* 0x00872a00000e0000 */
[----:B------:R-:W0:Y:S02]  /*01f0*/  SHFL.IDX PT, R6, R6, RZ, 0x1f ;  /* 0x00001fff06067589 */ /* 0x000e2400000e0000 */
.L_x_57:
[----:B------:R-:W-:Y:S01]  /*0200*/  IMAD.MOV.U32 R2, RZ, RZ, RZ ;  /* 0x000000ffff027224 */ /* 0x000fe200078e00ff */
[----:B------:R-:W-:Y:S03]  /*0210*/  BSSY.RECONVERGENT B6, `(.L_x_2) ;  /* 0x000000f000067945 */ /* 0x000fe60003800200 */
[----:B----4-:R-:W-:-:S05]  /*0220*/  IMAD.HI R0, R3, -0x7f7f7f7f, R2 ;  /* 0x8080808103007827 */ /* 0x010fca00078e0202 */
[----:B------:R-:W-:-:S04]  /*0230*/  SHF.R.U32.HI R5, RZ, 0x1f, R0 ;  /* 0x0000001fff057819 */ /* 0x000fc80000011600 */
[----:B------:R-:W-:-:S04]  /*0240*/  LEA.HI.SX32 R0, R0, R5, 0x19 ;  /* 0x0000000500007211 */ /* 0x000fc800078fcaff */
[----:B0-----:R-:W-:-:S13]  /*0250*/  ISETP.NE.AND P0, PT, R0, R17, PT ;  /* 0x000000110000720c */ /* 0x001fda0003f05270 */
[----:B------:R-:W-:Y:S05]  /*0260*/  @P0 BRA `(.L_x_3) ;  /* 0x0000000000240947 */ /* 0x000fea0003800000 */
[----:B------:R-:W0:Y:S01]  /*0270*/  LDC.64 R4, c[0x4][0x8] ;  /* 0x01000200ff047b82 */ /* 0x000e220000000a00 */
[----:B------:R-:W-:-:S04]  /*0280*/  IMAD R3, R0, -0xff, R3 ;  /* 0xffffff0100037824 */ /* 0x000fc800078e0203 */
[----:B0-----:R-:W-:-:S06]  /*0290*/  IMAD.WIDE R2, R3, 0x8, R4 ;  /* 0x0000000803027825 */ /* 0x001fcc00078e0204 */
[----:B-1----:R-:W5:Y:S01]  /*02a0*/  LDG.E.64 R2, desc[UR36][R2.64] ;  /* 0x0000002402027981 */ /* 0x002f62000c1e1b00 */
[----:B------:R-:W-:Y:S01]  /*02b0*/  MOV R4, UR38 ;  /* 0x0000002600047c02 */ /* 0x000fe20008000f00 */
[----:B------:R-:W-:Y:S01]  /*02c0*/  IMAD.U32 R5, RZ, RZ, UR40 ;  /* 0x00000028ff057e24 */ /* 0x000fe2000f8e00ff */
[----:B------:R-:W-:Y:S01]  /*02d0*/  MOV R20, 0x300 ;  /* 0x0000030000147802 */ /* 0x000fe20000000f00 */
[----:B------:R-:W-:-:S07]  /*02e0*/  IMAD.MOV.U32 R21, RZ, RZ, 0x0 ;  /* 0x00000000ff157424 */ /* 0x000fce00078e00ff */
[----:B--23-5:R-:W-:Y:S05]  /*02f0*/  CALL.REL.NOINC R2 `(_Z23dynamicRegisterIndexingPiii) ;  /* 0xfffffffc02407344 */ /* 0x02cfea0003c3ffff */
.L_x_3:
[----:B-12---:R-:W-:Y:S05]  /*0300*/  BSYNC.RECONVERGENT B6 ;  /* 0x0000000000067941 */ /* 0x006fea0003800200 */
.L_x_2:
[----:B------:R-:W-:Y:S01]  /*0310*/  UISETP.NE.AND UP0, UPT, UR46, 0x1, UPT ;  /* 0x000000012e00788c */ /* 0x000fe2000bf05270 */
[----:B------:R-:W-:Y:S01]  /*0320*/  BSSY B7, `(.L_x_0) ;  /* 0x0000032000077945 */ /* 0x000fe20003800000 */
[----:B------:R-:W-:-:S07]  /*0330*/  MOV R2, UR42 ;  /* 0x0000002a00027c02 */ /* 0x000fce0008000f00 */
[----:B------:R-:W-:Y:S05]  /*0340*/  BRA.U !UP0, `(.L_x_4) ;  /* 0x0000000108bc7547 */ /* 0x000fea000b800000 */
[----:B------:R-:W-:-:S03]  /*0350*/  UMOV UR4, 0xffffffff ;  /* 0xffffffff00047882 */ /* 0x000fc60000000000 */
[----:B------:R-:W-:Y:S05]  /*0360*/  BRA.DIV UR4, `(.L_x_5) ;  /* 0x0000001604f87947 */ /* 0x000fea000b800000 */
[----:B------:R-:W-:Y:S02]  /*0370*/  IMAD.MOV.U32 R6, RZ, RZ, 0x1 ;  /* 0x00000001ff067424 */ /* 0x000fe400078e00ff */
[----:B------:R-:W-:-:S04]  /*0380*/  IMAD.U32 R3, RZ, RZ, UR42 ;  /* 0x0000002aff037e24 */ /* 0x000fc8000f8e00ff */
[----:B------:R-:W0:Y:S03]  /*0390*/  SHFL.IDX PT, R6, R6, RZ, 0x1f ;  /* 0x00001fff06067589 */ /* 0x000e2600000e0000 */
.L_x_61:
[----:B------:R-:W-:Y:S01]  /*03a0*/  HFMA2 R2, -RZ, RZ, 0, 0 ;  /* 0x00000000ff027431 */ /* 0x000fe200000001ff */
[----:B------:R-:W-:Y:S04]  /*03b0*/  BSSY.RECONVERGENT B6, `(.L_x_6) ;  /* 0x000000f000067945 */ /* 0x000fe80003800200 */
[----:B------:R-:W-:-:S05]  /*03c0*/  IMAD.HI R0, R3, -0x7f7f7f7f, R2 ;  /* 0x8080808103007827 */ /* 0x000fca00078e0202 */
[----:B------:R-:W-:-:S04]  /*03d0*/  SHF.R.U32.HI R5, RZ, 0x1f, R0 ;  /* 0x0000001fff057819 */ /* 0x000fc80000011600 */
[----:B------:R-:W-:-:S04]  /*03e0*/  LEA.HI.SX32 R0, R0, R5, 0x19 ;  /* 0x0000000500007211 */ /* 0x000fc800078fcaff */
[----:B------:R-:W-:-:S13]  /*03f0*/  ISETP.NE.AND P0, PT, R0, R17, PT ;  /* 0x000000110000720c */ /* 0x000fda0003f05270 */
[----:B------:R-:W-:Y:S05]  /*0400*/  @P0 BRA `(.L_x_7) ;  /* 0x0000000000240947 */ /* 0x000fea0003800000 */
[----:B------:R-:W1:Y:S01]  /*0410*/  LDC.64 R4, c[0x4][0x8] ;  /* 0x01000200ff047b82 */ /* 0x000e620000000a00 */
[----:B------:R-:W-:-:S04]  /*0420*/  IMAD R3, R0, -0xff, R3 ;  /* 0xffffff0100037824 */ /* 0x000fc800078e0203 */
[----:B-1----:R-:W-:-:S06]  /*0430*/  IMAD.WIDE R2, R3, 0x8, R4 ;  /* 0x0000000803027825 */ /* 0x002fcc00078e0204 */
[----:B------:R-:W5:Y:S01]  /*0440*/  LDG.E.64 R2, desc[UR36][R2.64] ;  /* 0x0000002402027981 */ /* 0x000f62000c1e1b00 */
[----:B------:R-:W-:Y:S01]  /*0450*/  IMAD.U32 R4, RZ, RZ, UR38 ;  /* 0x00000026ff047e24 */ /* 0x000fe2000f8e00ff */
[----:B------:R-:W-:Y:S01]  /*0460*/  MOV R20, 0x4a0 ;  /* 0x000004a000147802 */ /* 0x000fe20000000f00 */
[----:B------:R-:W-:Y:S01]  /*0470*/  IMAD.U32 R5, RZ, RZ, UR40 ;  /* 0x00000028ff057e24 */ /* 0x000fe2000f8e00ff */
[----:B------:R-:W-:-:S07]  /*0480*/  MOV R21, 0x0 ;  /* 0x0000000000157802 */ /* 0x000fce0000000f00 */
[----:B0--3-5:R-:W-:Y:S05]  /*0490*/  CALL.REL.NOINC R2 `(_Z23dynamicRegisterIndexingPiii) ;  /* 0xfffffff802d87344 */ /* 0x029fea0003c3ffff */
.L_x_7:
[----:B------:R-:W-:Y:S05]  /*04a0*/  BSYNC.RECONVERGENT B6 ;  /* 0x0000000000067941 */ /* 0x000fea0003800200 */
.L_x_6:
[----:B------:R-:W-:Y:S01]  /*04b0*/  UISETP.NE.AND UP0, UPT, UR46, 0x2, UPT ;  /* 0x000000022e00788c */ /* 0x000fe2000bf05270 */
[----:B------:R-:W-:-:S08]  /*04c0*/  IMAD.U32 R2, RZ, RZ, UR43 ;  /* 0x0000002bff027e24 */ /* 0x000fd0000f8e00ff */
[----:B------:R-:W-:Y:S05]  /*04d0*/  BRA.U !UP0, `(.L_x_4) ;  /* 0x0000000108587547 */ /* 0x000fea000b800000 */
[----:B------:R-:W-:-:S03]  /*04e0*/  UMOV UR4, 0xffffffff ;  /* 0xffffffff00047882 */ /* 0x000fc60000000000 */
[----:B------:R-:W-:Y:S05]  /*04f0*/  BRA.DIV UR4, `(.L_x_8) ;  /* 0x0000001604e47947 */ /* 0x000fea000b800000 */
[----:B0-----:R-:W-:Y:S01]  /*0500*/  IMAD.MOV.U32 R6, RZ, RZ, 0x1 ;  /* 0x00000001ff067424 */ /* 0x001fe200078e00ff */
[----:B------:R-:W-:-:S05]  /*0510*/  MOV R3, UR43 ;  /* 0x0000002b00037c02 */ /* 0x000fca0008000f00 */
[----:B------:R-:W0:Y:S02]  /*0520*/  SHFL.IDX PT, R6, R6, RZ, 0x1f ;  /* 0x00001fff06067589 */ /* 0x000e2400000e0000 */
.L_x_65:
[----:B------:R-:W-:-:S04]  /*0530*/  IMAD.MOV.U32 R2, RZ, RZ, RZ ;  /* 0x000000ffff027224 */ /* 0x000fc800078e00ff */
[----:B------:R-:W-:-:S04]  /*0540*/  IMAD.HI R0, R3, -0x7f7f7f7f, R2 ;  /* 0x8080808103007827 */ /* 0x000fc800078e0202 */
[----:B------:R-:W-:Y:S01]  /*0550*/  IMAD.U32 R2, RZ, RZ, UR45 ;  /* 0x0000002dff027e24 */ /* 0x000fe2000f8e00ff */
        /* <DEDUP_REMOVED lines=8> */
[----:B------:R-:W-:Y:S01]  /*05e0*/  MOV R4, UR38 ;  /* 0x0000002600047c02 */ /* 0x000fe20008000f00 */
[----:B------:R-:W-:Y:S01]  /*05f0*/  IMAD.U32 R5, RZ, RZ, UR40 ;  /* 0x00000028ff057e24 */ /* 0x000fe2000f8e00ff */
[----:B------:R-:W-:Y:S01]  /*0600*/  MOV R20, 0x630 ;  /* 0x0000063000147802 */ /* 0x000fe20000000f00 */
[----:B------:R-:W-:-:S07]  /*0610*/  IMAD.MOV.U32 R21, RZ, RZ, 0x0 ;  /* 0x00000000ff157424 */ /* 0x000fce00078e00ff */
[----:B0--3-5:R-:W-:Y:S05]  /*0620*/  CALL.REL.NOINC R2 `(_Z23dynamicRegisterIndexingPiii) ;  /* 0xfffffff802747344 */ /* 0x029fea0003c3ffff */
[----:B------:R-:W-:-:S07]  /*0630*/  MOV R2, UR45 ;  /* 0x0000002d00027c02 */ /* 0x000fce0008000f00 */
.L_x_4:
[----:B------:R-:W-:Y:S05]  /*0640*/  BSYNC B7 ;  /* 0x0000000000077941 */ /* 0x000fea0003800000 */
.L_x_0:
[----:B------:R-:W4:Y:S01]  /*0650*/  LDC.64 R24, c[0x4][0x8] ;  /* 0x01000200ff187b82 */ /* 0x000f220000000a00 */
[----:B------:R-:W5:Y:S01]  /*0660*/  LDCU UR4, c[0x0][0x388] ;  /* 0x00007100ff0477ac */ /* 0x000f620008000800 */
[----:B------:R-:W-:Y:S01]  /*0670*/  IMAD.MOV.U32 R19, RZ, RZ, RZ ;  /* 0x000000ffff137224 */ /* 0x000fe200078e00ff */
[----:B------:R-:W-:Y:S01]  /*0680*/  UISETP.GT.U32.AND UP0, UPT, UR39, -0x4, UPT ;  /* 0xfffffffc2700788c */ /* 0x000fe2000bf04070 */
[----:B-----5:R-:W-:-:S08]  /*0690*/  IMAD.U32 R22, RZ, RZ, UR4 ;  /* 0x00000004ff167e24 */ /* 0x020fd0000f8e00ff */
[----:B------:R-:W-:Y:S05]  /*06a0*/  BRA.U UP0, `(.L_x_9) ;  /* 0x0000000d00407547 */ /* 0x000fea000b800000 */
[----:B------:R-:W-:Y:S01]  /*06b0*/  BSSY B7, `(.L_x_10) ;  /* 0x000005f000077945 */ /* 0x000fe20003800000 */
.L_x_23:
[----:B------:R-:W-:-:S03]  /*06c0*/  UMOV UR4, 0xffffffff ;  /* 0xffffffff00047882 */ /* 0x000fc60000000000 */
[----:B0-2---:R-:W-:Y:S05]  /*06d0*/  BRA.DIV UR4, `(.L_x_11) ;  /* 0x0000001604bc7947 */ /* 0x005fea000b800000 */
[----:B0-----:R-:W-:Y:S01]  /*06e0*/  HFMA2 R6, -RZ, RZ, 0, 5.9604644775390625e-08 ;  /* 0x00000001ff067431 */ /* 0x001fe200000001ff */
[----:B------:R0:W0:Y:S05]  /*06f0*/  SHFL.IDX PT, R3, R2, RZ, 0x1f ;  /* 0x00001fff02037589 */ /* 0x00002a00000e0000 */
[----:B------:R-:W0:Y:S02]  /*0700*/  SHFL.IDX PT, R6, R6, RZ, 0x1f ;  /* 0x00001fff06067589 */ /* 0x000e2400000e0000 */
.L_x_69:
[----:B------:R-:W-:Y:S01]  /*0710*/  IMAD.MOV.U32 R4, RZ, RZ, RZ ;  /* 0x000000ffff047224 */ /* 0x000fe200078e00ff */
[----:B------:R-:W-:Y:S01]  /*0720*/  BSSY.RECONVERGENT B6, `(.L_x_12) ;  /* 0x000000f000067945 */ /* 0x000fe20003800200 */
[----:B0-----:R-:W-:Y:S02]  /*0730*/  IMAD.MOV.U32 R5, RZ, RZ, R3 ;  /* 0x000000ffff057224 */ /* 0x001fe400078e0003 */
[----:B------:R-:W-:-:S05]  /*0740*/  IMAD.HI R0, R3, -0x7f7f7f7f, R4 ;  /* 0x8080808103007827 */ /* 0x000fca00078e0204 */
[----:B------:R-:W-:-:S04]  /*0750*/  SHF.R.U32.HI R5, RZ, 0x1f, R0 ;  /* 0x0000001fff057819 */ /* 0x000fc80000011600 */
[----:B------:R-:W-:-:S04]  /*0760*/  LEA.HI.SX32 R0, R0, R5, 0x19 ;  /* 0x0000000500007211 */ /* 0x000fc800078fcaff */
[----:B------:R-:W-:-:S13]  /*0770*/  ISETP.NE.AND P0, PT, R0, R17, PT ;  /* 0x000000110000720c */ /* 0x000fda0003f05270 */
[----:B------:R-:W-:Y:S05]  /*0780*/  @P0 BRA `(.L_x_13) ;  /* 0x0000000000200947 */ /* 0x000fea0003800000 */
[----:B------:R-:W-:-:S04]  /*0790*/  IMAD R9, R0, -0xff, R3 ;  /* 0xffffff0100097824 */ /* 0x000fc800078e0203 */
[----:B----4-:R-:W-:-:S06]  /*07a0*/  IMAD.WIDE R8, R9, 0x8, R24 ;  /* 0x0000000809087825 */ /* 0x010fcc00078e0218 */
[----:B-1----:R-:W5:Y:S01]  /*07b0*/  LDG.E.64 R8, desc[UR36][R8.64] ;  /* 0x0000002408087981 */ /* 0x002f62000c1e1b00 */
[----:B------:R-:W-:Y:S01]  /*07c0*/  MOV R4, UR38 ;  /* 0x0000002600047c02 */ /* 0x000fe20008000f00 */
[----:B------:R-:W-:Y:S01]  /*07d0*/  IMAD.U32 R5, RZ, RZ, UR40 ;  /* 0x00000028ff057e24 */ /* 0x000fe2000f8e00ff */
[----:B------:R-:W-:Y:S01]  /*07e0*/  MOV R20, 0x810 ;  /* 0x0000081000147802 */ /* 0x000fe20000000f00 */
[----:B------:R-:W-:-:S07]  /*07f0*/  IMAD.MOV.U32 R21, RZ, RZ, 0x0 ;  /* 0x00000000ff157424 */ /* 0x000fce00078e00ff */
[----:B--23-5:R-:W-:Y:S05]  /*0800*/  CALL.REL.NOINC R8 `(_Z23dynamicRegisterIndexingPiii) ;  /* 0xfffffff408fc7344 */ /* 0x02cfea0003c3ffff */
.L_x_13:
[----:B-12---:R-:W-:Y:S05]  /*0810*/  BSYNC.RECONVERGENT B6 ;  /* 0x0000000000067941 */ /* 0x006fea0003800200 */
.L_x_12:
[----:B------:R-:W-:Y:S01]  /*0820*/  UMOV UR4, 0xffffffff ;  /* 0xffffffff00047882 */ /* 0x000fe20000000000 */
[----:B---3--:R-:W-:Y:S02]  /*0830*/  IADD3 R13, PT, PT, R2, 0x1, RZ ;  /* 0x00000001020d7810 */ /* 0x008fe40007ffe0ff */
[----:B------:R-:W-:Y:S05]  /*0840*/  BRA.DIV UR4, `(.L_x_14) ;  /* 0x0000001604b07947 */ /* 0x000fea000b800000 */
[----:B------:R-:W-:Y:S01]  /*0850*/  IMAD.MOV.U32 R6, RZ, RZ, 0x1 ;  /* 0x00000001ff067424 */ /* 0x000fe200078e00ff */
[----:B------:R0:W1:Y:S05]  /*0860*/  SHFL.IDX PT, R3, R13, RZ, 0x1f ;  /* 0x00001fff0d037589 */ /* 0x00006a00000e0000 */
[----:B------:R-:W2:Y:S02]  /*0870*/  SHFL.IDX PT, R6, R6, RZ, 0x1f ;  /* 0x00001fff06067589 */ /* 0x000ea400000e0000 */
.L_x_73:
[----:B-1----:R-:W-:Y:S01]  /*0880*/  MOV R5, R3 ;  /* 0x0000000300057202 */ /* 0x002fe20000000f00 */
[----:B------:R-:W-:Y:S01]  /*0890*/  IMAD.MOV.U32 R4, RZ, RZ, RZ ;  /* 0x000000ffff047224 */ /* 0x000fe200078e00ff */
[----:B------:R-:W-:Y:S03]  /*08a0*/  BSSY.RECONVERGENT B6, `(.L_x_15) ;  /* 0x000000e000067945 */ /* 0x000fe60003800200 */
[----:B------:R-:W-:-:S05]  /*08b0*/  IMAD.HI R0, R3, -0x7f7f7f7f, R4 ;  /* 0x8080808103007827 */ /* 0x000fca00078e0204 */
[----:B------:R-:W-:-:S04]  /*08c0*/  SHF.R.U32.HI R5, RZ, 0x1f, R0 ;  /* 0x0000001fff057819 */ /* 0x000fc80000011600 */
[----:B------:R-:W-:-:S04]  /*08d0*/  LEA.HI.SX32 R0, R0, R5, 0x19 ;  /* 0x0000000500007211 */ /* 0x000fc800078fcaff */
[----:B------:R-:W-:-:S13]  /*08e0*/  ISETP.NE.AND P0, PT, R0, R17, PT ;  /* 0x000000110000720c */ /* 0x000fda0003f05270 */
[----:B------:R-:W-:Y:S05]  /*08f0*/  @P0 BRA `(.L_x_16) ;  /* 0x0000000000200947 */ /* 0x000fea0003800000 */
[----:B------:R-:W-:-:S04]  /*0900*/  IMAD R9, R0, -0xff, R3 ;  /* 0xffffff0100097824 */ /* 0x000fc800078e0203 */
[----:B----4-:R-:W-:-:S06]  /*0910*/  IMAD.WIDE R8, R9, 0x8, R24 ;  /* 0x0000000809087825 */ /* 0x010fcc00078e0218 */
[----:B------:R-:W5:Y:S01]  /*0920*/  LDG.E.64 R8, desc[UR36][R8.64] ;  /* 0x0000002408087981 */ /* 0x000f62000c1e1b00 */
[----:B------:R-:W-:Y:S02]  /*0930*/  HFMA2 R21, -RZ, RZ, 0, 0 ;  /* 0x00000000ff157431 */ /* 0x000fe400000001ff */
[----:B------:R-:W-:Y:S01]  /*0940*/  IMAD.U32 R4, RZ, RZ, UR38 ;  /* 0x00000026ff047e24 */ /* 0x000fe2000f8e00ff */
[----:B------:R-:W-:Y:S01]  /*0950*/  MOV R20, 0x980 ;  /* 0x0000098000147802 */ /* 0x000fe20000000f00 */
[----:B------:R-:W-:-:S07]  /*0960*/  IMAD.U32 R5, RZ, RZ, UR40 ;  /* 0x00000028ff057e24 */ /* 0x000fce000f8e00ff */
[----:B0-2--5:R-:W-:Y:S05]  /*0970*/  CALL.REL.NOINC R8 `(_Z23dynamicRegisterIndexingPiii) ;  /* 0xfffffff408a07344 */ /* 0x025fea0003c3ffff */
.L_x_16:
[----:B------:R-:W-:Y:S05]  /*0980*/  BSYNC.RECONVERGENT B6 ;  /* 0x0000000000067941 */ /* 0x000fea0003800200 */
.L_x_15:
[----:B------:R-:W-:Y:S01]  /*0990*/  UMOV UR4, 0xffffffff ;  /* 0xffffffff00047882 */ /* 0x000fe20000000000 */
[----:B0-----:R-:W-:Y:S02]  /*09a0*/  VIADD R13, R2, 0x2 ;  /* 0x00000002020d7836 */ /* 0x001fe40000000000 */
[----:B------:R-:W-:Y:S05]  /*09b0*/  BRA.DIV UR4, `(.L_x_17) ;  /* 0x0000001604a07947 */ /* 0x000fea000b800000 */
[----:B--2---:R-:W-:Y:S01]  /*09c0*/  IMAD.MOV.U32 R6, RZ, RZ, 0x1 ;  /* 0x00000001ff067424 */ /* 0x004fe200078e00ff */
[----:B------:R0:W1:Y:S05]  /*09d0*/  SHFL.IDX PT, R3, R13, RZ, 0x1f ;  /* 0x00001fff0d037589 */ /* 0x00006a00000e0000 */
[----:B------:R-:W2:Y:S02]  /*09e0*/  SHFL.IDX PT, R6, R6, RZ, 0x1f ;  /* 0x00001fff06067589 */ /* 0x000ea400000e0000 */
.L_x_77:
[----:B------:R-:W-:Y:S02]  /*09f0*/  HFMA2 R4, -RZ, RZ, 0, 0 ;  /* 0x00000000ff047431 */ /* 0x000fe400000001ff */
[----:B-1----:R-:W-:Y:S01]  /*0a00*/  IMAD.MOV.U32 R5, RZ, RZ, R3 ;  /* 0x000000ffff057224 */ /* 0x002fe200078e0003 */
[----:B------:R-:W-:Y:S02]  /*0a10*/  BSSY.RECONVERGENT B6, `(.L_x_18) ;  /* 0x000000e000067945 */ /* 0x000fe40003800200 */
        /* <DEDUP_REMOVED lines=8> */
[----:B------:R-:W-:Y:S01]  /*0aa0*/  IMAD.U32 R4, RZ, RZ, UR38 ;  /* 0x00000026ff047e24 */ /* 0x000fe2000f8e00ff */
[----:B------:R-:W-:Y:S01]  /*0ab0*/  MOV R5, UR40 ;  /* 0x0000002800057c02 */ /* 0x000fe20008000f00 */
[----:B------:R-:W-:Y:S01]  /*0ac0*/  IMAD.MOV.U32 R21, RZ, RZ, 0x0 ;  /* 0x00000000ff157424 */ /* 0x000fe200078e00ff */
[----:B------:R-:W-:-:S07]  /*0ad0*/  MOV R20, 0xaf0 ;  /* 0x00000af000147802 */ /* 0x000fce0000000f00 */
[----:B0-2--5:R-:W-:Y:S05]  /*0ae0*/  CALL.REL.NOINC R8 `(_Z23dynamicRegisterIndexingPiii) ;  /* 0xfffffff408447344 */ /* 0x025fea0003c3ffff */
.L_x_19:
[----:B------:R-:W-:Y:S05]  /*0af0*/  BSYNC.RECONVERGENT B6 ;  /* 0x0000000000067941 */ /* 0x000fea0003800200 */
.L_x_18:
[----:B------:R-:W-:Y:S01]  /*0b00*/  UMOV UR4, 0xffffffff ;  /* 0xffffffff00047882 */ /* 0x000fe20000000000 */
[----:B0-----:R-:W-:Y:S02]  /*0b10*/  VIADD R13, R2, 0x3 ;  /* 0x00000003020d7836 */ /* 0x001fe40000000000 */
[----:B------:R-:W-:Y:S05]  /*0b20*/  BRA.DIV UR4, `(.L_x_20) ;  /* 0x0000001604907947 */ /* 0x000fea000b800000 */
[----:B--2---:R-:W-:Y:S01]  /*0b30*/  HFMA2 R6, -RZ, RZ, 0, 5.9604644775390625e-08 ;  /* 0x00000001ff067431 */ /* 0x004fe200000001ff */
[----:B------:R0:W1:Y:S05]  /*0b40*/  SHFL.IDX PT, R3, R13, RZ, 0x1f ;  /* 0x00001fff0d037589 */ /* 0x00006a00000e0000 */
[----:B------:R-:W2:Y:S02]  /*0b50*/  SHFL.IDX PT, R6, R6, RZ, 0x1f ;  /* 0x00001fff06067589 */ /* 0x000ea400000e0000 */
.L_x_81:
[----:B------:R-:W-:Y:S01]  /*0b60*/  IMAD.MOV.U32 R4, RZ, RZ, RZ ;  /* 0x000000ffff047224 */ /* 0x000fe200078e00ff */
[----:B------:R-:W-:Y:S01]  /*0b70*/  BSSY.RECONVERGENT B6, `(.L_x_21) ;  /* 0x000000f000067945 */ /* 0x000fe20003800200 */
[----:B-1----:R-:W-:Y:S02]  /*0b80*/  IMAD.MOV.U32 R5, RZ, RZ, R3 ;  /* 0x000000ffff057224 */ /* 0x002fe400078e0003 */
        /* <DEDUP_REMOVED lines=8> */
[----:B------:R-:W-:Y:S01]  /*0c10*/  MOV R4, UR38 ;  /* 0x0000002600047c02 */ /* 0x000fe20008000f00 */
[----:B------:R-:W-:Y:S01]  /*0c20*/  IMAD.U32 R5, RZ, RZ, UR40 ;  /* 0x00000028ff057e24 */ /* 0x000fe2000f8e00ff */
[----:B------:R-:W-:Y:S01]  /*0c30*/  MOV R20, 0xc60 ;  /* 0x00000c6000147802 */ /* 0x000fe20000000f00 */
[----:B------:R-:W-:-:S07]  /*0c40*/  IMAD.MOV.U32 R21, RZ, RZ, 0x0 ;  /* 0x00000000ff157424 */ /* 0x000fce00078e00ff */
[----:B0-2--5:R-:W-:Y:S05]  /*0c50*/  CALL.REL.NOINC R8 `(_Z23dynamicRegisterIndexingPiii) ;  /* 0xfffffff008e87344 */ /* 0x025fea0003c3ffff */
.L_x_22:
[----:B------:R-:W-:Y:S05]  /*0c60*/  BSYNC.RECONVERGENT B6 ;  /* 0x0000000000067941 */ /* 0x000fea0003800200 */
.L_x_21:
[----:B------:R-:W-:-:S04]  /*0c70*/  IADD3 R2, PT, PT, R2, 0x4, RZ ;  /* 0x0000000402027810 */ /* 0x000fc80007ffe0ff */
[----:B------:R-:W-:-:S13]  /*0c80*/  ISETP.NE.AND P0, PT, R2, UR44, PT ;  /* 0x0000002c02007c0c */ /* 0x000fda000bf05270 */
[----:B------:R-:W-:Y:S05]  /*0c90*/  @P0 BRA `(.L_x_23) ;  /* 0xfffffff800880947 */ /* 0x000fea000383ffff */
[----:B------:R-:W-:Y:S05]  /*0ca0*/  BSYNC B7 ;  /* 0x0000000000077941 */ /* 0x000fea0003800000 */
.L_x_10:
[----:B------:R-:W1:Y:S01]  /*0cb0*/  LDCU UR4, c[0x0][0x388] ;  /* 0x00007100ff0477ac */ /* 0x000e620008000800 */
[----:B------:R-:W-:Y:S01]  /*0cc0*/  BSSY B7, `(.L_x_9) ;  /* 0x000006e000077945 */ /* 0x000fe20003800000 */
[----:B------:R-:W-:Y:S01]  /*0cd0*/  CS2R R18, SRZ ;  /* 0x0000000000127805 */ /* 0x000fe2000001ff00 */
[----:B-1----:R-:W-:-:S07]  /*0ce0*/  IMAD.U32 R22, RZ, RZ, UR4 ;  /* 0x00000004ff167e24 */ /* 0x002fce000f8e00ff */
.L_x_37:
[----:B------:R-:W-:-:S03]  /*0cf0*/  UMOV UR4, 0xffffffff ;  /* 0xffffffff00047882 */ /* 0x000fc60000000000 */
[----:B------:R-:W-:Y:S05]  /*0d00*/  BRA.DIV UR4, `(.L_x_24) ;  /* 0x0000001604647947 */ /* 0x000fea000b800000 */
[----:B------:R1:W3:Y:S02]  /*0d10*/  SHFL.IDX PT, R14, R22, RZ, 0x1f ;  /* 0x00001fff160e7589 */ /* 0x0002e400000e0000 */
.L_x_84:
[----:B---3--:R-:W-:Y:S01]  /*0d20*/  MOV R3, R14 ;  /* 0x0000000e00037202 */ /* 0x008fe20000000f00 */
[----:B------:R-:W-:Y:S01]  /*0d30*/  IMAD.MOV.U32 R2, RZ, RZ, RZ ;  /* 0x000000ffff027224 */ /* 0x000fe200078e00ff */
[----:B------:R-:W-:Y:S01]  /*0d40*/  BSSY.RECONVERGENT B6, `(.L_x_25) ;  /* 0x0000011000067945 */ /* 0x000fe20003800200 */
[----:B0-----:R-:W-:Y:S02]  /*0d50*/  IMAD.MOV.U32 R13, RZ, RZ, RZ ;  /* 0x000000ffff0d7224 */ /* 0x001fe400078e00ff */
[----:B------:R-:W-:-:S05]  /*0d60*/  IMAD.HI R16, R14, -0x7f7f7f7f, R2 ;  /* 0x808080810e107827 */ /* 0x000fca00078e0202 */
[----:B------:R-:W-:-:S04]  /*0d70*/  SHF.R.U32.HI R3, RZ, 0x1f, R16 ;  /* 0x0000001fff037819 */ /* 0x000fc80000011610 */
[----:B------:R-:W-:-:S04]  /*0d80*/  LEA.HI.SX32 R16, R16, R3, 0x19 ;  /* 0x0000000310107211 */ /* 0x000fc800078fcaff */
[----:B------:R-:W-:-:S13]  /*0d90*/  ISETP.NE.AND P0, PT, R16, R17, PT ;  /* 0x000000111000720c */ /* 0x000fda0003f05270 */
[----:B------:R-:W-:Y:S05]  /*0da0*/  @P0 BRA `(.L_x_26) ;  /* 0x0000000000280947 */ /* 0x000fea0003800000 */
[----:B------:R-:W0:Y:S01]  /*0db0*/  LDC.64 R2, c[0x4][RZ] ;  /* 0x01000000ff027b82 */ /* 0x000e220000000a00 */
[----:B------:R-:W-:-:S04]  /*0dc0*/  IMAD R5, R16, -0xff, R14 ;  /* 0xffffff0110057824 */ /* 0x000fc800078e020e */
[----:B0-----:R-:W-:-:S06]  /*0dd0*/  IMAD.WIDE R2, R5, 0x8, R2 ;  /* 0x0000000805027825 */ /* 0x001fcc00078e0202 */
[----:B------:R-:W5:Y:S01]  /*0de0*/  LDG.E.64 R2, desc[UR36][R2.64] ;  /* 0x0000002402027981 */ /* 0x000f62000c1e1b00 */
[----:B------:R-:W-:Y:S01]  /*0df0*/  IMAD.U32 R4, RZ, RZ, UR38 ;  /* 0x00000026ff047e24 */ /* 0x000fe2000f8e00ff */
[----:B------:R-:W-:Y:S01]  /*0e00*/  MOV R5, UR40 ;  /* 0x0000002800057c02 */ /* 0x000fe20008000f00 */
[----:B------:R-:W-:Y:S01]  /*0e10*/  IMAD.MOV.U32 R21, RZ, RZ, 0x0 ;  /* 0x00000000ff157424 */ /* 0x000fe200078e00ff */
[----:B------:R-:W-:-:S07]  /*0e20*/  MOV R20, 0xe40 ;  /* 0x00000e4000147802 */ /* 0x000fce0000000f00 */
[----:B-12-45:R-:W-:Y:S05]  /*0e30*/  CALL.REL.NOINC R2 `(_Z23dynamicRegisterIndexingPiii) ;  /* 0xfffffff002707344 */ /* 0x036fea0003c3ffff */
[----:B------:R-:W-:-:S07]  /*0e40*/  IMAD.MOV.U32 R13, RZ, RZ, R4 ;  /* 0x000000ffff0d7224 */ /* 0x000fce00078e0004 */
.L_x_26:
[----:B------:R-:W-:Y:S05]  /*0e50*/  BSYNC.RECONVERGENT B6 ;  /* 0x0000000000067941 */ /* 0x000fea0003800200 */
.L_x_25:
[----:B------:R-:W-:-:S03]  /*0e60*/  UMOV UR4, 0xffffffff ;  /* 0xffffffff00047882 */ /* 0x000fc60000000000 */
[----:B------:R-:W-:Y:S05]  /*0e70*/  BRA.DIV UR4, `(.L_x_27) ;  /* 0x0000001604307947 */ /* 0x000fea000b800000 */
[----:B------:R-:W-:Y:S01]  /*0e80*/  IADD3 R0, PT, PT, R22, 0x1, RZ ;  /* 0x0000000116007810 */ /* 0x000fe20007ffe0ff */
[----:B------:R0:W3:Y:S04]  /*0e90*/  SHFL.IDX PT, R16, R13, R16, 0x1f ;  /* 0x00001f100d107589 */ /* 0x0000e800000e0000 */
[----:B------:R0:W0:Y:S02]  /*0ea0*/  SHFL.IDX PT, R14, R0, RZ, 0x1f ;  /* 0x00001fff000e7589 */ /* 0x00002400000e0000 */
.L_x_88:
[----:B------:R-:W-:Y:S01]  /*0eb0*/  IMAD.MOV.U32 R2, RZ, RZ, RZ ;  /* 0x000000ffff027224 */ /* 0x000fe200078e00ff */
[----:B------:R-:W-:Y:S01]  /*0ec0*/  BSSY.RECONVERGENT B6, `(.L_x_28) ;  /* 0x0000012000067945 */ /* 0x000fe20003800200 */
[----:B0-----:R-:W-:Y:S02]  /*0ed0*/  IMAD.MOV.U32 R3, RZ, RZ, R14 ;  /* 0x000000ffff037224 */ /* 0x001fe400078e000e */
[----:B------:R-:W-:Y:S02]  /*0ee0*/  HFMA2 R13, -RZ, RZ, 0, 0 ;  /* 0x00000000ff0d7431 */ /* 0x000fe400000001ff */
[----:B------:R-:W-:-:S05]  /*0ef0*/  IMAD.HI R2, R14, -0x7f7f7f7f, R2 ;  /* 0x808080810e027827 */ /* 0x000fca00078e0202 */
[----:B------:R-:W-:-:S04]  /*0f00*/  SHF.R.U32.HI R3, RZ, 0x1f, R2 ;  /* 0x0000001fff037819 */ /* 0x000fc80000011602 */
[----:B------:R-:W-:-:S04]  /*0f10*/  LEA.HI.SX32 R2, R2, R3, 0x19 ;  /* 0x0000000302027211 */ /* 0x000fc800078fcaff */
[----:B------:R-:W-:-:S13]  /*0f20*/  ISETP.NE.AND P0, PT, R2, R17, PT ;  /* 0x000000110200720c */ /* 0x000fda0003f05270 */
[----:B------:R-:W-:Y:S05]  /*0f30*/  @P0 BRA `(.L_x_29) ;  /* 0x0000000000280947 */ /* 0x000fea0003800000 */
[----:B--2---:R-:W0:Y:S01]  /*0f40*/  LDC.64 R6, c[0x4][RZ] ;  /* 0x01000000ff067b82 */ /* 0x004e220000000a00 */
[----:B------:R-:W-:-:S04]  /*0f50*/  IMAD R3, R2, -0xff, R14 ;  /* 0xffffff0102037824 */ /* 0x000fc800078e020e */
[----:B0-----:R-:W-:-:S06]  /*0f60*/  IMAD.WIDE R6, R3, 0x8, R6 ;  /* 0x0000000803067825 */ /* 0x001fcc00078e0206 */
[----:B------:R-:W5:Y:S01]  /*0f70*/  LDG.E.64 R6, desc[UR36][R6.64] ;  /* 0x0000002406067981 */ /* 0x000f62000c1e1b00 */
[----:B------:R-:W-:Y:S01]  /*0f80*/  IMAD.U32 R4, RZ, RZ, UR38 ;  /* 0x00000026ff047e24 */ /* 0x000fe2000f8e00ff */
[----:B------:R-:W-:Y:S01]  /*0f90*/  MOV R20, 0xfd0 ;  /* 0x00000fd000147802 */ /* 0x000fe20000000f00 */
[----:B------:R-:W-:Y:S01]  /*0fa0*/  IMAD.U32 R5, RZ, RZ, UR40 ;  /* 0x00000028ff057e24 */ /* 0x000fe2000f8e00ff */
[----:B------:R-:W-:-:S07]  /*0fb0*/  MOV R21, 0x0 ;  /* 0x0000000000157802 */ /* 0x000fce0000000f00 */
[----:B-1-345:R-:W-:Y:S05]  /*0fc0*/  CALL.REL.NOINC R6 `(_Z23dynamicRegisterIndexingPiii) ;  /* 0xfffffff0060c7344 */ /* 0x03afea0003c3ffff */
[----:B------:R-:W-:-:S07]  /*0fd0*/  IMAD.MOV.U32 R13, RZ, RZ, R4 ;  /* 0x000000ffff0d7224 */ /* 0x000fce00078e0004 */
.L_x_29:
[----:B------:R-:W-:Y:S05]  /*0fe0*/  BSYNC.RECONVERGENT B6 ;  /* 0x0000000000067941 */ /* 0x000fea0003800200 */
.L_x_28:
[----:B------:R-:W-:-:S03]  /*0ff0*/  UMOV UR4, 0xffffffff ;  /* 0xffffffff00047882 */ /* 0x000fc60000000000 */
[----:B------:R-:W-:Y:S05]  /*1000*/  BRA.DIV UR4, `(.L_x_30) ;  /* 0x0000001604147947 */ /* 0x000fea000b800000 */
[----:B------:R-:W-:Y:S01]  /*1010*/  VIADD R0, R22, 0x2 ;  /* 0x0000000216007836 */ /* 0x000fe20000000000 */
[----:B------:R-:W3:Y:S04]  /*1020*/  SHFL.IDX PT, R2, R13, R2, 0x1f ;  /* 0x00001f020d027589 */ /* 0x000ee800000e0000 */
[----:B------:R0:W0:Y:S01]  /*1030*/  SHFL.IDX PT, R14, R0, RZ, 0x1f ;  /* 0x00001fff000e7589 */ /* 0x00002200000e0000 */
[----:B---3--:R-:W-:-:S07]  /*1040*/  IADD3 R16, PT, PT, R2, R16, R19 ;  /* 0x0000001002107210 */ /* 0x008fce0007ffe013 */
.L_x_92:
[----:B------:R-:W-:Y:S02]  /*1050*/  HFMA2 R2, -RZ, RZ, 0, 0 ;  /* 0x00000000ff027431 */ /* 0x000fe400000001ff */
[----:B0-----:R-:W-:Y:S01]  /*1060*/  IMAD.MOV.U32 R3, RZ, RZ, R14 ;  /* 0x000000ffff037224 */ /* 0x001fe200078e000e */
[----:B------:R-:W-:Y:S01]  /*1070*/  BSSY.RECONVERGENT B6, `(.L_x_31) ;  /* 0x0000011000067945 */ /* 0x000fe20003800200 */
[----:B------:R-:W-:Y:S01]  /*1080*/  MOV R13, RZ ;  /* 0x000000ff000d7202 */ /* 0x000fe20000000f00 */
        /* <DEDUP_REMOVED lines=10> */
[----:B------:R-:W-:Y:S01]  /*1130*/  MOV R5, UR40 ;  /* 0x0000002800057c02 */ /* 0x000fe20008000f00 */
[----:B------:R-:W-:Y:S01]  /*1140*/  IMAD.MOV.U32 R21, RZ, RZ, 0x0 ;  /* 0x00000000ff157424 */ /* 0x000fe200078e00ff */
[----:B------:R-:W-:-:S07]  /*1150*/  MOV R20, 0x1170 ;  /* 0x0000117000147802 */ /* 0x000fce0000000f00 */
[----:B-1--45:R-:W-:Y:S05]  /*1160*/  CALL.REL.NOINC R6 `(_Z23dynamicRegisterIndexingPiii) ;  /* 0xffffffec06a47344 */ /* 0x032fea0003c3ffff */
[----:B------:R-:W-:-:S07]  /*1170*/  MOV R13, R4 ;  /* 0x00000004000d7202 */ /* 0x000fce0000000f00 */
.L_x_32:
[----:B------:R-:W-:Y:S05]  /*1180*/  BSYNC.RECONVERGENT B6 ;  /* 0x0000000000067941 */ /* 0x000fea0003800200 */
.L_x_31:
[----:B------:R-:W-:-:S03]  /*1190*/  UMOV UR4, 0xffffffff ;  /* 0xffffffff00047882 */ /* 0x000fc60000000000 */
[----:B------:R-:W-:Y:S05]  /*11a0*/  BRA.DIV UR4, `(.L_x_33) ;  /* 0x0000001204f87947 */ /* 0x000fea000b800000 */
[----:B------:R-:W-:Y:S01]  /*11b0*/  VIADD R0, R22, 0x3 ;  /* 0x0000000316007836 */ /* 0x000fe20000000000 */
[----:B------:R0:W3:Y:S04]  /*11c0*/  SHFL.IDX PT, R19, R13, R2, 0x1f ;  /* 0x00001f020d137589 */ /* 0x0000e800000e0000 */
[----:B------:R0:W0:Y:S02]  /*11d0*/  SHFL.IDX PT, R14, R0, RZ, 0x1f ;  /* 0x00001fff000e7589 */ /* 0x00002400000e0000 */
.L_x_96:
[----:B0-----:R-:W-:Y:S02]  /*11e0*/  HFMA2 R2, -RZ, RZ, 0, 0 ;  /* 0x00000000ff027431 */ /* 0x001fe400000001ff */
[----:B------:R-:W-:Y:S01]  /*11f0*/  IMAD.MOV.U32 R3, RZ, RZ, R14 ;  /* 0x000000ffff037224 */ /* 0x000fe200078e000e */
        /* <DEDUP_REMOVED lines=16> */
[----:B------:R-:W-:-:S07]  /*1300*/  MOV R13, R4 ;  /* 0x00000004000d7202 */ /* 0x000fce0000000f00 */
.L_x_35:
[----:B------:R-:W-:Y:S05]  /*1310*/  BSYNC.RECONVERGENT B6 ;  /* 0x0000000000067941 */ /* 0x000fea0003800200 */
.L_x_34:
[----:B------:R-:W-:-:S03]  /*1320*/  UMOV UR4, 0xffffffff ;  /* 0xffffffff00047882 */ /* 0x000fc60000000000 */
[----:B------:R-:W-:Y:S05]  /*1330*/  BRA.DIV UR4, `(.L_x_36) ;  /* 0x0000001204dc7947 */ /* 0x000fea000b800000 */
[----:B------:R0:W0:Y:S02]  /*1340*/  SHFL.IDX PT, R14, R13, R2, 0x1f ;  /* 0x00001f020d0e7589 */ /* 0x00002400000e0000 */
.L_x_99:
[----:B------:R-:W-:Y:S01]  /*1350*/  VIADD R18, R18, 0x4 ;  /* 0x0000000412127836 */ /* 0x000fe20000000000 */
[----:B0--3--:R-:W-:Y:S02]  /*1360*/  IADD3 R19, PT, PT, R14, R19, R16 ;  /* 0x000000130e137210 */ /* 0x009fe40007ffe010 */
[----:B-1----:R-:W-:Y:S02]  /*1370*/  IADD3 R22, PT, PT, R22, 0x4, RZ ;  /* 0x0000000416167810 */ /* 0x002fe40007ffe0ff */
[----:B------:R-:W-:-:S13]  /*1380*/  ISETP.NE.AND P0, PT, R18, UR41, PT ;  /* 0x0000002912007c0c */ /* 0x000fda000bf05270 */
[----:B------:R-:W-:Y:S05]  /*1390*/  @P0 BRA `(.L_x_37) ;  /* 0xfffffff800540947 */ /* 0x000fea000383ffff */
[----:B------:R-:W-:Y:S05]  /*13a0*/  BSYNC B7 ;  /* 0x0000000000077941 */ /* 0x000fea0003800000 */
.L_x_9:
[----:B------:R-:W-:-:S09]  /*13b0*/  UISETP.NE.AND UP0, UPT, UR46, URZ, UPT ;  /* 0x000000ff2e00728c */ /* 0x000fd2000bf05270 */
[----:B------:R-:W-:Y:S05]  /*13c0*/  BRA.U !UP0, `(.L_x_38) ;  /* 0x0000000508647547 */ /* 0x000fea000b800000 */
[----:B------:R-:W-:-:S03]  /*13d0*/  UMOV UR4, 0xffffffff ;  /* 0xffffffff00047882 */ /* 0x000fc60000000000 */
[----:B------:R-:W-:Y:S05]  /*13e0*/  BRA.DIV UR4, `(.L_x_39) ;  /* 0x0000001204d47947 */ /* 0x000fea000b800000 */
[----:B------:R0:W0:Y:S02]  /*13f0*/  SHFL.IDX PT, R14, R22, RZ, 0x1f ;  /* 0x00001fff160e7589 */ /* 0x00002400000e0000 */
.L_x_102:
[----:B0-----:R-:W-:Y:S01]  /*1400*/  MOV R3, R14 ;  /* 0x0000000e00037202 */ /* 0x001fe20000000f00 */
[----:B------:R-:W-:Y:S01]  /*1410*/  IMAD.MOV.U32 R2, RZ, RZ, RZ ;  /* 0x000000ffff027224 */ /* 0x000fe200078e00ff */
[----:B------:R-:W-:Y:S01]  /*1420*/  BSSY.RECONVERGENT B6, `(.L_x_40) ;  /* 0x0000011000067945 */ /* 0x000fe20003800200 */
[----:B---3--:R-:W-:Y:S02]  /*1430*/  IMAD.MOV.U32 R13, RZ, RZ, RZ ;  /* 0x000000ffff0d7224 */ /* 0x008fe400078e00ff */
        /* <DEDUP_REMOVED lines=8> */
[----:B-1----:R-:W5:Y:S01]  /*14c0*/  LDG.E.64 R6, desc[UR36][R6.64] ;  /* 0x0000002406067981 */ /* 0x002f62000c1e1b00 */
[----:B------:R-:W-:Y:S01]  /*14d0*/  HFMA2 R21, -RZ, RZ, 0, 0 ;  /* 0x00000000ff157431 */ /* 0x000fe200000001ff */
[----:B------:R-:W-:Y:S01]  /*14e0*/  MOV R4, UR38 ;  /* 0x0000002600047c02 */ /* 0x000fe20008000f00 */
[----:B------:R-:W-:Y:S01]  /*14f0*/  IMAD.U32 R5, RZ, RZ, UR40 ;  /* 0x00000028ff057e24 */ /* 0x000fe2000f8e00ff */
[----:B------:R-:W-:-:S07]  /*1500*/  MOV R20, 0x1520 ;  /* 0x0000152000147802 */ /* 0x000fce0000000f00 */
[----:B----45:R-:W-:Y:S05]  /*1510*/  CALL.REL.NOINC R6 `(_Z23dynamicRegisterIndexingPiii) ;  /* 0xffffffe806b87344 */ /* 0x030fea0003c3ffff */
[----:B------:R-:W-:-:S07]  /*1520*/  IMAD.MOV.U32 R13, RZ, RZ, R4 ;  /* 0x000000ffff0d7224 */ /* 0x000fce00078e0004 */
.L_x_41:
[----:B-12---:R-:W-:Y:S05]  /*1530*/  BSYNC.RECONVERGENT B6 ;  /* 0x0000000000067941 */ /* 0x006fea0003800200 */
.L_x_40:
[----:B------:R-:W-:Y:S01]  /*1540*/  UMOV UR4, 0xffffffff ;  /* 0xffffffff00047882 */ /* 0x000fe20000000000 */
[----:B------:R-:W-:-:S04]  /*1550*/  MOV R0, UR46 ;  /* 0x0000002e00007c02 */ /* 0x000fc80008000f00 */
[----:B------:R-:W-:Y:S01]  /*1560*/  ISETP.NE.AND P0, PT, R0, 0x1, PT ;  /* 0x000000010000780c */ /* 0x000fe20003f05270 */
[----:B------:R-:W-:-:S12]  /*1570*/  BRA.DIV UR4, `(.L_x_42) ;  /* 0x0000001204987947 */ /* 0x000fd8000b800000 */
[----:B------:R0:W1:Y:S02]  /*1580*/  SHFL.IDX PT, R14, R13, R2, 0x1f ;  /* 0x00001f020d0e7589 */ /* 0x00006400000e0000 */
.L_x_105:
[----:B-1----:R-:W-:Y:S01]  /*1590*/  IMAD.IADD R19, R19, 0x1, R14 ;  /* 0x0000000113137824 */ /* 0x002fe200078e020e */
[----:B------:R-:W-:Y:S06]  /*15a0*/  @!P0 BRA `(.L_x_38) ;  /* 0x0000000000ec8947 */ /* 0x000fec0003800000 */
[----:B------:R-:W-:Y:S01]  /*15b0*/  UMOV UR4, 0xffffffff ;  /* 0xffffffff00047882 */ /* 0x000fe20000000000 */
[----:B0-----:R-:W-:Y:S02]  /*15c0*/  IADD3 R13, PT, PT, R22, 0x1, RZ ;  /* 0x00000001160d7810 */ /* 0x001fe40007ffe0ff */
[----:B------:R-:W-:Y:S05]  /*15d0*/  BRA.DIV UR4, `(.L_x_43) ;  /* 0x0000001204a47947 */ /* 0x000fea000b800000 */
[----:B------:R0:W1:Y:S02]  /*15e0*/  SHFL.IDX PT, R14, R13, RZ, 0x1f ;  /* 0x00001fff0d0e7589 */ /* 0x00006400000e0000 */
.L_x_108:
[----:B-1----:R-:W-:Y:S01]  /*15f0*/  MOV R3, R14 ;  /* 0x0000000e00037202 */ /* 0x002fe20000000f00 */
        /* <DEDUP_REMOVED lines=12> */
[----:B------:R-:W-:Y:S01]  /*16c0*/  HFMA2 R21, -RZ, RZ, 0, 0 ;  /* 0x00000000ff157431 */ /* 0x000fe200000001ff */
[----:B------:R-:W-:Y:S01]  /*16d0*/  MOV R4, UR38 ;  /* 0x0000002600047c02 */ /* 0x000fe20008000f00 */
[----:B------:R-:W-:Y:S01]  /*16e0*/  IMAD.U32 R5, RZ, RZ, UR40 ;  /* 0x00000028ff057e24 */ /* 0x000fe2000f8e00ff */
[----:B------:R-:W-:-:S07]  /*16f0*/  MOV R20, 0x1710 ;  /* 0x0000171000147802 */ /* 0x000fce0000000f00 */
[----:B----45:R-:W-:Y:S05]  /*1700*/  CALL.REL.NOINC R6 `(_Z23dynamicRegisterIndexingPiii) ;  /* 0xffffffe8063c7344 */ /* 0x030fea0003c3ffff */
[----:B------:R-:W-:-:S07]  /*1710*/  IMAD.MOV.U32 R13, RZ, RZ, R4 ;  /* 0x000000ffff0d7224 */ /* 0x000fce00078e0004 */
.L_x_45:
[----:B------:R-:W-:Y:S05]  /*1720*/  BSYNC.RECONVERGENT B6 ;  /* 0x0000000000067941 */ /* 0x000fea0003800200 */
.L_x_44:
[----:B------:R-:W-:Y:S01]  /*1730*/  UMOV UR4, 0xffffffff ;  /* 0xffffffff00047882 */ /* 0x000fe20000000000 */
[----:B------:R-:W-:-:S04]  /*1740*/  MOV R0, UR46 ;  /* 0x0000002e00007c02 */ /* 0x000fc80008000f00 */
[----:B------:R-:W-:Y:S01]  /*1750*/  ISETP.NE.AND P0, PT, R0, 0x2, PT ;  /* 0x000000020000780c */ /* 0x000fe20003f05270 */
[----:B------:R-:W-:-:S12]  /*1760*/  BRA.DIV UR4, `(.L_x_46) ;  /* 0x0000001204647947 */ /* 0x000fd8000b800000 */
[----:B------:R0:W1:Y:S02]  /*1770*/  SHFL.IDX PT, R14, R13, R2, 0x1f ;  /* 0x00001f020d0e7589 */ /* 0x00006400000e0000 */
.L_x_111:
[----:B-1----:R-:W-:Y:S01]  /*1780*/  IMAD.IADD R19, R19, 0x1, R14 ;  /* 0x0000000113137824 */ /* 0x002fe200078e020e */
[----:B------:R-:W-:Y:S06]  /*1790*/  @!P0 BRA `(.L_x_38) ;  /* 0x0000000000708947 */ /* 0x000fec0003800000 */
[----:B------:R-:W-:Y:S01]  /*17a0*/  UMOV UR4, 0xffffffff ;  /* 0xffffffff00047882 */ /* 0x000fe20000000000 */
[----:B0-----:R-:W-:Y:S02]  /*17b0*/  IADD3 R13, PT, PT, R22, 0x2, RZ ;  /* 0x00000002160d7810 */ /* 0x001fe40007ffe0ff */
[----:B------:R-:W-:Y:S05]  /*17c0*/  BRA.DIV UR4, `(.L_x_47) ;  /* 0x0000001204707947 */ /* 0x000fea000b800000 */
[----:B------:R0:W1:Y:S02]  /*17d0*/  SHFL.IDX PT, R14, R13, RZ, 0x1f ;  /* 0x00001fff0d0e7589 */ /* 0x00006400000e0000 */
.L_x_114:
        /* <DEDUP_REMOVED lines=19> */
.L_x_49:
[----:B------:R-:W-:Y:S05]  /*1910*/  BSYNC.RECONVERGENT B6 ;  /* 0x0000000000067941 */ /* 0x000fea0003800200 */
.L_x_48:
[----:B------:R-:W-:-:S03]  /*1920*/  UMOV UR4, 0xffffffff ;  /* 0xffffffff00047882 */ /* 0x000fc60000000000 */
[----:B------:R-:W-:Y:S05]  /*1930*/  BRA.DIV UR4, `(.L_x_50) ;  /* 0x0000001204387947 */ /* 0x000fea000b800000 */
[----:B------:R0:W1:Y:S02]  /*1940*/  SHFL.IDX PT, R14, R13, R2, 0x1f ;  /* 0x00001f020d0e7589 */ /* 0x00006400000e0000 */
.L_x_117:
[----:B-1----:R-:W-:-:S07]  /*1950*/  IADD3 R19, PT, PT, R19, R14, RZ ;  /* 0x0000000e13137210 */ /* 0x002fce0007ffe0ff */
.L_x_38:
[----:B0-----:R-:W-:Y:S01]  /*1960*/  ISETP.NE.AND P0, PT, R17, RZ, PT ;  /* 0x000000ff1100720c */ /* 0x001fe20003f05270 */
[----:B------:R-:W-:Y:S01]  /*1970*/  VIADD R23, R23, 0x1 ;  /* 0x0000000117177836 */ /* 0x000fe20000000000 */
[----:B------:R-:W-:Y:S04]  /*1980*/  BSSY.RECONVERGENT B0, `(.L_x_51) ;  /* 0x0000007000007945 */ /* 0x000fe80003800200 */
[----:B------:R-:W-:-:S07]  /*1990*/  ISETP.NE.AND P1, PT, R23, 0x64, PT ;  /* 0x000000641700780c */ /* 0x000fce0003f25270 */
[----:B------:R-:W-:Y:S06]  /*19a0*/  @P0 BRA `(.L_x_52) ;  /* 0x0000000000100947 */ /* 0x000fec0003800000 */
[----:B------:R-:W1:Y:S02]  /*19b0*/  LDC.64 R2, c[0x0][0x380] ;  /* 0x0000e000ff027b82 */ /* 0x000e640000000a00 */
[----:B-1----:R-:W5:Y:S02]  /*19c0*/  LDG.E R0, desc[UR36][R2.64] ;  /* 0x0000002402007981 */ /* 0x002f64000c1e1900 */
[----:B-----5:R-:W-:-:S05]  /*19d0*/  IADD3 R19, PT, PT, R0, R19, RZ ;  /* 0x0000001300137210 */ /* 0x020fca0007ffe0ff */
[----:B------:R0:W-:Y:S02]  /*19e0*/  STG.E desc[UR36][R2.64], R19 ;  /* 0x0000001302007986 */ /* 0x0001e4000c101924 */
.L_x_52:
[----:B-12---:R-:W-:Y:S05]  /*19f0*/  BSYNC.RECONVERGENT B0 ;  /* 0x0000000000007941 */ /* 0x006fea0003800200 */
.L_x_51:
[----:B------:R-:W-:Y:S05]  /*1a00*/  @!P1 EXIT ;  /* 0x000000000000994d */ /* 0x000fea0003800000 */
[----:B------:R-:W-:Y:S05]  /*1a10*/  BRA `(.L_x_53) ;  /* 0xffffffe400d07947 */ /* 0x000fea000383ffff */
.L_x_1:
[----:B------:R-:W-:Y:S01]  /*1a20*/  HFMA2 R12, -RZ, RZ, 0, 0 ;  /* 0x00000000ff0c7431 */ /* 0x000fe200000001ff */
[----:B------:R-:W-:Y:S01]  /*1a30*/  BSSY B0, `(.L_x_54) ;  /* 0x0000007000007945 */ /* 0x000fe20003800000 */
[----:B------:R-:W-:Y:S01]  /*1a40*/  IMAD.MOV.U32 R6, RZ, RZ, 0x1 ;  /* 0x00000001ff067424 */ /* 0x000fe200078e00ff */
[----:B------:R-:W-:Y:S01]  /*1a50*/  MOV R15, 0xffffffff ;  /* 0xffffffff000f7802 */ /* 0x000fe20000000f00 */
[----:B------:R-:W-:-:S07]  /*1a60*/  IMAD.MOV.U32 R11, RZ, RZ, 0x1f ;  /* 0x0000001fff0b7424 */ /* 0x000fce00078e00ff */
[----:B0123--:R-:W-:Y:S05]  /*1a70*/  WARPSYNC.COLLECTIVE R15, `(.L_x_55) ;  /* 0x000000000f087348 */ /* 0x00ffea0003c00000 */
[----:B---3--:R3:W4:Y:S02]  /*1a80*/  SHFL.IDX P6, R14, R13, R12, R11 ;  /* 0x0000000c0d0e7389 */ /* 0x00872400000c000b */
[----:B01234-:R-:W-:Y:S05]  /*1a90*/  ENDCOLLECTIVE ;  /* 0x000000000000791b */ /* 0x01ffea0003800000 */
.L_x_55:
[----:B------:R-:W-:Y:S05]  /*1aa0*/  BSYNC B0 ;  /* 0x0000000000007941 */ /* 0x000fea0003800000 */
.L_x_54:
[----:B------:R-:W-:Y:S01]  /*1ab0*/  HFMA2 R11, -RZ, RZ, 0, 1.847743988037109375e-06 ;  /* 0x0000001fff0b7431 */ /* 0x000fe200000001ff */
[----:B------:R-:W-:Y:S01]  /*1ac0*/  MOV R13, R6 ;  /* 0x00000006000d7202 */ /* 0x000fe20000000f00 */
[----:B------:R-:W-:Y:S02]  /*1ad0*/  IMAD.MOV.U32 R12, RZ, RZ, RZ ;  /* 0x000000ffff0c7224 */ /* 0x000fe400078e00ff */
[----:B------:R-:W-:Y:S02]  /*1ae0*/  IMAD.MOV.U32 R15, RZ, RZ, -0x1 ;  /* 0xffffffffff0f7424 */ /* 0x000fe400078e00ff */
[----:B------:R-:W-:-:S07]  /*1af0*/  IMAD.MOV.U32 R3, RZ, RZ, R14 ;  /* 0x000000ffff037224 */ /* 0x000fce00078e000e */
[----:B------:R-:W-:Y:S05]  /*1b00*/  WARPSYNC.COLLECTIVE R15, `(.L_x_56) ;  /* 0x000000000f087348 */ /* 0x000fea0003c00000 */
[----:B------:R0:W1:Y:S02]  /*1b10*/  SHFL.IDX P6, R14, R13, R12, R11 ;  /* 0x0000000c0d0e7389 */ /* 0x00006400000c000b */
[----:B01----:R-:W-:Y:S05]  /*1b20*/  ENDCOLLECTIVE ;  /* 0x000000000000791b */ /* 0x003fea0003800000 */
.L_x_56:
[----:B------:R-:W-:Y:S01]  /*1b30*/  MOV R6, R14 ;  /* 0x0000000e00067202 */ /* 0x000fe20000000f00 */
[----:B------:R-:W-:Y:S06]  /*1b40*/  BRA `(.L_x_57) ;  /* 0xffffffe400ac7947 */ /* 0x000fec000383ffff */
.L_x_5:
[----:B------:R-:W-:Y:S01]  /*1b50*/  HFMA2 R6, -RZ, RZ, 0, 5.9604644775390625e-08 ;  /* 0x00000001ff067431 */ /* 0x000fe200000001ff */
[----:B------:R-:W-:Y:S01]  /*1b60*/  BSSY B0, `(.L_x_58) ;  /* 0x0000008000007945 */ /* 0x000fe20003800000 */
[----:B---3--:R-:W-:Y:S01]  /*1b70*/  IMAD.U32 R13, RZ, RZ, UR42 ;  /* 0x0000002aff0d7e24 */ /* 0x008fe2000f8e00ff */
[----:B------:R-:W-:Y:S01]  /*1b80*/  MOV R11, 0x1f ;  /* 0x0000001f000b7802 */ /* 0x000fe20000000f00 */
[----:B------:R-:W-:Y:S02]  /*1b90*/  IMAD.MOV.U32 R12, RZ, RZ, RZ ;  /* 0x000000ffff0c7224 */ /* 0x000fe400078e00ff */
[----:B------:R-:W-:-:S07]  /*1ba0*/  IMAD.MOV.U32 R15, RZ, RZ, -0x1 ;  /* 0xffffffffff0f7424 */ /* 0x000fce00078e00ff */
[----:B------:R-:W-:Y:S05]  /*1bb0*/  WARPSYNC.COLLECTIVE R15, `(.L_x_59) ;  /* 0x000000000f087348 */ /* 0x000fea0003c00000 */
[----:B------:R0:W1:Y:S02]  /*1bc0*/  SHFL.IDX P6, R14, R13, R12, R11 ;  /* 0x0000000c0d0e7389 */ /* 0x00006400000c000b */
[----:B01----:R-:W-:Y:S05]  /*1bd0*/  ENDCOLLECTIVE ;  /* 0x000000000000791b */ /* 0x003fea0003800000 */
.L_x_59:
[----:B------:R-:W-:Y:S05]  /*1be0*/  BSYNC B0 ;  /* 0x0000000000007941 */ /* 0x000fea0003800000 */
.L_x_58:
[----:B------:R-:W-:Y:S02]  /*1bf0*/  HFMA2 R12, -RZ, RZ, 0, 0 ;  /* 0x00000000ff0c7431 */ /* 0x000fe400000001ff */
[----:B------:R-:W-:Y:S01]  /*1c00*/  IMAD.MOV.U32 R13, RZ, RZ, R6 ;  /* 0x000000ffff0d7224 */ /* 0x000fe200078e0006 */
[----:B------:R-:W-:Y:S01]  /*1c10*/  MOV R15, 0xffffffff ;  /* 0xffffffff000f7802 */ /* 0x000fe20000000f00 */
[----:B------:R-:W-:Y:S01]  /*1c20*/  IMAD.MOV.U32 R11, RZ, RZ, 0x1f ;  /* 0x0000001fff0b7424 */ /* 0x000fe200078e00ff */
[----:B------:R-:W-:-:S07]  /*1c30*/  MOV R3, R14 ;  /* 0x0000000e00037202 */ /* 0x000fce0000000f00 */
[----:B------:R-:W-:Y:S05]  /*1c40*/  WARPSYNC.COLLECTIVE R15, `(.L_x_60) ;  /* 0x000000000f087348 */ /* 0x000fea0003c00000 */
[----:B------:R0:W1:Y:S02]  /*1c50*/  SHFL.IDX P6, R14, R13, R12, R11 ;  /* 0x0000000c0d0e7389 */ /* 0x00006400000c000b */
[----:B01----:R-:W-:Y:S05]  /*1c60*/  ENDCOLLECTIVE ;  /* 0x000000000000791b */ /* 0x003fea0003800000 */
.L_x_60:
[----:B------:R-:W-:Y:S01]  /*1c70*/  IMAD.MOV.U32 R6, RZ, RZ, R14 ;  /* 0x000000ffff067224 */ /* 0x000fe200078e000e */
[----:B------:R-:W-:Y:S06]  /*1c80*/  BRA `(.L_x_61) ;  /* 0xffffffe400c47947 */ /* 0x000fec000383ffff */
.L_x_8:
[----:B------:R-:W-:Y:S01]  /*1c90*/  HFMA2 R12, -RZ, RZ, 0, 0 ;  /* 0x00000000ff0c7431 */ /* 0x000fe200000001ff */
[----:B------:R-:W-:Y:S01]  /*1ca0*/  BSSY B0, `(.L_x_62) ;  /* 0x0000008000007945 */ /* 0x000fe20003800000 */
[----:B---3--:R-:W-:Y:S01]  /*1cb0*/  MOV R13, UR43 ;  /* 0x0000002b000d7c02 */ /* 0x008fe20008000f00 */
[----:B0-----:R-:W-:Y:S01]  /*1cc0*/  IMAD.MOV.U32 R6, RZ, RZ, 0x1 ;  /* 0x00000001ff067424 */ /* 0x001fe200078e00ff */
[----:B------:R-:W-:Y:S01]  /*1cd0*/  MOV R15, 0xffffffff ;  /* 0xffffffff000f7802 */ /* 0x000fe20000000f00 */
[----:B------:R-:W-:-:S07]  /*1ce0*/  IMAD.MOV.U32 R11, RZ, RZ, 0x1f ;  /* 0x0000001fff0b7424 */ /* 0x000fce00078e00ff */
[----:B------:R-:W-:Y:S05]  /*1cf0*/  WARPSYNC.COLLECTIVE R15, `(.L_x_63) ;  /* 0x000000000f087348 */ /* 0x000fea0003c00000 */
[----:B------:R0:W1:Y:S02]  /*1d00*/  SHFL.IDX P6, R14, R13, R12, R11 ;  /* 0x0000000c0d0e7389 */ /* 0x00006400000c000b */
[----:B01----:R-:W-:Y:S05]  /*1d10*/  ENDCOLLECTIVE ;  /* 0x000000000000791b */ /* 0x003fea0003800000 */
.L_x_63:
[----:B------:R-:W-:Y:S05]  /*1d20*/  BSYNC B0 ;  /* 0x0000000000007941 */ /* 0x000fea0003800000 */
.L_x_62:
        /* <DEDUP_REMOVED lines=8> */
.L_x_64:
[----:B------:R-:W-:Y:S01]  /*1db0*/  MOV R6, R14 ;  /* 0x0000000e00067202 */ /* 0x000fe20000000f00 */
[----:B------:R-:W-:Y:S06]  /*1dc0*/  BRA `(.L_x_65) ;  /* 0xffffffe400d87947 */ /* 0x000fec000383ffff */
.L_x_11:
[----:B------:R-:W-:Y:S01]  /*1dd0*/  HFMA2 R11, -RZ, RZ, 0, 1.847743988037109375e-06 ;  /* 0x0000001fff0b7431 */ /* 0x000fe200000001ff */
[----:B------:R-:W-:Y:S01]  /*1de0*/  BSSY B0, `(.L_x_66) ;  /* 0x0000008000007945 */ /* 0x000fe20003800000 */
[----:B0-----:R-:W-:Y:S01]  /*1df0*/  IMAD.MOV.U32 R6, RZ, RZ, 0x1 ;  /* 0x00000001ff067424 */ /* 0x001fe200078e00ff */
[----:B---3--:R-:W-:Y:S01]  /*1e00*/  MOV R13, R2 ;  /* 0x00000002000d7202 */ /* 0x008fe20000000f00 */
[----:B------:R-:W-:Y:S02]  /*1e10*/  IMAD.MOV.U32 R12, RZ, RZ, RZ ;  /* 0x000000ffff0c7224 */ /* 0x000fe400078e00ff */
[----:B------:R-:W-:-:S07]  /*1e20*/  IMAD.MOV.U32 R15, RZ, RZ, -0x1 ;  /* 0xffffffffff0f7424 */ /* 0x000fce00078e00ff */
[----:B-12-4-:R-:W-:Y:S05]  /*1e30*/  WARPSYNC.COLLECTIVE R15, `(.L_x_67) ;  /* 0x000000000f087348 */ /* 0x016fea0003c00000 */
[----:B------:R0:W3:Y:S02]  /*1e40*/  SHFL.IDX P6, R14, R13, R12, R11 ;  /* 0x0000000c0d0e7389 */ /* 0x0000e400000c000b */
[----:B01234-:R-:W-:Y:S05]  /*1e50*/  ENDCOLLECTIVE ;  /* 0x000000000000791b */ /* 0x01ffea0003800000 */
.L_x_67:
[----:B------:R-:W-:Y:S05]  /*1e60*/  BSYNC B0 ;  /* 0x0000000000007941 */ /* 0x000fea0003800000 */
.L_x_66:
        /* <DEDUP_REMOVED lines=8> */
.L_x_68:
[----:B------:R-:W-:Y:S01]  /*1ef0*/  IMAD.MOV.U32 R6, RZ, RZ, R14 ;  /* 0x000000ffff067224 */ /* 0x000fe200078e000e */
[----:B------:R-:W-:Y:S06]  /*1f00*/  BRA `(.L_x_69) ;  /* 0xffffffe800007947 */ /* 0x000fec000383ffff */
.L_x_14:
[----:B------:R-:W-:Y:S01]  /*1f10*/  HFMA2 R6, -RZ, RZ, 0, 5.9604644775390625e-08 ;  /* 0x00000001ff067431 */ /* 0x000fe200000001ff */
[----:B------:R-:W-:Y:S01]  /*1f20*/  BSSY B0, `(.L_x_70) ;  /* 0x0000007000007945 */ /* 0x000fe20003800000 */
[----:B------:R-:W-:Y:S01]  /*1f30*/  IMAD.MOV.U32 R12, RZ, RZ, RZ ;  /* 0x000000ffff0c7224 */ /* 0x000fe200078e00ff */
[----:B------:R-:W-:Y:S01]  /*1f40*/  MOV R11, 0x1f ;  /* 0x0000001f000b7802 */ /* 0x000fe20000000f00 */
[----:B------:R-:W-:-:S07]  /*1f50*/  IMAD.MOV.U32 R15, RZ, RZ, -0x1 ;  /* 0xffffffffff0f7424 */ /* 0x000fce00078e00ff */
[----:B----4-:R-:W-:Y:S05]  /*1f60*/  WARPSYNC.COLLECTIVE R15, `(.L_x_71) ;  /* 0x000000000f087348 */ /* 0x010fea0003c00000 */
[----:B------:R0:W1:Y:S02]  /*1f70*/  SHFL.IDX P6, R14, R13, R12, R11 ;  /* 0x0000000c0d0e7389 */ /* 0x00006400000c000b */
[----:B01--4-:R-:W-:Y:S05]  /*1f80*/  ENDCOLLECTIVE ;  /* 0x000000000000791b */ /* 0x013fea0003800000 */
.L_x_71:
[----:B------:R-:W-:Y:S05]  /*1f90*/  BSYNC B0 ;  /* 0x0000000000007941 */ /* 0x000fea0003800000 */
.L_x_70:
        /* <DEDUP_REMOVED lines=8> */
.L_x_72:
[----:B------:R-:W-:Y:S01]  /*2020*/  IMAD.MOV.U32 R6, RZ, RZ, R14 ;  /* 0x000000ffff067224 */ /* 0x000fe200078e000e */
[----:B------:R-:W-:Y:S06]  /*2030*/  BRA `(.L_x_73) ;  /* 0xffffffe800107947 */ /* 0x000fec000383ffff */
.L_x_17:
[----:B--2---:R-:W-:Y:S01]  /*2040*/  HFMA2 R6, -RZ, RZ, 0, 5.9604644775390625e-08 ;  /* 0x00000001ff067431 */ /* 0x004fe200000001ff */
[----:B------:R-:W-:Y:S01]  /*2050*/  BSSY B0, `(.L_x_74) ;  /* 0x0000007000007945 */ /* 0x000fe20003800000 */
[----:B------:R-:W-:Y:S01]  /*2060*/  IMAD.MOV.U32 R12, RZ, RZ, RZ ;  /* 0x000000ffff0c7224 */ /* 0x000fe200078e00ff */
[----:B------:R-:W-:Y:S01]  /*2070*/  MOV R11, 0x1f ;  /* 0x0000001f000b7802 */ /* 0x000fe20000000f00 */
[----:B------:R-:W-:-:S07]  /*2080*/  IMAD.MOV.U32 R15, RZ, RZ, -0x1 ;  /* 0xffffffffff0f7424 */ /* 0x000fce00078e00ff */
[----:B----4-:R-:W-:Y:S05]  /*2090*/  WARPSYNC.COLLECTIVE R15, `(.L_x_75) ;  /* 0x000000000f087348 */ /* 0x010fea0003c00000 */
[----:B------:R0:W1:Y:S02]  /*20a0*/  SHFL.IDX P6, R14, R13, R12, R11 ;  /* 0x0000000c0d0e7389 */ /* 0x00006400000c000b */
[----:B01--4-:R-:W-:Y:S05]  /*20b0*/  ENDCOLLECTIVE ;  /* 0x000000000000791b */ /* 0x013fea0003800000 */
.L_x_75:
[----:B------:R-:W-:Y:S05]  /*20c0*/  BSYNC B0 ;  /* 0x0000000000007941 */ /* 0x000fea0003800000 */
.L_x_74:
        /* <DEDUP_REMOVED lines=8> */
.L_x_76:
[----:B------:R-:W-:Y:S01]  /*2150*/  IMAD.MOV.U32 R6, RZ, RZ, R14 ;  /* 0x000000ffff067224 */ /* 0x000fe200078e000e */
[----:B------:R-:W-:Y:S06]  /*2160*/  BRA `(.L_x_77) ;  /* 0xffffffe800207947 */ /* 0x000fec000383ffff */
.L_x_20:
        /* <DEDUP_REMOVED lines=8> */
.L_x_79:
[----:B------:R-:W-:Y:S05]  /*21f0*/  BSYNC B0 ;  /* 0x0000000000007941 */ /* 0x000fea0003800000 */
.L_x_78:
        /* <DEDUP_REMOVED lines=8> */
.L_x_80:
[----:B------:R-:W-:Y:S01]  /*2280*/  IMAD.MOV.U32 R6, RZ, RZ, R14 ;  /* 0x000000ffff067224 */ /* 0x000fe200078e000e */
[----:B------:R-:W-:Y:S06]  /*2290*/  BRA `(.L_x_81) ;  /* 0xffffffe800307947 */ /* 0x000fec000383ffff */
.L_x_24:
[----:B------:R-:W-:Y:S01]  /*22a0*/  HFMA2 R11, -RZ, RZ, 0, 1.847743988037109375e-06 ;  /* 0x0000001fff0b7431 */ /* 0x000fe200000001ff */
[----:B------:R-:W-:Y:S01]  /*22b0*/  BSSY B0, `(.L_x_82) ;  /* 0x0000007000007945 */ /* 0x000fe20003800000 */
[----:B0-----:R-:W-:Y:S01]  /*22c0*/  MOV R13, R22 ;  /* 0x00000016000d7202 */ /* 0x001fe20000000f00 */
[----:B------:R-:W-:Y:S02]  /*22d0*/  IMAD.MOV.U32 R12, RZ, RZ, RZ ;  /* 0x000000ffff0c7224 */ /* 0x000fe400078e00ff */
[----:B------:R-:W-:-:S07]  /*22e0*/  IMAD.MOV.U32 R15, RZ, RZ, -0x1 ;  /* 0xffffffffff0f7424 */ /* 0x000fce00078e00ff */
[----:B--2-4-:R-:W-:Y:S05]  /*22f0*/  WARPSYNC.COLLECTIVE R15, `(.L_x_83) ;  /* 0x000000000f087348 */ /* 0x014fea0003c00000 */
[----:B------:R0:W1:Y:S02]  /*2300*/  SHFL.IDX P6, R14, R13, R12, R11 ;  /* 0x0000000c0d0e7389 */ /* 0x00006400000c000b */
[----:B012-4-:R-:W-:Y:S05]  /*2310*/  ENDCOLLECTIVE ;  /* 0x000000000000791b */ /* 0x017fea0003800000 */
.L_x_83:
[----:B------:R-:W-:Y:S05]  /*2320*/  BSYNC B0 ;  /* 0x0000000000007941 */ /* 0x000fea0003800000 */
.L_x_82:
[----:B------:R-:W-:Y:S05]  /*2330*/  BRA `(.L_x_84) ;  /* 0xffffffe800787947 */ /* 0x000fea000383ffff */
.L_x_27:
[----:B------:R-:W-:Y:S01]  /*2340*/  BSSY B0, `(.L_x_85) ;  /* 0x0000008000007945 */ /* 0x000fe20003800000 */
[----:B------:R-:W-:Y:S01]  /*2350*/  IADD3 R0, PT, PT, R22, 0x1, RZ ;  /* 0x0000000116007810 */ /* 0x000fe20007ffe0ff */
[----:B------:R-:W-:Y:S01]  /*2360*/  IMAD.MOV.U32 R12, RZ, RZ, R16 ;  /* 0x000000ffff0c7224 */ /* 0x000fe200078e0010 */
[----:B------:R-:W-:Y:S01]  /*2370*/  MOV R11, 0x1f ;  /* 0x0000001f000b7802 */ /* 0x000fe20000000f00 */
[----:B------:R-:W-:-:S07]  /*2380*/  IMAD.MOV.U32 R15, RZ, RZ, -0x1 ;  /* 0xffffffffff0f7424 */ /* 0x000fce00078e00ff */
[----:B-12-4-:R-:W-:Y:S05]  /*2390*/  WARPSYNC.COLLECTIVE R15, `(.L_x_86) ;  /* 0x000000000f087348 */ /* 0x016fea0003c00000 */
[----:B------:R0:W3:Y:S02]  /*23a0*/  SHFL.IDX P6, R14, R13, R12, R11 ;  /* 0x0000000c0d0e7389 */ /* 0x0000e400000c000b */
[----:B01234-:R-:W-:Y:S05]  /*23b0*/  ENDCOLLECTIVE ;  /* 0x000000000000791b */ /* 0x01ffea0003800000 */
.L_x_86:
[----:B------:R-:W-:Y:S05]  /*23c0*/  BSYNC B0 ;  /* 0x0000000000007941 */ /* 0x000fea0003800000 */
.L_x_85:
        /* <DEDUP_REMOVED lines=8> */
.L_x_87:
[----:B------:R-:W-:Y:S05]  /*2450*/  BRA `(.L_x_88) ;  /* 0xffffffe800947947 */ /* 0x000fea000383ffff */
.L_x_30:
[----:B------:R-:W-:Y:S01]  /*2460*/  HFMA2 R11, -RZ, RZ, 0, 1.847743988037109375e-06 ;  /* 0x0000001fff0b7431 */ /* 0x000fe200000001ff */
[----:B------:R-:W-:Y:S01]  /*2470*/  BSSY B0, `(.L_x_89) ;  /* 0x0000006000007945 */ /* 0x000fe20003800000 */
[----:B------:R-:W-:Y:S02]  /*2480*/  IMAD.MOV.U32 R12, RZ, RZ, R2 ;  /* 0x000000ffff0c7224 */ /* 0x000fe400078e0002 */
[----:B------:R-:W-:-:S07]  /*2490*/  IMAD.MOV.U32 R15, RZ, RZ, -0x1 ;  /* 0xffffffffff0f7424 */ /* 0x000fce00078e00ff */
[----:B-1234-:R-:W-:Y:S05]  /*24a0*/  WARPSYNC.COLLECTIVE R15, `(.L_x_90) ;  /* 0x000000000f087348 */ /* 0x01efea0003c00000 */
[----:B------:R0:W0:Y:S02]  /*24b0*/  SHFL.IDX P6, R14, R13, R12, R11 ;  /* 0x0000000c0d0e7389 */ /* 0x00002400000c000b */
[----:B01234-:R-:W-:Y:S05]  /*24c0*/  ENDCOLLECTIVE ;  /* 0x000000000000791b */ /* 0x01ffea0003800000 */
.L_x_90:
[----:B------:R-:W-:Y:S05]  /*24d0*/  BSYNC B0 ;  /* 0x0000000000007941 */ /* 0x000fea0003800000 */
.L_x_89:
[----:B------:R-:W-:Y:S02]  /*24e0*/  VIADD R0, R22, 0x2 ;  /* 0x0000000216007836 */ /* 0x000fe40000000000 */
[----:B------:R-:W-:Y:S02]  /*24f0*/  HFMA2 R11, -RZ, RZ, 0, 1.847743988037109375e-06 ;  /* 0x0000001fff0b7431 */ /* 0x000fe400000001ff */
[----:B------:R-:W-:Y:S01]  /*2500*/  IMAD.MOV.U32 R12, RZ, RZ, RZ ;  /* 0x000000ffff0c7224 */ /* 0x000fe200078e00ff */
[----:B------:R-:W-:Y:S01]  /*2510*/  MOV R2, R14 ;  /* 0x0000000e00027202 */ /* 0x000fe20000000f00 */
[----:B------:R-:W-:Y:S01]  /*2520*/  IMAD.MOV.U32 R15, RZ, RZ, -0x1 ;  /* 0xffffffffff0f7424 */ /* 0x000fe200078e00ff */
[----:B------:R-:W-:Y:S02]  /*2530*/  MOV R13, R0 ;  /* 0x00000000000d7202 */ /* 0x000fe40000000f00 */
[----:B------:R-:W-:-:S07]  /*2540*/  IADD3 R16, PT, PT, R2, R16, R19 ;  /* 0x0000001002107210 */ /* 0x000fce0007ffe013 */
[----:B------:R-:W-:Y:S05]  /*2550*/  WARPSYNC.COLLECTIVE R15, `(.L_x_91) ;  /* 0x000000000f087348 */ /* 0x000fea0003c00000 */
[----:B------:R0:W1:Y:S02]  /*2560*/  SHFL.IDX P6, R14, R13, R12, R11 ;  /* 0x0000000c0d0e7389 */ /* 0x00006400000c000b */
[----:B01----:R-:W-:Y:S05]  /*2570*/  ENDCOLLECTIVE ;  /* 0x000000000000791b */ /* 0x003fea0003800000 */
.L_x_91:
[----:B------:R-:W-:Y:S05]  /*2580*/  BRA `(.L_x_92) ;  /* 0xffffffe800b07947 */ /* 0x000fea000383ffff */
.L_x_33:
        /* <DEDUP_REMOVED lines=8> */
.L_x_94:
[----:B------:R-:W-:Y:S05]  /*2610*/  BSYNC B0 ;  /* 0x0000000000007941 */ /* 0x000fea0003800000 */
.L_x_93:
        /* <DEDUP_REMOVED lines=8> */
.L_x_95:
[----:B------:R-:W-:Y:S05]  /*26a0*/  BRA `(.L_x_96) ;  /* 0xffffffe800cc7947 */ /* 0x000fea000383ffff */
.L_x_36:
[----:B------:R-:W-:Y:S01]  /*26b0*/  HFMA2 R11, -RZ, RZ, 0, 1.847743988037109375e-06 ;  /* 0x0000001fff0b7431 */ /* 0x000fe200000001ff */
[----:B------:R-:W-:Y:S01]  /*26c0*/  BSSY B0, `(.L_x_97) ;  /* 0x0000006000007945 */ /* 0x000fe20003800000 */
[----:B------:R-:W-:Y:S02]  /*26d0*/  IMAD.MOV.U32 R12, RZ, RZ, R2 ;  /* 0x000000ffff0c7224 */ /* 0x000fe400078e0002 */
[----:B------:R-:W-:-:S07]  /*26e0*/  IMAD.MOV.U32 R15, RZ, RZ, -0x1 ;  /* 0xffffffffff0f7424 */ /* 0x000fce00078e00ff */
[----:B-1234-:R-:W-:Y:S05]  /*26f0*/  WARPSYNC.COLLECTIVE R15, `(.L_x_98) ;  /* 0x000000000f087348 */ /* 0x01efea0003c00000 */
[----:B------:R0:W0:Y:S02]  /*2700*/  SHFL.IDX P6, R14, R13, R12, R11 ;  /* 0x0000000c0d0e7389 */ /* 0x00002400000c000b */
[----:B01234-:R-:W-:Y:S05]  /*2710*/  ENDCOLLECTIVE ;  /* 0x000000000000791b */ /* 0x01ffea0003800000 */
.L_x_98:
[----:B------:R-:W-:Y:S05]  /*2720*/  BSYNC B0 ;  /* 0x0000000000007941 */ /* 0x000fea0003800000 */
.L_x_97:
[----:B------:R-:W-:Y:S05]  /*2730*/  BRA `(.L_x_99) ;  /* 0xffffffec00047947 */ /* 0x000fea000383ffff */
.L_x_39:
[----:B------:R-:W-:Y:S01]  /*2740*/  HFMA2 R11, -RZ, RZ, 0, 1.847743988037109375e-06 ;  /* 0x0000001fff0b7431 */ /* 0x000fe200000001ff */
[----:B------:R-:W-:Y:S01]  /*2750*/  BSSY B0, `(.L_x_100) ;  /* 0x0000007000007945 */ /* 0x000fe20003800000 */
[----:B---3--:R-:W-:Y:S01]  /*2760*/  MOV R13, R22 ;  /* 0x00000016000d7202 */ /* 0x008fe20000000f00 */
[----:B------:R-:W-:Y:S02]  /*2770*/  IMAD.MOV.U32 R12, RZ, RZ, RZ ;  /* 0x000000ffff0c7224 */ /* 0x000fe400078e00ff */
[----:B------:R-:W-:-:S07]  /*2780*/  IMAD.MOV.U32 R15, RZ, RZ, -0x1 ;  /* 0xffffffffff0f7424 */ /* 0x000fce00078e00ff */
[----:B012-4-:R-:W-:Y:S05]  /*2790*/  WARPSYNC.COLLECTIVE R15, `(.L_x_101) ;  /* 0x000000000f087348 */ /* 0x017fea0003c00000 */
[----:B------:R3:W0:Y:S02]  /*27a0*/  SHFL.IDX P6, R14, R13, R12, R11 ;  /* 0x0000000c0d0e7389 */ /* 0x00062400000c000b */
[----:B01234-:R-:W-:Y:S05]  /*27b0*/  ENDCOLLECTIVE ;  /* 0x000000000000791b */ /* 0x01ffea0003800000 */
.L_x_101:
[----:B------:R-:W-:Y:S05]  /*27c0*/  BSYNC B0 ;  /* 0x0000000000007941 */ /* 0x000fea0003800000 */
.L_x_100:
[----:B------:R-:W-:Y:S05]  /*27d0*/  BRA `(.L_x_102) ;  /* 0xffffffec00087947 */ /* 0x000fea000383ffff */
.L_x_42:
[----:B------:R-:W-:Y:S01]  /*27e0*/  BSSY B0, `(.L_x_103) ;  /* 0x0000007000007945 */ /* 0x000fe20003800000 */
[----:B------:R-:W-:Y:S01]  /*27f0*/  MOV R12, R2 ;  /* 0x00000002000c7202 */ /* 0x000fe20000000f00 */
[----:B------:R-:W-:Y:S01]  /*2800*/  IMAD.MOV.U32 R11, RZ, RZ, 0x1f ;  /* 0x0000001fff0b7424 */ /* 0x000fe200078e00ff */
[----:B------:R-:W-:-:S07]  /*2810*/  MOV R15, 0xffffffff ;  /* 0xffffffff000f7802 */ /* 0x000fce0000000f00 */
[----:B----4-:R-:W-:Y:S05]  /*2820*/  WARPSYNC.COLLECTIVE R15, `(.L_x_104) ;  /* 0x000000000f087348 */ /* 0x010fea0003c00000 */
[----:B------:R0:W1:Y:S02]  /*2830*/  SHFL.IDX P6, R14, R13, R12, R11 ;  /* 0x0000000c0d0e7389 */ /* 0x00006400000c000b */
[----:B01--4-:R-:W-:Y:S05]  /*2840*/  ENDCOLLECTIVE ;  /* 0x000000000000791b */ /* 0x013fea0003800000 */
.L_x_104:
[----:B------:R-:W-:Y:S05]  /*2850*/  BSYNC B0 ;  /* 0x0000000000007941 */ /* 0x000fea0003800000 */
.L_x_103:
[----:B------:R-:W-:Y:S05]  /*2860*/  BRA `(.L_x_105) ;  /* 0xffffffec00487947 */ /* 0x000fea000383ffff */
.L_x_43:
[----:B------:R-:W-:Y:S01]  /*2870*/  HFMA2 R11, -RZ, RZ, 0, 1.847743988037109375e-06 ;  /* 0x0000001fff0b7431 */ /* 0x000fe200000001ff */
[----:B------:R-:W-:Y:S01]  /*2880*/  BSSY B0, `(.L_x_106) ;  /* 0x0000006000007945 */ /* 0x000fe20003800000 */
[----:B------:R-:W-:Y:S02]  /*2890*/  IMAD.MOV.U32 R12, RZ, RZ, RZ ;  /* 0x000000ffff0c7224 */ /* 0x000fe400078e00ff */
[----:B------:R-:W-:-:S07]  /*28a0*/  IMAD.MOV.U32 R15, RZ, RZ, -0x1 ;  /* 0xffffffffff0f7424 */ /* 0x000fce00078e00ff */
[----:B----4-:R-:W-:Y:S05]  /*28b0*/  WARPSYNC.COLLECTIVE R15, `(.L_x_107) ;  /* 0x000000000f087348 */ /* 0x010fea0003c00000 */
[----:B------:R0:W1:Y:S02]  /*28c0*/  SHFL.IDX P6, R14, R13, R12, R11 ;  /* 0x0000000c0d0e7389 */ /* 0x00006400000c000b */
[----:B01--4-:R-:W-:Y:S05]  /*28d0*/  ENDCOLLECTIVE ;  /* 0x000000000000791b */ /* 0x013fea0003800000 */
.L_x_107:
[----:B------:R-:W-:Y:S05]  /*28e0*/  BSYNC B0 ;  /* 0x0000000000007941 */ /* 0x000fea0003800000 */
.L_x_106:
[----:B------:R-:W-:Y:S05]  /*28f0*/  BRA `(.L_x_108) ;  /* 0xffffffec003c7947 */ /* 0x000fea000383ffff */
.L_x_46:
[----:B------:R-:W-:Y:S01]  /*2900*/  BSSY B0, `(.L_x_109) ;  /* 0x0000007000007945 */ /* 0x000fe20003800000 */
[----:B------:R-:W-:Y:S01]  /*2910*/  MOV R12, R2 ;  /* 0x00000002000c7202 */ /* 0x000fe20000000f00 */
[----:B------:R-:W-:Y:S01]  /*2920*/  IMAD.MOV.U32 R11, RZ, RZ, 0x1f ;  /* 0x0000001fff0b7424 */ /* 0x000fe200078e00ff */
[----:B------:R-:W-:-:S07]  /*2930*/  MOV R15, 0xffffffff ;  /* 0xffffffff000f7802 */ /* 0x000fce0000000f00 */
[----:B----4-:R-:W-:Y:S05]  /*2940*/  WARPSYNC.COLLECTIVE R15, `(.L_x_110) ;  /* 0x000000000f087348 */ /* 0x010fea0003c00000 */
[----:B------:R0:W1:Y:S02]  /*2950*/  SHFL.IDX P6, R14, R13, R12, R11 ;  /* 0x0000000c0d0e7389 */ /* 0x00006400000c000b */
[----:B01--4-:R-:W-:Y:S05]  /*2960*/  ENDCOLLECTIVE ;  /* 0x000000000000791b */ /* 0x013fea0003800000 */
.L_x_110:
[----:B------:R-:W-:Y:S05]  /*2970*/  BSYNC B0 ;  /* 0x0000000000007941 */ /* 0x000fea0003800000 */
.L_x_109:
[----:B------:R-:W-:Y:S05]  /*2980*/  BRA `(.L_x_111) ;  /* 0xffffffec007c7947 */ /* 0x000fea000383ffff */
.L_x_47:
[----:B------:R-:W-:Y:S01]  /*2990*/  HFMA2 R11, -RZ, RZ, 0, 1.847743988037109375e-06 ;  /* 0x0000001fff0b7431 */ /* 0x000fe200000001ff */
[----:B------:R-:W-:Y:S01]  /*29a0*/  BSSY B0, `(.L_x_112) ;  /* 0x0000006000007945 */ /* 0x000fe20003800000 */
[----:B------:R-:W-:Y:S02]  /*29b0*/  IMAD.MOV.U32 R12, RZ, RZ, RZ ;  /* 0x000000ffff0c7224 */ /* 0x000fe400078e00ff */
[----:B------:R-:W-:-:S07]  /*29c0*/  IMAD.MOV.U32 R15, RZ, RZ, -0x1 ;  /* 0xffffffffff0f7424 */ /* 0x000fce00078e00ff */
[----:B----4-:R-:W-:Y:S05]  /*29d0*/  WARPSYNC.COLLECTIVE R15, `(.L_x_113) ;  /* 0x000000000f087348 */ /* 0x010fea0003c00000 */
[----:B------:R0:W1:Y:S02]  /*29e0*/  SHFL.IDX P6, R14, R13, R12, R11 ;  /* 0x0000000c0d0e7389 */ /* 0x00006400000c000b */
[----:B01--4-:R-:W-:Y:S05]  /*29f0*/  ENDCOLLECTIVE ;  /* 0x000000000000791b */ /* 0x013fea0003800000 */
.L_x_113:
[----:B------:R-:W-:Y:S05]  /*2a00*/  BSYNC B0 ;  /* 0x0000000000007941 */ /* 0x000fea0003800000 */
.L_x_112:
[----:B------:R-:W-:Y:S05]  /*2a10*/  BRA `(.L_x_114) ;  /* 0xffffffec00707947 */ /* 0x000fea000383ffff */
.L_x_50:
[----:B------:R-:W-:Y:S01]  /*2a20*/  BSSY B0, `(.L_x_115) ;  /* 0x0000007000007945 */ /* 0x000fe20003800000 */
[----:B------:R-:W-:Y:S01]  /*2a30*/  MOV R12, R2 ;  /* 0x00000002000c7202 */ /* 0x000fe20000000f00 */
[----:B------:R-:W-:Y:S01]  /*2a40*/  IMAD.MOV.U32 R11, RZ, RZ, 0x1f ;  /* 0x0000001fff0b7424 */ /* 0x000fe200078e00ff */
[----:B------:R-:W-:-:S07]  /*2a50*/  MOV R15, 0xffffffff ;  /* 0xffffffff000f7802 */ /* 0x000fce0000000f00 */
[----:B----4-:R-:W-:Y:S05]  /*2a60*/  WARPSYNC.COLLECTIVE R15, `(.L_x_116) ;  /* 0x000000000f087348 */ /* 0x010fea0003c00000 */
[----:B------:R0:W1:Y:S02]  /*2a70*/  SHFL.IDX P6, R14, R13, R12, R11 ;  /* 0x0000000c0d0e7389 */ /* 0x00006400000c000b */
[----:B01--4-:R-:W-:Y:S05]  /*2a80*/  ENDCOLLECTIVE ;  /* 0x000000000000791b */ /* 0x013fea0003800000 */
.L_x_116:
[----:B------:R-:W-:Y:S05]  /*2a90*/  BSYNC B0 ;  /* 0x0000000000007941 */ /* 0x000fea0003800000 */
.L_x_115:
[----:B------:R-:W-:Y:S05]  /*2aa0*/  BRA `(.L_x_117) ;  /* 0xffffffec00a87947 */ /* 0x000fea000383ffff */
        .type           $_Z23dynamicRegisterIndexingPiii$_Z10getIndex10Pj,@function
        .size           $_Z23dynamicRegisterIndexingPiii$_Z10getIndex10Pj,($_Z23dynamicRegisterIndexingPiii$_Z10getIndex11Pj - $_Z23dynamicRegisterIndexingPiii$_Z10getIndex10Pj)
$_Z23dynamicRegisterIndexingPiii$_Z10getIndex10Pj:
[----:B------:R-:W0:Y:S02]  /*2ab0*/  LDCU.64 UR4, c[0x0][0x358] ;  /* 0x00006b00ff0477ac */ /* 0x000e240008000a00 */
[----:B0-----:R0:W0:Y:S02]  /*2ac0*/  LD.E R4, desc[UR4][R4.64+0x28] ;  /* 0x0000280404047980 */ /* 0x001024000c101900 */
[----:B0-----:R-:W-:Y:S05]  /*2ad0*/  RET.REL.NODEC R20 `(_Z23dynamicRegisterIndexingPiii) ;  /* 0xffffffd414487950 */ /* 0x001fea0003c3ffff */
        .type           $_Z23dynamicRegisterIndexingPiii$_Z10getIndex11Pj,@function
        .size           $_Z23dynamicRegisterIndexingPiii$_Z10getIndex11Pj,($_Z23dynamicRegisterIndexingPiii$_Z10getIndex12Pj - $_Z23dynamicRegisterIndexingPiii$_Z10getIndex11Pj)
$_Z23dynamicRegisterIndexingPiii$_Z10getIndex11Pj:
[----:B------:R-:W0:Y:S02]  /*2ae0*/  LDCU.64 UR4, c[0x0][0x358] ;  /* 0x00006b00ff0477ac */ /* 0x000e240008000a00 */
[----:B0-----:R0:W0:Y:S02]  /*2af0*/  LD.E R4, desc[UR4][R4.64+0x2c] ;  /* 0x00002c0404047980 */ /* 0x001024000c101900 */
[----:B0-----:R-:W-:Y:S05]  /*2b00*/  RET.REL.NODEC R20 `(_Z23dynamicRegisterIndexingPiii) ;  /* 0xffffffd4143c7950 */ /* 0x001fea0003c3ffff */
        .type           $_Z23dynamicRegisterIndexingPiii$_Z10getIndex12Pj,@function
        .size           $_Z23dynamicRegisterIndexingPiii$_Z10getIndex12Pj,($_Z23dynamicRegisterIndexingPiii$_Z10getIndex13Pj - $_Z23dynamicRegisterIndexingPiii$_Z10getIndex12Pj)
$_Z23dynamicRegisterIndexingPiii$_Z10getIndex12Pj:
[----:B------:R-:W0:Y:S02]  /*2b10*/  LDCU.64 UR4, c[0x0][0x358] ;  /* 0x00006b00ff0477ac */ /* 0x000e240008000a00 */
[----:B0-----:R0:W0:Y:S02]  /*2b20*/  LD.E R4, desc[UR4][R4.64+0x30] ;  /* 0x0000300404047980 */ /* 0x001024000c101900 */
[----:B0-----:R-:W-:Y:S05]  /*2b30*/  RET.REL.NODEC R20 `(_Z23dynamicRegisterIndexingPiii) ;  /* 0xffffffd414307950 */ /* 0x001fea0003c3ffff */
        .type           $_Z23dynamicRegisterIndexingPiii$_Z10getIndex13Pj,@function
        .size           $_Z23dynamicRegisterIndexingPiii$_Z10getIndex13Pj,($_Z23dynamicRegisterIndexingPiii$_Z10getIndex14Pj - $_Z23dynamicRegisterIndexingPiii$_Z10getIndex13Pj)
$_Z23dynamicRegisterIndexingPiii$_Z10getIndex13Pj:
[----:B------:R-:W0:Y:S02]  /*2b40*/  LDCU.64 UR4, c[0x0][0x358] ;  /* 0x00006b00ff0477ac */ /* 0x000e240008000a00 */
[----:B0-----:R0:W0:Y:S02]  /*2b50*/  LD.E R4, desc[UR4][R4.64+0x34] ;  /* 0x0000340404047980 */ /* 0x001024000c101900 */
[----:B0-----:R-:W-:Y:S05]  /*2b60*/  RET.REL.NODEC R20 `(_Z23dynamicRegisterIndexingPiii) ;  /* 0xffffffd414247950 */ /* 0x001fea0003c3ffff */
        .type           $_Z23dynamicRegisterIndexingPiii$_Z10getIndex14Pj,@function
        .size           $_Z23dynamicRegisterIndexingPiii$_Z10getIndex14Pj,($_Z23dynamicRegisterIndexingPiii$_Z10getIndex15Pj - $_Z23dynamicRegisterIndexingPiii$_Z10getIndex14Pj)
$_Z23dynamicRegisterIndexingPiii$_Z10getIndex14Pj:
[----:B------:R-:W0:Y:S02]  /*2b70*/  LDCU.64 UR4, c[0x0][0x358] ;  /* 0x00006b00ff0477ac */ /* 0x000e240008000a00 */
[----:B0-----:R0:W0:Y:S02]  /*2b80*/  LD.E R4, desc[UR4][R4.64+0x38] ;  /* 0x0000380404047980 */ /* 0x001024000c101900 */
[----:B0-----:R-:W-:Y:S05]  /*2b90*/  RET.REL.NODEC R20 `(_Z23dynamicRegisterIndexingPiii) ;  /* 0xffffffd414187950 */ /* 0x001fea0003c3ffff */
        .type           $_Z23dynamicRegisterIndexingPiii$_Z10getIndex15Pj,@function
        .size           $_Z23dynamicRegisterIndexingPiii$_Z10getIndex15Pj,($_Z23dynamicRegisterIndexingPiii$_Z10getIndex16Pj - $_Z23dynamicRegisterIndexingPiii$_Z10getIndex15Pj)
$_Z23dynamicRegisterIndexingPiii$_Z10getIndex15Pj:
[----:B------:R-:W0:Y:S02]  /*2ba0*/  LDCU.64 UR4, c[0x0][0x358] ;  /* 0x00006b00ff0477ac */ /* 0x000e240008000a00 */
[----:B0-----:R0:W0:Y:S02]  /*2bb0*/  LD.E R4, desc[UR4][R4.64+0x3c] ;  /* 0x00003c0404047980 */ /* 0x001024000c101900 */
[----:B0-----:R-:W-:Y:S05]  /*2bc0*/  RET.REL.NODEC R20 `(_Z23dynamicRegisterIndexingPiii) ;  /* 0xffffffd4140c7950 */ /* 0x001fea0003c3ffff */
        .type           $_Z23dynamicRegisterIndexingPiii$_Z10getIndex16Pj,@function
        .size           $_Z23dynamicRegisterIndexingPiii$_Z10getIndex16Pj,($_Z23dynamicRegisterIndexingPiii$_Z10getIndex17Pj - $_Z23dynamicRegisterIndexingPiii$_Z10getIndex16Pj)
$_Z23dynamicRegisterIndexingPiii$_Z10getIndex16Pj:
[----:B------:R-:W0:Y:S02]  /*2bd0*/  LDCU.64 UR4, c[0x0][0x358] ;  /* 0x00006b00ff0477ac */ /* 0x000e240008000a00 */
[----:B0-----:R0:W0:Y:S02]  /*2be0*/  LD.E R4, desc[UR4][R4.64+0x40] ;  /* 0x0000400404047980 */ /* 0x001024000c101900 */
[----:B0-----:R-:W-:Y:S05]  /*2bf0*/  RET.REL.NODEC R20 `(_Z23dynamicRegisterIndexingPiii) ;  /* 0xffffffd414007950 */ /* 0x001fea0003c3ffff */
        .type           $_Z23dynamicRegisterIndexingPiii$_Z10getIndex17Pj,@function
        .size           $_Z23dynamicRegisterIndexingPiii$_Z10getIndex17Pj,($_Z23dynamicRegisterIndexingPiii$_Z10getIndex18Pj - $_Z23dynamicRegisterIndexingPiii$_Z10getIndex17Pj)
$_Z23dynamicRegisterIndexingPiii$_Z10getIndex17Pj:
[----:B------:R-:W0:Y:S02]  /*2c00*/  LDCU.64 UR4, c[0x0][0x358] ;  /* 0x00006b00ff0477ac */ /* 0x000e240008000a00 */
[----:B0-----:R0:W0:Y:S02]  /*2c10*/  LD.E R4, desc[UR4][R4.64+0x44] ;  /* 0x0000440404047980 */ /* 0x001024000c101900 */
[----:B0-----:R-:W-:Y:S05]  /*2c20*/  RET.REL.NODEC R20 `(_Z23dynamicRegisterIndexingPiii) ;  /* 0xffffffd014f47950 */ /* 0x001fea0003c3ffff */
        .type           $_Z23dynamicRegisterIndexingPiii$_Z10getIndex18Pj,@function
        .size           $_Z23dynamicRegisterIndexingPiii$_Z10getIndex18Pj,($_Z23dynamicRegisterIndexingPiii$_Z10getIndex19Pj - $_Z23dynamicRegisterIndexingPiii$_Z10getIndex18Pj)
$_Z23dynamicRegisterIndexingPiii$_Z10getIndex18Pj:
[----:B------:R-:W0:Y:S02]  /*2c30*/  LDCU.64 UR4, c[0x0][0x358] ;  /* 0x00006b00ff0477ac */ /* 0x000e240008000a00 */
[----:B0-----:R0:W0:Y:S02]  /*2c40*/  LD.E R4, desc[UR4][R4.64+0x48] ;  /* 0x0000480404047980 */ /* 0x001024000c101900 */
[----:B0-----:R-:W-:Y:S05]  /*2c50*/  RET.REL.NODEC R20 `(_Z23dynamicRegisterIndexingPiii) ;  /* 0xffffffd014e87950 */ /* 0x001fea0003c3ffff */
        .type           $_Z23dynamicRegisterIndexingPiii$_Z10getIndex19Pj,@function
        .size           $_Z23dynamicRegisterIndexingPiii$_Z10getIndex19Pj,($_Z23dynamicRegisterIndexingPiii$_Z10getIndex20Pj - $_Z23dynamicRegisterIndexingPiii$_Z10getIndex19Pj)
$_Z23dynamicRegisterIndexingPiii$_Z10getIndex19Pj:
[----:B------:R-:W0:Y:S02]  /*2c60*/  LDCU.64 UR4, c[0x0][0x358] ;  /* 0x00006b00ff0477ac */ /* 0x000e240008000a00 */
[----:B0-----:R0:W0:Y:S02]  /*2c70*/  LD.E R4, desc[UR4][R4.64+0x4c] ;  /* 0x00004c0404047980 */ /* 0x001024000c101900 */
[----:B0-----:R-:W-:Y:S05]  /*2c80*/  RET.REL.NODEC R20 `(_Z23dynamicRegisterIndexingPiii) ;  /* 0xffffffd014dc7950 */ /* 0x001fea0003c3ffff */
        .type           $_Z23dynamicRegisterIndexingPiii$_Z10getIndex20Pj,@function
        .size           $_Z23dynamicRegisterIndexingPiii$_Z10getIndex20Pj,($_Z23dynamicRegisterIndexingPiii$_Z10getIndex21Pj - $_Z23dynamicRegisterIndexingPiii$_Z10getIndex20Pj)
$_Z23dynamicRegisterIndexingPiii$_Z10getIndex20Pj:
[----:B------:R-:W0:Y:S02]  /*2c90*/  LDCU.64 UR4, c[0x0][0x358] ;  /* 0x00006b00ff0477ac */ /* 0x000e240008000a00 */
[----:B0-----:R0:W0:Y:S02]  /*2ca0*/  LD.E R4, desc[UR4][R4.64+0x50] ;  /* 0x0000500404047980 */ /* 0x001024000c101900 */
[----:B0-----:R-:W-:Y:S05]  /*2cb0*/  RET.REL.NODEC R20 `(_Z23dynamicRegisterIndexingPiii) ;  /* 0xffffffd014d07950 */ /* 0x001fea0003c3ffff */
        .type           $_Z23dynamicRegisterIndexingPiii$_Z10getIndex21Pj,@function
        .size           $_Z23dynamicRegisterIndexingPiii$_Z10getIndex21Pj,($_Z23dynamicRegisterIndexingPiii$_Z10getIndex22Pj - $_Z23dynamicRegisterIndexingPiii$_Z10getIndex21Pj)
$_Z23dynamicRegisterIndexingPiii$_Z10getIndex21Pj:
[----:B------:R-:W0:Y:S02]  /*2cc0*/  LDCU.64 UR4, c[0x0][0x358] ;  /* 0x00006b00ff0477ac */ /* 0x000e240008000a00 */
[----:B0-----:R0:W0:Y:S02]  /*2cd0*/  LD.E R4, desc[UR4][R4.64+0x54] ;  /* 0x0000540404047980 */ /* 0x001024000c101900 */
[----:B0-----:R-:W-:Y:S05]  /*2ce0*/  RET.REL.NODEC R20 `(_Z23dynamicRegisterIndexingPiii) ;  /* 0xffffffd014c47950 */ /* 0x001fea0003c3ffff */
        .type           $_Z23dynamicRegisterIndexingPiii$_Z10getIndex22Pj,@function
        .size           $_Z23dynamicRegisterIndexingPiii$_Z10getIndex22Pj,($_Z23dynamicRegisterIndexingPiii$_Z10getIndex23Pj - $_Z23dynamicRegisterIndexingPiii$_Z10getIndex22Pj)
$_Z23dynamicRegisterIndexingPiii$_Z10getIndex22Pj:
[----:B------:R-:W0:Y:S02]  /*2cf0*/  LDCU.64 UR4, c[0x0][0x358] ;  /* 0x00006b00ff0477ac */ /* 0x000e240008000a00 */
[----:B0-----:R0:W0:Y:S02]  /*2d00*/  LD.E R4, desc[UR4][R4.64+0x58] ;  /* 0x0000580404047980 */ /* 0x001024000c101900 */
[----:B0-----:R-:W-:Y:S05]  /*2d10*/  RET.REL.NODEC R20 `(_Z23dynamicRegisterIndexingPiii) ;  /* 0xffffffd014b87950 */ /* 0x001fea0003c3ffff */
        .type           $_Z23dynamicRegisterIndexingPiii$_Z10getIndex23Pj,@function
        .size           $_Z23dynamicRegisterIndexingPiii$_Z10getIndex23Pj,($_Z23dynamicRegisterIndexingPiii$_Z10getIndex24Pj - $_Z23dynamicRegisterIndexingPiii$_Z10getIndex23Pj)
$_Z23dynamicRegisterIndexingPiii$_Z10getIndex23Pj:
[----:B------:R-:W0:Y:S02]  /*2d20*/  LDCU.64 UR4, c[0x0][0x358] ;  /* 0x00006b00ff0477ac */ /* 0x000e240008000a00 */
[----:B0-----:R0:W0:Y:S02]  /*2d30*/  LD.E R4, desc[UR4][R4.64+0x5c] ;  /* 0x00005c0404047980 */ /* 0x001024000c101900 */
[----:B0-----:R-:W-:Y:S05]  /*2d40*/  RET.REL.NODEC R20 `(_Z23dynamicRegisterIndexingPiii) ;  /* 0xffffffd014ac7950 */ /* 0x001fea0003c3ffff */
        .type           $_Z23dynamicRegisterIndexingPiii$_Z10getIndex24Pj,@function
        .size           $_Z23dynamicRegisterIndexingPiii$_Z10getIndex24Pj,($_Z23dynamicRegisterIndexingPiii$_Z10getIndex25Pj - $_Z23dynamicRegisterIndexingPiii$_Z10getIndex24Pj)
$_Z23dynamicRegisterIndexingPiii$_Z10getIndex24Pj:
[----:B------:R-:W0:Y:S02]  /*2d50*/  LDCU.64 UR4, c[0x0][0x358] ;  /* 0x00006b00ff0477ac */ /* 0x000e240008000a00 */
[----:B0-----:R0:W0:Y:S02]  /*2d60*/  LD.E R4, desc[UR4][R4.64+0x60] ;  /* 0x0000600404047980 */ /* 0x001024000c101900 */
[----:B0-----:R-:W-:Y:S05]  /*2d70*/  RET.REL.NODEC R20 `(_Z23dynamicRegisterIndexingPiii) ;  /* 0xffffffd014a07950 */ /* 0x001fea0003c3ffff */
        .type           $_Z23dynamicRegisterIndexingPiii$_Z10getIndex25Pj,@function
        .size           $_Z23dynamicRegisterIndexingPiii$_Z10getIndex25Pj,($_Z23dynamicRegisterIndexingPiii$_Z10getIndex26Pj - $_Z23dynamicRegisterIndexingPiii$_Z10getIndex25Pj)
$_Z23dynamicRegisterIndexingPiii$_Z10getIndex25Pj:
[----:B------:R-:W0:Y:S02]  /*2d80*/  LDCU.64 UR4, c[0x0][0x358] ;  /* 0x00006b00ff0477ac */ /* 0x000e240008000a00 */
[----:B0-----:R0:W0:Y:S02]  /*2d90*/  LD.E R4, desc[UR4][R4.64+0x64] ;  /* 0x0000640404047980 */ /* 0x001024000c101900 */
[----:B0-----:R-:W-:Y:S05]  /*2da0*/  RET.REL.NODEC R20 `(_Z23dynamicRegisterIndexingPiii) ;  /* 0xffffffd014947950 */ /* 0x001fea0003c3ffff */
        .type           $_Z23dynamicRegisterIndexingPiii$_Z10getIndex26Pj,@function
        .size           $_Z23dynamicRegisterIndexingPiii$_Z10getIndex26Pj,($_Z23dynamicRegisterIndexingPiii$_Z10getIndex27Pj - $_Z23dynamicRegisterIndexingPiii$_Z10getIndex26Pj)
$_Z23dynamicRegisterIndexingPiii$_Z10getIndex26Pj:
[----:B------:R-:W0:Y:S02]  /*2db0*/  LDCU.64 UR4, c[0x0][0x358] ;  /* 0x00006b00ff0477ac */ /* 0x000e240008000a00 */
[----:B0-----:R0:W0:Y:S02]  /*2dc0*/  LD.E R4, desc[UR4][R4.64+0x68] ;  /* 0x0000680404047980 */ /* 0x001024000c101900 */
[----:B0-----:R-:W-:Y:S05]  /*2dd0*/  RET.REL.NODEC R20 `(_Z23dynamicRegisterIndexingPiii) ;  /* 0xffffffd014887950 */ /* 0x001fea0003c3ffff */
        .type           $_Z23dynamicRegisterIndexingPiii$_Z10getIndex27Pj,@function
        .size           $_Z23dynamicRegisterIndexingPiii$_Z10getIndex27Pj,($_Z23dynamicRegisterIndexingPiii$_Z10getIndex28Pj - $_Z23dynamicRegisterIndexingPiii$_Z10getIndex27Pj)
$_Z23dynamicRegisterIndexingPiii$_Z10getIndex27Pj:
[----:B------:R-:W0:Y:S02]  /*2de0*/  LDCU.64 UR4, c[0x0][0x358] ;  /* 0x00006b00ff0477ac */ /* 0x000e240008000a00 */
[----:B0-----:R0:W0:Y:S02]  /*2df0*/  LD.E R4, desc[UR4][R4.64+0x6c] ;  /* 0x00006c0404047980 */ /* 0x001024000c101900 */
[----:B0-----:R-:W-:Y:S05]  /*2e00*/  RET.REL.NODEC R20 `(_Z23dynamicRegisterIndexingPiii) ;  /* 0xffffffd0147c7950 */ /* 0x001fea0003c3ffff */
        .type           $_Z23dynamicRegisterIndexingPiii$_Z10getIndex28Pj,@function
        .size           $_Z23dynamicRegisterIndexingPiii$_Z10getIndex28Pj,($_Z23dynamicRegisterIndexingPiii$_Z10getIndex29Pj - $_Z23dynamicRegisterIndexingPiii$_Z10getIndex28Pj)
$_Z23dynamicRegisterIndexingPiii$_Z10getIndex28Pj:
[----:B------:R-:W0:Y:S02]  /*2e10*/  LDCU.64 UR4, c[0x0][0x358] ;  /* 0x00006b00ff0477ac */ /* 0x000e240008000a00 */
[----:B0-----:R0:W0:Y:S02]  /*2e20*/  LD.E R4, desc[UR4][R4.64+0x70] ;  /* 0x0000700404047980 */ /* 0x001024000c101900 */
[----:B0-----:R-:W-:Y:S05]  /*2e30*/  RET.REL.NODEC R20 `(_Z23dynamicRegisterIndexingPiii) ;  /* 0xffffffd014707950 */ /* 0x001fea0003c3ffff */
        .type           $_Z23dynamicRegisterIndexingPiii$_Z10getIndex29Pj,@function
        .size           $_Z23dynamicRegisterIndexingPiii$_Z10getIndex29Pj,($_Z23dynamicRegisterIndexingPiii$_Z10getIndex30Pj - $_Z23dynamicRegisterIndexingPiii$_Z10getIndex29Pj)
$_Z23dynamicRegisterIndexingPiii$_Z10getIndex29Pj:
[----:B------:R-:W0:Y:S02]  /*2e40*/  LDCU.64 UR4, c[0x0][0x358] ;  /* 0x00006b00ff0477ac */ /* 0x000e240008000a00 */
[----:B0-----:R0:W0:Y:S02]  /*2e50*/  LD.E R4, desc[UR4][R4.64+0x74] ;  /* 0x0000740404047980 */ /* 0x001024000c101900 */
[----:B0-----:R-:W-:Y:S05]  /*2e60*/  RET.REL.NODEC R20 `(_Z23dynamicRegisterIndexingPiii) ;  /* 0xffffffd014647950 */ /* 0x001fea0003c3ffff */
        .type           $_Z23dynamicRegisterIndexingPiii$_Z10getIndex30Pj,@function
        .size           $_Z23dynamicRegisterIndexingPiii$_Z10getIndex30Pj,($_Z23dynamicRegisterIndexingPiii$_Z10getIndex31Pj - $_Z23dynamicRegisterIndexingPiii$_Z10getIndex30Pj)
$_Z23dynamicRegisterIndexingPiii$_Z10getIndex30Pj:
[----:B------:R-:W0:Y:S02]  /*2e70*/  LDCU.64 UR4, c[0x0][0x358] ;  /* 0x00006b00ff0477ac */ /* 0x000e240008000a00 */
[----:B0-----:R0:W0:Y:S02]  /*2e80*/  LD.E R4, desc[UR4][R4.64+0x78] ;  /* 0x0000780404047980 */ /* 0x001024000c101900 */
[----:B0-----:R-:W-:Y:S05]  /*2e90*/  RET.REL.NODEC R20 `(_Z23dynamicRegisterIndexingPiii) ;  /* 0xffffffd014587950 */ /* 0x001fea0003c3ffff */
        .type           $_Z23dynamicRegisterIndexingPiii$_Z10getIndex31Pj,@function
        .size           $_Z23dynamicRegisterIndexingPiii$_Z10getIndex31Pj,($_Z23dynamicRegisterIndexingPiii$_Z10getIndex32Pj - $_Z23dynamicRegisterIndexingPiii$_Z10getIndex31Pj)
$_Z23dynamicRegisterIndexingPiii$_Z10getIndex31Pj:
[----:B------:R-:W0:Y:S02]  /*2ea0*/  LDCU.64 UR4, c[0x0][0x358] ;  /* 0x00006b00ff0477ac */ /* 0x000e240008000a00 */
[----:B0-----:R0:W0:Y:S02]  /*2eb0*/  LD.E R4, desc[UR4][R4.64+0x7c] ;  /* 0x00007c0404047980 */ /* 0x001024000c101900 */
[----:B0-----:R-:W-:Y:S05]  /*2ec0*/  RET.REL.NODEC R20 `(_Z23dynamicRegisterIndexingPiii) ;  /* 0xffffffd0144c7950 */ /* 0x001fea0003c3ffff */
        .type           $_Z23dynamicRegisterIndexingPiii$_Z10getIndex32Pj,@function
        .size           $_Z23dynamicRegisterIndexingPiii$_Z10getIndex32Pj,($_Z23dynamicRegisterIndexingPiii$_Z10getIndex33Pj - $_Z23dynamicRegisterIndexingPiii$_Z10getIndex32Pj)
$_Z23dynamicRegisterIndexingPiii$_Z10getIndex32Pj:
[----:B------:R-:W0:Y:S02]  /*2ed0*/  LDCU.64 UR4, c[0x0][0x358] ;  /* 0x00006b00ff0477ac */ /* 0x000e240008000a00 */
[----:B0-----:R0:W0:Y:S02]  /*2ee0*/  LD.E R4, desc[UR4][R4.64+0x80] ;  /* 0x0000800404047980 */ /* 0x001024000c101900 */
[----:B0-----:R-:W-:Y:S05]  /*2ef0*/  RET.REL.NODEC R20 `(_Z23dynamicRegisterIndexingPiii) ;  /* 0xffffffd014407950 */ /* 0x001fea0003c3ffff */
        .type           $_Z23dynamicRegisterIndexingPiii$_Z10getIndex33Pj,@function
        .size           $_Z23dynamicRegisterIndexingPiii$_Z10getIndex33Pj,($_Z23dynamicRegisterIndexingPiii$_Z10getIndex34Pj - $_Z23dynamicRegisterIndexingPiii$_Z10getIndex33Pj)
$_Z23dynamicRegisterIndexingPiii$_Z10getIndex33Pj:
[----:B------:R-:W0:Y:S02]  /*2f00*/  LDCU.64 UR4, c[0x0][0x358] ;  /* 0x00006b00ff0477ac */ /* 0x000e240008000a00 */
[----:B0-----:R0:W0:Y:S02]  /*2f10*/  LD.E R4, desc[UR4][R4.64+0x84] ;  /* 0x0000840404047980 */ /* 0x001024000c101900 */
[----:B0-----:R-:W-:Y:S05]  /*2f20*/  RET.REL.NODEC R20 `(_Z23dynamicRegisterIndexingPiii) ;  /* 0xffffffd014347950 */ /* 0x001fea0003c3ffff */
        .type           $_Z23dynamicRegisterIndexingPiii$_Z10getIndex34Pj,@function
        .size           $_Z23dynamicRegisterIndexingPiii$_Z10getIndex34Pj,($_Z23dynamicRegisterIndexingPiii$_Z10getIndex35Pj - $_Z23dynamicRegisterIndexingPiii$_Z10getIndex34Pj)
$_Z23dynamicRegisterIndexingPiii$_Z10getIndex34Pj:
[----:B------:R-:W0:Y:S02]  /*2f30*/  LDCU.64 UR4, c[0x0][0x358] ;  /* 0x00006b00ff0477ac */ /* 0x000e240008000a00 */
[----:B0-----:R0:W0:Y:S02]  /*2f40*/  LD.E R4, desc[UR4][R4.64+0x88] ;  /* 0x0000880404047980 */ /* 0x001024000c101900 */
[----:B0-----:R-:W-:Y:S05]  /*2f50*/  RET.REL.NODEC R20 `(_Z23dynamicRegisterIndexingPiii) ;  /* 0xffffffd014287950 */ /* 0x001fea0003c3ffff */
        .type           $_Z23dynamicRegisterIndexingPiii$_Z10getIndex35Pj,@function
        .size           $_Z23dynamicRegisterIndexingPiii$_Z10getIndex35Pj,($_Z23dynamicRegisterIndexingPiii$_Z10getIndex36Pj - $_Z23dynamicRegisterIndexingPiii$_Z10getIndex35Pj)
$_Z23dynamicRegisterIndexingPiii$_Z10getIndex35Pj:
[----:B------:R-:W0:Y:S02]  /*2f60*/  LDCU.64 UR4, c[0x0][0x358] ;  /* 0x00006b00ff0477ac */ /* 0x000e240008000a00 */
[----:B0-----:R0:W0:Y:S02]  /*2f70*/  LD.E R4, desc[UR4][R4.64+0x8c] ;  /* 0x00008c0404047980 */ /* 0x001024000c101900 */
[----:B0-----:R-:W-:Y:S05]  /*2f80*/  RET.REL.NODEC R20 `(_Z23dynamicRegisterIndexingPiii) ;  /* 0xffffffd0141c7950 */ /* 0x001fea0003c3ffff */
        .type           $_Z23dynamicRegisterIndexingPiii$_Z10getIndex36Pj,@function
        .size           $_Z23dynamicRegisterIndexingPiii$_Z10getIndex36Pj,($_Z23dynamicRegisterIndexingPiii$_Z10getIndex37Pj - $_Z23dynamicRegisterIndexingPiii$_Z10getIndex36Pj)
$_Z23dynamicRegisterIndexingPiii$_Z10getIndex36Pj:
[----:B------:R-:W0:Y:S02]  /*2f90*/  LDCU.64 UR4, c[0x0][0x358] ;  /* 0x00006b00ff0477ac */ /* 0x000e240008000a00 */
[----:B0-----:R0:W0:Y:S02]  /*2fa0*/  LD.E R4, desc[UR4][R4.64+0x90] ;  /* 0x0000900404047980 */ /* 0x001024000c101900 */
[----:B0-----:R-:W-:Y:S05]  /*2fb0*/  RET.REL.NODEC R20 `(_Z23dynamicRegisterIndexingPiii) ;  /* 0xffffffd014107950 */ /* 0x001fea0003c3ffff */
        .type           $_Z23dynamicRegisterIndexingPiii$_Z10getIndex37Pj,@function
        .size           $_Z23dynamicRegisterIndexingPiii$_Z10getIndex37Pj,($_Z23dynamicRegisterIndexingPiii$_Z10getIndex38Pj - $_Z23dynamicRegisterIndexingPiii$_Z10getIndex37Pj)
$_Z23dynamicRegisterIndexingPiii$_Z10getIndex37Pj:
[----:B------:R-:W0:Y:S02]  /*2fc0*/  LDCU.64 UR4, c[0x0][0x358] ;  /* 0x00006b00ff0477ac */ /* 0x000e240008000a00 */
[----:B0-----:R0:W0:Y:S02]  /*2fd0*/  LD.E R4, desc[UR4][R4.64+0x94] ;  /* 0x0000940404047980 */ /* 0x001024000c101900 */
[----:B0-----:R-:W-:Y:S05]  /*2fe0*/  RET.REL.NODEC R20 `(_Z23dynamicRegisterIndexingPiii) ;  /* 0xffffffd014047950 */ /* 0x001fea0003c3ffff */
        .type           $_Z23dynamicRegisterIndexingPiii$_Z10getIndex38Pj,@function
        .size           $_Z23dynamicRegisterIndexingPiii$_Z10getIndex38Pj,($_Z23dynamicRegisterIndexingPiii$_Z10getIndex39Pj - $_Z23dynamicRegisterIndexingPiii$_Z10getIndex38Pj)
$_Z23dynamicRegisterIndexingPiii$_Z10getIndex38Pj:
[----:B------:R-:W0:Y:S02]  /*2ff0*/  LDCU.64 UR4, c[0x0][0x358] ;  /* 0x00006b00ff0477ac */ /* 0x000e240008000a00 */
[----:B0-----:R0:W0:Y:S02]  /*3000*/  LD.E R4, desc[UR4][R4.64+0x98] ;  /* 0x0000980404047980 */ /* 0x001024000c101900 */
[----:B0-----:R-:W-:Y:S05]  /*3010*/  RET.REL.NODEC R20 `(_Z23dynamicRegisterIndexingPiii) ;  /* 0xffffffcc14f87950 */ /* 0x001fea0003c3ffff */
        .type           $_Z23dynamicRegisterIndexingPiii$_Z10getIndex39Pj,@function
        .size           $_Z23dynamicRegisterIndexingPiii$_Z10getIndex39Pj,($_Z23dynamicRegisterIndexingPiii$_Z10getIndex40Pj - $_Z23dynamicRegisterIndexingPiii$_Z10getIndex39Pj)
$_Z23dynamicRegisterIndexingPiii$_Z10getIndex39Pj:
[----:B------:R-:W0:Y:S02]  /*3020*/  LDCU.64 UR4, c[0x0][0x358] ;  /* 0x00006b00ff0477ac */ /* 0x000e240008000a00 */
[----:B0-----:R0:W0:Y:S02]  /*3030*/  LD.E R4, desc[UR4][R4.64+0x9c] ;  /* 0x00009c0404047980 */ /* 0x001024000c101900 */
[----:B0-----:R-:W-:Y:S05]  /*3040*/  RET.REL.NODEC R20 `(_Z23dynamicRegisterIndexingPiii) ;  /* 0xffffffcc14ec7950 */ /* 0x001fea0003c3ffff */
        .type           $_Z23dynamicRegisterIndexingPiii$_Z10getIndex40Pj,@function
        .size           $_Z23dynamicRegisterIndexingPiii$_Z10getIndex40Pj,($_Z23dynamicRegisterIndexingPiii$_Z10getIndex41Pj - $_Z23dynamicRegisterIndexingPiii$_Z10getIndex40Pj)
$_Z23dynamicRegisterIndexingPiii$_Z10getIndex40Pj:
[----:B------:R-:W0:Y:S02]  /*3050*/  LDCU.64 UR4, c[0x0][0x358] ;  /* 0x00006b00ff0477ac */ /* 0x000e240008000a00 */
[----:B0-----:R0:W0:Y:S02]  /*3060*/  LD.E R4, desc[UR4][R4.64+0xa0] ;  /* 0x0000a00404047980 */ /* 0x001024000c101900 */
[----:B0-----:R-:W-:Y:S05]  /*3070*/  RET.REL.NODEC R20 `(_Z23dynamicRegisterIndexingPiii) ;  /* 0xffffffcc14e07950 */ /* 0x001fea0003c3ffff */
        .type           $_Z23dynamicRegisterIndexingPiii$_Z10getIndex41Pj,@function
        .size           $_Z23dynamicRegisterIndexingPiii$_Z10getIndex41Pj,($_Z23dynamicRegisterIndexingPiii$_Z10getIndex42Pj - $_Z23dynamicRegisterIndexingPiii$_Z10getIndex41Pj)
$_Z23dynamicRegisterIndexingPiii$_Z10getIndex41Pj:
[----:B------:R-:W0:Y:S02]  /*3080*/  LDCU.64 UR4, c[0x0][0x358] ;  /* 0x00006b00ff0477ac */ /* 0x000e240008000a00 */
[----:B0-----:R0:W0:Y:S02]  /*3090*/  LD.E R4, desc[UR4][R4.64+0xa4] ;  /* 0x0000a40404047980 */ /* 0x001024000c101900 */
[----:B0-----:R-:W-:Y:S05]  /*30a0*/  RET.REL.NODEC R20 `(_Z23dynamicRegisterIndexingPiii) ;  /* 0xffffffcc14d47950 */ /* 0x001fea0003c3ffff */
        .type           $_Z23dynamicRegisterIndexingPiii$_Z10getIndex42Pj,@function
        .size           $_Z23dynamicRegisterIndexingPiii$_Z10getIndex42Pj,($_Z23dynamicRegisterIndexingPiii$_Z10getIndex43Pj - $_Z23dynamicRegisterIndexingPiii$_Z10getIndex42Pj)
$_Z23dynamicRegisterIndexingPiii$_Z10getIndex42Pj:
[----:B------:R-:W0:Y:S02]  /*30b0*/  LDCU.64 UR4, c[0x0][0x358] ;  /* 0x00006b00ff0477ac */ /* 0x000e240008000a00 */
[----:B0-----:R0:W0:Y:S02]  /*30c0*/  LD.E R4, desc[UR4][R4.64+0xa8] ;  /* 0x0000a80404047980 */ /* 0x001024000c101900 */
[----:B0-----:R-:W-:Y:S05]  /*30d0*/  RET.REL.NODEC R20 `(_Z23dynamicRegisterIndexingPiii) ;  /* 0xffffffcc14c87950 */ /* 0x001fea0003c3ffff */
        .type           $_Z23dynamicRegisterIndexingPiii$_Z10getIndex43Pj,@function
        .size           $_Z23dynamicRegisterIndexingPiii$_Z10getIndex43Pj,($_Z23dynamicRegisterIndexingPiii$_Z10getIndex44Pj - $_Z23dynamicRegisterIndexingPiii$_Z10getIndex43Pj)
$_Z23dynamicRegisterIndexingPiii$_Z10getIndex43Pj:
[----:B------:R-:W0:Y:S02]  /*30e0*/  LDCU.64 UR4, c[0x0][0x358] ;  /* 0x00006b00ff0477ac */ /* 0x000e240008000a00 */
[----:B0-----:R0:W0:Y:S02]  /*30f0*/  LD.E R4, desc[UR4][R4.64+0xac] ;  /* 0x0000ac0404047980 */ /* 0x001024000c101900 */
[----:B0-----:R-:W-:Y:S05]  /*3100*/  RET.REL.NODEC R20 `(_Z23dynamicRegisterIndexingPiii) ;  /* 0xffffffcc14bc7950 */ /* 0x001fea0003c3ffff */
        .type           $_Z23dynamicRegisterIndexingPiii$_Z10getIndex44Pj,@function
        .size           $_Z23dynamicRegisterIndexingPiii$_Z10getIndex44Pj,($_Z23dynamicRegisterIndexingPiii$_Z10getIndex45Pj - $_Z23dynamicRegisterIndexingPiii$_Z10getIndex44Pj)
$_Z23dynamicRegisterIndexingPiii$_Z10getIndex44Pj:
[----:B------:R-:W0:Y:S02]  /*3110*/  LDCU.64 UR4, c[0x0][0x358] ;  /* 0x00006b00ff0477ac */ /* 0x000e240008000a00 */
[----:B0-----:R0:W0:Y:S02]  /*3120*/  LD.E R4, desc[UR4][R4.64+0xb0] ;  /* 0x0000b00404047980 */ /* 0x001024000c101900 */
[----:B0-----:R-:W-:Y:S05]  /*3130*/  RET.REL.NODEC R20 `(_Z23dynamicRegisterIndexingPiii) ;  /* 0xffffffcc14b07950 */ /* 0x001fea0003c3ffff */
        .type           $_Z23dynamicRegisterIndexingPiii$_Z10getIndex45Pj,@function
        .size           $_Z23dynamicRegisterIndexingPiii$_Z10getIndex45Pj,($_Z23dynamicRegisterIndexingPiii$_Z10getIndex46Pj - $_Z23dynamicRegisterIndexingPiii$_Z10getIndex45Pj)
$_Z23dynamicRegisterIndexingPiii$_Z10getIndex45Pj:
[----:B------:R-:W0:Y:S02]  /*3140*/  LDCU.64 UR4, c[0x0][0x358] ;  /* 0x00006b00ff0477ac */ /* 0x000e240008000a00 */
[----:B0-----:R0:W0:Y:S02]  /*3150*/  LD.E R4, desc[UR4][R4.64+0xb4] ;  /* 0x0000b40404047980 */ /* 0x001024000c101900 */
[----:B0-----:R-:W-:Y:S05]  /*3160*/  RET.REL.NODEC R20 `(_Z23dynamicRegisterIndexingPiii) ;  /* 0xffffffcc14a47950 */ /* 0x001fea0003c3ffff */
        .type           $_Z23dynamicRegisterIndexingPiii$_Z10getIndex46Pj,@function
        .size           $_Z23dynamicRegisterIndexingPiii$_Z10getIndex46Pj,($_Z23dynamicRegisterIndexingPiii$_Z10getIndex47Pj - $_Z23dynamicRegisterIndexingPiii$_Z10getIndex46Pj)
$_Z23dynamicRegisterIndexingPiii$_Z10getIndex46Pj:
[----:B------:R-:W0:Y:S02]  /*3170*/  LDCU.64 UR4, c[0x0][0x358] ;  /* 0x00006b00ff0477ac */ /* 0x000e240008000a00 */
[----:B0-----:R0:W0:Y:S02]  /*3180*/  LD.E R4, desc[UR4][R4.64+0xb8] ;  /* 0x0000b80404047980 */ /* 0x001024000c101900 */
[----:B0-----:R-:W-:Y:S05]  /*3190*/  RET.REL.NODEC R20 `(_Z23dynamicRegisterIndexingPiii) ;  /* 0xffffffcc14987950 */ /* 0x001fea0003c3ffff */
        .type           $_Z23dynamicRegisterIndexingPiii$_Z10getIndex47Pj,@function
        .size           $_Z23dynamicRegisterIndexingPiii$_Z10getIndex47Pj,($_Z23dynamicRegisterIndexingPiii$_Z10getIndex48Pj - $_Z23dynamicRegisterIndexingPiii$_Z10getIndex47Pj)
$_Z23dynamicRegisterIndexingPiii$_Z10getIndex47Pj:
[----:B------:R-:W0:Y:S02]  /*31a0*/  LDCU.64 UR4, c[0x0][0x358] ;  /* 0x00006b00ff0477ac */ /* 0x000e240008000a00 */
[----:B0-----:R0:W0:Y:S02]  /*31b0*/  LD.E R4, desc[UR4][R4.64+0xbc] ;  /* 0x0000bc0404047980 */ /* 0x001024000c101900 */
[----:B0-----:R-:W-:Y:S05]  /*31c0*/  RET.REL.NODEC R20 `(_Z23dynamicRegisterIndexingPiii) ;  /* 0xffffffcc148c7950 */ /* 0x001fea0003c3ffff */
        .type           $_Z23dynamicRegisterIndexingPiii$_Z10getIndex48Pj,@function
        .size           $_Z23dynamicRegisterIndexingPiii$_Z10getIndex48Pj,($_Z23dynamicRegisterIndexingPiii$_Z10getIndex49Pj - $_Z23dynamicRegisterIndexingPiii$_Z10getIndex48Pj)
$_Z23dynamicRegisterIndexingPiii$_Z10getIndex48Pj:
[----:B------:R-:W0:Y:S02]  /*31d0*/  LDCU.64 UR4, c[0x0][0x358] ;  /* 0x00006b00ff0477ac */ /* 0x000e240008000a00 */
[----:B0-----:R0:W0:Y:S02]  /*31e0*/  LD.E R4, desc[UR4][R4.64+0xc0] ;  /* 0x0000c00404047980 */ /* 0x001024000c101900 */
[----:B0-----:R-:W-:Y:S05]  /*31f0*/  RET.REL.NODEC R20 `(_Z23dynamicRegisterIndexingPiii) ;  /* 0xffffffcc14807950 */ /* 0x001fea0003c3ffff */
        .type           $_Z23dynamicRegisterIndexingPiii$_Z10getIndex49Pj,@function
        .size           $_Z23dynamicRegisterIndexingPiii$_Z10getIndex49Pj,($_Z23dynamicRegisterIndexingPiii$_Z10getIndex50Pj - $_Z23dynamicRegisterIndexingPiii$_Z10getIndex49Pj)
$_Z23dynamicRegisterIndexingPiii$_Z10getIndex49Pj:
[----:B------:R-:W0:Y:S02]  /*3200*/  LDCU.64 UR4, c[0x0][0x358] ;  /* 0x00006b00ff0477ac */ /* 0x000e240008000a00 */
[----:B0-----:R0:W0:Y:S02]  /*3210*/  LD.E R4, desc[UR4][R4.64+0xc4] ;  /* 0x0000c40404047980 */ /* 0x001024000c101900 */
[----:B0-----:R-:W-:Y:S05]  /*3220*/  RET.REL.NODEC R20 `(_Z23dynamicRegisterIndexingPiii) ;  /* 0xffffffcc14747950 */ /* 0x001fea0003c3ffff */
        .type           $_Z23dynamicRegisterIndexingPiii$_Z10getIndex50Pj,@function
        .size           $_Z23dynamicRegisterIndexingPiii$_Z10getIndex50Pj,($_Z23dynamicRegisterIndexingPiii$_Z10getIndex51Pj - $_Z23dynamicRegisterIndexingPiii$_Z10getIndex50Pj)
$_Z23dynamicRegisterIndexingPiii$_Z10getIndex50Pj:
[----:B------:R-:W0:Y:S02]  /*3230*/  LDCU.64 UR4, c[0x0][0x358] ;  /* 0x00006b00ff0477ac */ /* 0x000e240008000a00 */
[----:B0-----:R0:W0:Y:S02]  /*3240*/  LD.E R4, desc[UR4][R4.64+0xc8] ;  /* 0x0000c80404047980 */ /* 0x001024000c101900 */
[----:B0-----:R-:W-:Y:S05]  /*3250*/  RET.REL.NODEC R20 `(_Z23dynamicRegisterIndexingPiii) ;  /* 0xffffffcc14687950 */ /* 0x001fea0003c3ffff */
        .type           $_Z23dynamicRegisterIndexingPiii$_Z10getIndex51Pj,@function
        .size           $_Z23dynamicRegisterIndexingPiii$_Z10getIndex51Pj,($_Z23dynamicRegisterIndexingPiii$_Z10getIndex52Pj - $_Z23dynamicRegisterIndexingPiii$_Z10getIndex51Pj)
$_Z23dynamicRegisterIndexingPiii$_Z10getIndex51Pj:
[----:B------:R-:W0:Y:S02]  /*3260*/  LDCU.64 UR4, c[0x0][0x358] ;  /* 0x00006b00ff0477ac */ /* 0x000e240008000a00 */
[----:B0-----:R0:W0:Y:S02]  /*3270*/  LD.E R4, desc[UR4][R4.64+0xcc] ;  /* 0x0000cc0404047980 */ /* 0x001024000c101900 */
[----:B0-----:R-:W-:Y:S05]  /*3280*/  RET.REL.NODEC R20 `(_Z23dynamicRegisterIndexingPiii) ;  /* 0xffffffcc145c7950 */ /* 0x001fea0003c3ffff */
        .type           $_Z23dynamicRegisterIndexingPiii$_Z10getIndex52Pj,@function
        .size           $_Z23dynamicRegisterIndexingPiii$_Z10getIndex52Pj,($_Z23dynamicRegisterIndexingPiii$_Z10getIndex53Pj - $_Z23dynamicRegisterIndexingPiii$_Z10getIndex52Pj)
$_Z23dynamicRegisterIndexingPiii$_Z10getIndex52Pj:
[----:B------:R-:W0:Y:S02]  /*3290*/  LDCU.64 UR4, c[0x0][0x358] ;  /* 0x00006b00ff0477ac */ /* 0x000e240008000a00 */
[----:B0-----:R0:W0:Y:S02]  /*32a0*/  LD.E R4, desc[UR4][R4.64+0xd0] ;  /* 0x0000d00404047980 */ /* 0x001024000c101900 */
[----:B0-----:R-:W-:Y:S05]  /*32b0*/  RET.REL.NODEC R20 `(_Z23dynamicRegisterIndexingPiii) ;  /* 0xffffffcc14507950 */ /* 0x001fea0003c3ffff */
        .type           $_Z23dynamicRegisterIndexingPiii$_Z10getIndex53Pj,@function
        .size           $_Z23dynamicRegisterIndexingPiii$_Z10getIndex53Pj,($_Z23dynamicRegisterIndexingPiii$_Z10getIndex54Pj - $_Z23dynamicRegisterIndexingPiii$_Z10getIndex53Pj)
$_Z23dynamicRegisterIndexingPiii$_Z10getIndex53Pj:
[----:B------:R-:W0:Y:S02]  /*32c0*/  LDCU.64 UR4, c[0x0][0x358] ;  /* 0x00006b00ff0477ac */ /* 0x000e240008000a00 */
[----:B0-----:R0:W0:Y:S02]  /*32d0*/  LD.E R4, desc[UR4][R4.64+0xd4] ;  /* 0x0000d40404047980 */ /* 0x001024000c101900 */
[----:B0-----:R-:W-:Y:S05]  /*32e0*/  RET.REL.NODEC R20 `(_Z23dynamicRegisterIndexingPiii) ;  /* 0xffffffcc14447950 */ /* 0x001fea0003c3ffff */
        .type           $_Z23dynamicRegisterIndexingPiii$_Z10getIndex54Pj,@function
        .size           $_Z23dynamicRegisterIndexingPiii$_Z10getIndex54Pj,($_Z23dynamicRegisterIndexingPiii$_Z10getIndex55Pj - $_Z23dynamicRegisterIndexingPiii$_Z10getIndex54Pj)
$_Z23dynamicRegisterIndexingPiii$_Z10getIndex54Pj:
[----:B------:R-:W0:Y:S02]  /*32f0*/  LDCU.64 UR4, c[0x0][0x358] ;  /* 0x00006b00ff0477ac */ /* 0x000e240008000a00 */
[----:B0-----:R0:W0:Y:S02]  /*3300*/  LD.E R4, desc[UR4][R4.64+0xd8] ;  /* 0x0000d80404047980 */ /* 0x001024000c101900 */
[----:B0-----:R-:W-:Y:S05]  /*3310*/  RET.REL.NODEC R20 `(_Z23dynamicRegisterIndexingPiii) ;  /* 0xffffffcc14387950 */ /* 0x001fea0003c3ffff */
        .type           $_Z23dynamicRegisterIndexingPiii$_Z10getIndex55Pj,@function
        .size           $_Z23dynamicRegisterIndexingPiii$_Z10getIndex55Pj,($_Z23dynamicRegisterIndexingPiii$_Z10getIndex56Pj - $_Z23dynamicRegisterIndexingPiii$_Z10getIndex55Pj)
$_Z23dynamicRegisterIndexingPiii$_Z10getIndex55Pj:
[----:B------:R-:W0:Y:S02]  /*3320*/  LDCU.64 UR4, c[0x0][0x358] ;  /* 0x00006b00ff0477ac */ /* 0x000e240008000a00 */
[----:B0-----:R0:W0:Y:S02]  /*3330*/  LD.E R4, desc[UR4][R4.64+0xdc] ;  /* 0x0000dc0404047980 */ /* 0x001024000c101900 */
[----:B0-----:R-:W-:Y:S05]  /*3340*/  RET.REL.NODEC R20 `(_Z23dynamicRegisterIndexingPiii) ;  /* 0xffffffcc142c7950 */ /* 0x001fea0003c3ffff */
        .type           $_Z23dynamicRegisterIndexingPiii$_Z10getIndex56Pj,@function
        .size           $_Z23dynamicRegisterIndexingPiii$_Z10getIndex56Pj,($_Z23dynamicRegisterIndexingPiii$_Z10getIndex57Pj - $_Z23dynamicRegisterIndexingPiii$_Z10getIndex56Pj)
$_Z23dynamicRegisterIndexingPiii$_Z10getIndex56Pj:
[----:B------:R-:W0:Y:S02]  /*3350*/  LDCU.64 UR4, c[0x0][0x358] ;  /* 0x00006b00ff0477ac */ /* 0x000e240008000a00 */
[----:B0-----:R0:W0:Y:S02]  /*3360*/  LD.E R4, desc[UR4][R4.64+0xe0] ;  /* 0x0000e00404047980 */ /* 0x001024000c101900 */
[----:B0-----:R-:W-:Y:S05]  /*3370*/  RET.REL.NODEC R20 `(_Z23dynamicRegisterIndexingPiii) ;  /* 0xffffffcc14207950 */ /* 0x001fea0003c3ffff */
        .type           $_Z23dynamicRegisterIndexingPiii$_Z10getIndex57Pj,@function
        .size           $_Z23dynamicRegisterIndexingPiii$_Z10getIndex57Pj,($_Z23dynamicRegisterIndexingPiii$_Z10getIndex58Pj - $_Z23dynamicRegisterIndexingPiii$_Z10getIndex57Pj)
$_Z23dynamicRegisterIndexingPiii$_Z10getIndex57Pj:
[----:B------:R-:W0:Y:S02]  /*3380*/  LDCU.64 UR4, c[0x0][0x358] ;  /* 0x00006b00ff0477ac */ /* 0x000e240008000a00 */
[----:B0-----:R0:W0:Y:S02]  /*3390*/  LD.E R4, desc[UR4][R4.64+0xe4] ;  /* 0x0000e40404047980 */ /* 0x001024000c101900 */
[----:B0-----:R-:W-:Y:S05]  /*33a0*/  RET.REL.NODEC R20 `(_Z23dynamicRegisterIndexingPiii) ;  /* 0xffffffcc14147950 */ /* 0x001fea0003c3ffff */
        .type           $_Z23dynamicRegisterIndexingPiii$_Z10getIndex58Pj,@function
        .size           $_Z23dynamicRegisterIndexingPiii$_Z10getIndex58Pj,($_Z23dynamicRegisterIndexingPiii$_Z10getIndex59Pj - $_Z23dynamicRegisterIndexingPiii$_Z10getIndex58Pj)
$_Z23dynamicRegisterIndexingPiii$_Z10getIndex58Pj:
[----:B------:R-:W0:Y:S02]  /*33b0*/  LDCU.64 UR4, c[0x0][0x358] ;  /* 0x00006b00ff0477ac */ /* 0x000e240008000a00 */
[----:B0-----:R0:W0:Y:S02]  /*33c0*/  LD.E R4, desc[UR4][R4.64+0xe8] ;  /* 0x0000e80404047980 */ /* 0x001024000c101900 */
[----:B0-----:R-:W-:Y:S05]  /*33d0*/  RET.REL.NODEC R20 `(_Z23dynamicRegisterIndexingPiii) ;  /* 0xffffffcc14087950 */ /* 0x001fea0003c3ffff */
        .type           $_Z23dynamicRegisterIndexingPiii$_Z10getIndex59Pj,@function
        .size           $_Z23dynamicRegisterIndexingPiii$_Z10getIndex59Pj,($_Z23dynamicRegisterIndexingPiii$_Z10getIndex60Pj - $_Z23dynamicRegisterIndexingPiii$_Z10getIndex59Pj)
$_Z23dynamicRegisterIndexingPiii$_Z10getIndex59Pj:
[----:B------:R-:W0:Y:S02]  /*33e0*/  LDCU.64 UR4, c[0x0][0x358] ;  /* 0x00006b00ff0477ac */ /* 0x000e240008000a00 */
[----:B0-----:R0:W0:Y:S02]  /*33f0*/  LD.E R4, desc[UR4][R4.64+0xec] ;  /* 0x0000ec0404047980 */ /* 0x001024000c101900 */
[----:B0-----:R-:W-:Y:S05]  /*3400*/  RET.REL.NODEC R20 `(_Z23dynamicRegisterIndexingPiii) ;  /* 0xffffffc814fc7950 */ /* 0x001fea0003c3ffff */
        .type           $_Z23dynamicRegisterIndexingPiii$_Z10getIndex60Pj,@function
        .size           $_Z23dynamicRegisterIndexingPiii$_Z10getIndex60Pj,($_Z23dynamicRegisterIndexingPiii$_Z10getIndex61Pj - $_Z23dynamicRegisterIndexingPiii$_Z10getIndex60Pj)
$_Z23dynamicRegisterIndexingPiii$_Z10getIndex60Pj:
[----:B------:R-:W0:Y:S02]  /*3410*/  LDCU.64 UR4, c[0x0][0x358] ;  /* 0x00006b00ff0477ac */ /* 0x000e240008000a00 */
[----:B0-----:R0:W0:Y:S02]  /*3420*/  LD.E R4, desc[UR4][R4.64+0xf0] ;  /* 0x0000f00404047980 */ /* 0x001024000c101900 */
[----:B0-----:R-:W-:Y:S05]  /*3430*/  RET.REL.NODEC R20 `(_Z23dynamicRegisterIndexingPiii) ;  /* 0xffffffc814f07950 */ /* 0x001fea0003c3ffff */
        .type           $_Z23dynamicRegisterIndexingPiii$_Z10getIndex61Pj,@function
        .size           $_Z23dynamicRegisterIndexingPiii$_Z10getIndex61Pj,($_Z23dynamicRegisterIndexingPiii$_Z10getIndex62Pj - $_Z23dynamicRegisterIndexingPiii$_Z10getIndex61Pj)
$_Z23dynamicRegisterIndexingPiii$_Z10getIndex61Pj:
[----:B------:R-:W0:Y:S02]  /*3440*/  LDCU.64 UR4, c[0x0][0x358] ;  /* 0x00006b00ff0477ac */ /* 0x000e240008000a00 */
[----:B0-----:R0:W0:Y:S02]  /*3450*/  LD.E R4, desc[UR4][R4.64+0xf4] ;  /* 0x0000f40404047980 */ /* 0x001024000c101900 */
[----:B0-----:R-:W-:Y:S05]  /*3460*/  RET.REL.NODEC R20 `(_Z23dynamicRegisterIndexingPiii) ;  /* 0xffffffc814e47950 */ /* 0x001fea0003c3ffff */
        .type           $_Z23dynamicRegisterIndexingPiii$_Z10getIndex62Pj,@function
        .size           $_Z23dynamicRegisterIndexingPiii$_Z10getIndex62Pj,($_Z23dynamicRegisterIndexingPiii$_Z10getIndex63Pj - $_Z23dynamicRegisterIndexingPiii$_Z10getIndex62Pj)
$_Z23dynamicRegisterIndexingPiii$_Z10getIndex62Pj:
[----:B------:R-:W0:Y:S02]  /*3470*/  LDCU.64 UR4, c[0x0][0x358] ;  /* 0x00006b00ff0477ac */ /* 0x000e240008000a00 */
[----:B0-----:R0:W0:Y:S02]  /*3480*/  LD.E R4, desc[UR4][R4.64+0xf8] ;  /* 0x0000f80404047980 */ /* 0x001024000c101900 */
[----:B0-----:R-:W-:Y:S05]  /*3490*/  RET.REL.NODEC R20 `(_Z23dynamicRegisterIndexingPiii) ;  /* 0xffffffc814d87950 */ /* 0x001fea0003c3ffff */
        .type           $_Z23dynamicRegisterIndexingPiii$_Z10getIndex63Pj,@function
        .size           $_Z23dynamicRegisterIndexingPiii$_Z10getIndex63Pj,($_Z23dynamicRegisterIndexingPiii$_Z10getIndex64Pj - $_Z23dynamicRegisterIndexingPiii$_Z10getIndex63Pj)
$_Z23dynamicRegisterIndexingPiii$_Z10getIndex63Pj:
[----:B------:R-:W0:Y:S02]  /*34a0*/  LDCU.64 UR4, c[0x0][0x358] ;  /* 0x00006b00ff0477ac */ /* 0x000e240008000a00 */
[----:B0-----:R0:W0:Y:S02]  /*34b0*/  LD.E R4, desc[UR4][R4.64+0xfc] ;  /* 0x0000fc0404047980 */ /* 0x001024000c101900 */
[----:B0-----:R-:W-:Y:S05]  /*34c0*/  RET.REL.NODEC R20 `(_Z23dynamicRegisterIndexingPiii) ;  /* 0xffffffc814cc7950 */ /* 0x001fea0003c3ffff */
        .type           $_Z23dynamicRegisterIndexingPiii$_Z10getIndex64Pj,@function
        .size           $_Z23dynamicRegisterIndexingPiii$_Z10getIndex64Pj,($_Z23dynamicRegisterIndexingPiii$_Z10getIndex65Pj - $_Z23dynamicRegisterIndexingPiii$_Z10getIndex64Pj)
$_Z23dynamicRegisterIndexingPiii$_Z10getIndex64Pj:
[----:B------:R-:W0:Y:S02]  /*34d0*/  LDCU.64 UR4, c[0x0][0x358] ;  /* 0x00006b00ff0477ac */ /* 0x000e240008000a00 */
[----:B0-----:R0:W0:Y:S02]  /*34e0*/  LD.E R4, desc[UR4][R4.64+0x100] ;  /* 0x0001000404047980 */ /* 0x001024000c101900 */
[----:B0-----:R-:W-:Y:S05]  /*34f0*/  RET.REL.NODEC R20 `(_Z23dynamicRegisterIndexingPiii) ;  /* 0xffffffc814c07950 */ /* 0x001fea0003c3ffff */
        .type           $_Z23dynamicRegisterIndexingPiii$_Z10getIndex65Pj,@function
        .size           $_Z23dynamicRegisterIndexingPiii$_Z10getIndex65Pj,($_Z23dynamicRegisterIndexingPiii$_Z10getIndex66Pj - $_Z23dynamicRegisterIndexingPiii$_Z10getIndex65Pj)
$_Z23dynamicRegisterIndexingPiii$_Z10getIndex65Pj:
[----:B------:R-:W0:Y:S02]  /*3500*/  LDCU.64 UR4, c[0x0][0x358] ;  /* 0x00006b00ff0477ac */ /* 0x000e240008000a00 */
[----:B0-----:R0:W0:Y:S02]  /*3510*/  LD.E R4, desc[UR4][R4.64+0x104] ;  /* 0x0001040404047980 */ /* 0x001024000c101900 */
[----:B0-----:R-:W-:Y:S05]  /*3520*/  RET.REL.NODEC R20 `(_Z23dynamicRegisterIndexingPiii) ;  /* 0xffffffc814b47950 */ /* 0x001fea0003c3ffff */
        .type           $_Z23dynamicRegisterIndexingPiii$_Z10getIndex66Pj,@function
        .size           $_Z23dynamicRegisterIndexingPiii$_Z10getIndex66Pj,($_Z23dynamicRegisterIndexingPiii$_Z10getIndex67Pj - $_Z23dynamicRegisterIndexingPiii$_Z10getIndex66Pj)
$_Z23dynamicRegisterIndexingPiii$_Z10getIndex66Pj:
[----:B------:R-:W0:Y:S02]  /*3530*/  LDCU.64 UR4, c[0x0][0x358] ;  /* 0x00006b00ff0477ac */ /* 0x000e240008000a00 */
[----:B0-----:R0:W0:Y:S02]  /*3540*/  LD.E R4, desc[UR4][R4.64+0x108] ;  /* 0x0001080404047980 */ /* 0x001024000c101900 */
[----:B0-----:R-:W-:Y:S05]  /*3550*/  RET.REL.NODEC R20 `(_Z23dynamicRegisterIndexingPiii) ;  /* 0xffffffc814a87950 */ /* 0x001fea0003c3ffff */
        .type           $_Z23dynamicRegisterIndexingPiii$_Z10getIndex67Pj,@function
        .size           $_Z23dynamicRegisterIndexingPiii$_Z10getIndex67Pj,($_Z23dynamicRegisterIndexingPiii$_Z10getIndex68Pj - $_Z23dynamicRegisterIndexingPiii$_Z10getIndex67Pj)
$_Z23dynamicRegisterIndexingPiii$_Z10getIndex67Pj:
[----:B------:R-:W0:Y:S02]  /*3560*/  LDCU.64 UR4, c[0x0][0x358] ;  /* 0x00006b00ff0477ac */ /* 0x000e240008000a00 */
[----:B0-----:R0:W0:Y:S02]  /*3570*/  LD.E R4, desc[UR4][R4.64+0x10c] ;  /* 0x00010c0404047980 */ /* 0x001024000c101900 */
[----:B0-----:R-:W-:Y:S05]  /*3580*/  RET.REL.NODEC R20 `(_Z23dynamicRegisterIndexingPiii) ;  /* 0xffffffc8149c7950 */ /* 0x001fea0003c3ffff */
        .type           $_Z23dynamicRegisterIndexingPiii$_Z10getIndex68Pj,@function
        .size           $_Z23dynamicRegisterIndexingPiii$_Z10getIndex68Pj,($_Z23dynamicRegisterIndexingPiii$_Z10getIndex69Pj - $_Z23dynamicRegisterIndexingPiii$_Z10getIndex68Pj)
$_Z23dynamicRegisterIndexingPiii$_Z10getIndex68Pj:
[----:B------:R-:W0:Y:S02]  /*3590*/  LDCU.64 UR4, c[0x0][0x358] ;  /* 0x00006b00ff0477ac */ /* 0x000e240008000a00 */
[----:B0-----:R0:W0:Y:S02]  /*35a0*/  LD.E R4, desc[UR4][R4.64+0x110] ;  /* 0x0001100404047980 */ /* 0x001024000c101900 */
[----:B0-----:R-:W-:Y:S05]  /*35b0*/  RET.REL.NODEC R20 `(_Z23dynamicRegisterIndexingPiii) ;  /* 0xffffffc814907950 */ /* 0x001fea0003c3ffff */
        .type           $_Z23dynamicRegisterIndexingPiii$_Z10getIndex69Pj,@function
        .size           $_Z23dynamicRegisterIndexingPiii$_Z10getIndex69Pj,($_Z23dynamicRegisterIndexingPiii$_Z10getIndex70Pj - $_Z23dynamicRegisterIndexingPiii$_Z10getIndex69Pj)
$_Z23dynamicRegisterIndexingPiii$_Z10getIndex69Pj:
[----:B------:R-:W0:Y:S02]  /*35c0*/  LDCU.64 UR4, c[0x0][0x358] ;  /* 0x00006b00ff0477ac */ /* 0x000e240008000a00 */
[----:B0-----:R0:W0:Y:S02]  /*35d0*/  LD.E R4, desc[UR4][R4.64+0x114] ;  /* 0x0001140404047980 */ /* 0x001024000c101900 */
[----:B0-----:R-:W-:Y:S05]  /*35e0*/  RET.REL.NODEC R20 `(_Z23dynamicRegisterIndexingPiii) ;  /* 0xffffffc814847950 */ /* 0x001fea0003c3ffff */
        .type           $_Z23dynamicRegisterIndexingPiii$_Z10getIndex70Pj,@function
        .size           $_Z23dynamicRegisterIndexingPiii$_Z10getIndex70Pj,($_Z23dynamicRegisterIndexingPiii$_Z10getIndex71Pj - $_Z23dynamicRegisterIndexingPiii$_Z10getIndex70Pj)
$_Z23dynamicRegisterIndexingPiii$_Z10getIndex70Pj:
[----:B------:R-:W0:Y:S02]  /*35f0*/  LDCU.64 UR4, c[0x0][0x358] ;  /* 0x00006b00ff0477ac */ /* 0x000e240008000a00 */
[----:B0-----:R0:W0:Y:S02]  /*3600*/  LD.E R4, desc[UR4][R4.64+0x118] ;  /* 0x0001180404047980 */ /* 0x001024000c101900 */
[----:B0-----:R-:W-:Y:S05]  /*3610*/  RET.REL.NODEC R20 `(_Z23dynamicRegisterIndexingPiii) ;  /* 0xffffffc814787950 */ /* 0x001fea0003c3ffff */
        .type           $_Z23dynamicRegisterIndexingPiii$_Z10getIndex71Pj,@function
        .size           $_Z23dynamicRegisterIndexingPiii$_Z10getIndex71Pj,($_Z23dynamicRegisterIndexingPiii$_Z10getIndex72Pj - $_Z23dynamicRegisterIndexingPiii$_Z10getIndex71Pj)
$_Z23dynamicRegisterIndexingPiii$_Z10getIndex71Pj:
[----:B------:R-:W0:Y:S02]  /*3620*/  LDCU.64 UR4, c[0x0][0x358] ;  /* 0x00006b00ff0477ac */ /* 0x000e240008000a00 */
[----:B0-----:R0:W0:Y:S02]  /*3630*/  LD.E R4, desc[UR4][R4.64+0x11c] ;  /* 0x00011c0404047980 */ /* 0x001024000c101900 */
[----:B0-----:R-:W-:Y:S05]  /*3640*/  RET.REL.NODEC R20 `(_Z23dynamicRegisterIndexingPiii) ;  /* 0xffffffc8146c7950 */ /* 0x001fea0003c3ffff */
        .type           $_Z23dynamicRegisterIndexingPiii$_Z10getIndex72Pj,@function
        .size           $_Z23dynamicRegisterIndexingPiii$_Z10getIndex72Pj,($_Z23dynamicRegisterIndexingPiii$_Z10getIndex73Pj - $_Z23dynamicRegisterIndexingPiii$_Z10getIndex72Pj)
$_Z23dynamicRegisterIndexingPiii$_Z10getIndex72Pj:
[----:B------:R-:W0:Y:S02]  /*3650*/  LDCU.64 UR4, c[0x0][0x358] ;  /* 0x00006b00ff0477ac */ /* 0x000e240008000a00 */
[----:B0-----:R0:W0:Y:S02]  /*3660*/  LD.E R4, desc[UR4][R4.64+0x120] ;  /* 0x0001200404047980 */ /* 0x001024000c101900 */
[----:B0-----:R-:W-:Y:S05]  /*3670*/  RET.REL.NODEC R20 `(_Z23dynamicRegisterIndexingPiii) ;  /* 0xffffffc814607950 */ /* 0x001fea0003c3ffff */
        .type           $_Z23dynamicRegisterIndexingPiii$_Z10getIndex73Pj,@function
        .size           $_Z23dynamicRegisterIndexingPiii$_Z10getIndex73Pj,($_Z23dynamicRegisterIndexingPiii$_Z10getIndex74Pj - $_Z23dynamicRegisterIndexingPiii$_Z10getIndex73Pj)
$_Z23dynamicRegisterIndexingPiii$_Z10getIndex73Pj:
[----:B------:R-:W0:Y:S02]  /*3680*/  LDCU.64 UR4, c[0x0][0x358] ;  /* 0x00006b00ff0477ac */ /* 0x000e240008000a00 */
[----:B0-----:R0:W0:Y:S02]  /*3690*/  LD.E R4, desc[UR4][R4.64+0x124] ;  /* 0x0001240404047980 */ /* 0x001024000c101900 */
[----:B0-----:R-:W-:Y:S05]  /*36a0*/  RET.REL.NODEC R20 `(_Z23dynamicRegisterIndexingPiii) ;  /* 0xffffffc814547950 */ /* 0x001fea0003c3ffff */
        .type           $_Z23dynamicRegisterIndexingPiii$_Z10getIndex74Pj,@function
        .size           $_Z23dynamicRegisterIndexingPiii$_Z10getIndex74Pj,($_Z23dynamicRegisterIndexingPiii$_Z10getIndex75Pj - $_Z23dynamicRegisterIndexingPiii$_Z10getIndex74Pj)
$_Z23dynamicRegisterIndexingPiii$_Z10getIndex74Pj:
[----:B------:R-:W0:Y:S02]  /*36b0*/  LDCU.64 UR4, c[0x0][0x358] ;  /* 0x00006b00ff0477ac */ /* 0x000e240008000a00 */
[----:B0-----:R0:W0:Y:S02]  /*36c0*/  LD.E R4, desc[UR4][R4.64+0x128] ;  /* 0x0001280404047980 */ /* 0x001024000c101900 */
[----:B0-----:R-:W-:Y:S05]  /*36d0*/  RET.REL.NODEC R20 `(_Z23dynamicRegisterIndexingPiii) ;  /* 0xffffffc814487950 */ /* 0x001fea0003c3ffff */
        .type           $_Z23dynamicRegisterIndexingPiii$_Z10getIndex75Pj,@function
        .size           $_Z23dynamicRegisterIndexingPiii$_Z10getIndex75Pj,($_Z23dynamicRegisterIndexingPiii$_Z10getIndex76Pj - $_Z23dynamicRegisterIndexingPiii$_Z10getIndex75Pj)
$_Z23dynamicRegisterIndexingPiii$_Z10getIndex75Pj:
[----:B------:R-:W0:Y:S02]  /*36e0*/  LDCU.64 UR4, c[0x0][0x358] ;  /* 0x00006b00ff0477ac */ /* 0x000e240008000a00 */
[----:B0-----:R0:W0:Y:S02]  /*36f0*/  LD.E R4, desc[UR4][R4.64+0x12c] ;  /* 0x00012c0404047980 */ /* 0x001024000c101900 */
[----:B0-----:R-:W-:Y:S05]  /*3700*/  RET.REL.NODEC R20 `(_Z23dynamicRegisterIndexingPiii) ;  /* 0xffffffc8143c7950 */ /* 0x001fea0003c3ffff */
        .type           $_Z23dynamicRegisterIndexingPiii$_Z10getIndex76Pj,@function
        .size           $_Z23dynamicRegisterIndexingPiii$_Z10getIndex76Pj,($_Z23dynamicRegisterIndexingPiii$_Z10getIndex77Pj - $_Z23dynamicRegisterIndexingPiii$_Z10getIndex76Pj)
$_Z23dynamicRegisterIndexingPiii$_Z10getIndex76Pj:
[----:B------:R-:W0:Y:S02]  /*3710*/  LDCU.64 UR4, c[0x0][0x358] ;  /* 0x00006b00ff0477ac */ /* 0x000e240008000a00 */
[----:B0-----:R0:W0:Y:S02]  /*3720*/  LD.E R4, desc[UR4][R4.64+0x130] ;  /* 0x0001300404047980 */ /* 0x001024000c101900 */
[----:B0-----:R-:W-:Y:S05]  /*3730*/  RET.REL.NODEC R20 `(_Z23dynamicRegisterIndexingPiii) ;  /* 0xffffffc814307950 */ /* 0x001fea0003c3ffff */
        .type           $_Z23dynamicRegisterIndexingPiii$_Z10getIndex77Pj,@function
        .size           $_Z23dynamicRegisterIndexingPiii$_Z10getIndex77Pj,($_Z23dynamicRegisterIndexingPiii$_Z10getIndex78Pj - $_Z23dynamicRegisterIndexingPiii$_Z10getIndex77Pj)
$_Z23dynamicRegisterIndexingPiii$_Z10getIndex77Pj:
[----:B------:R-:W0:Y:S02]  /*3740*/  LDCU.64 UR4, c[0x0][0x358] ;  /* 0x00006b00ff0477ac */ /* 0x000e240008000a00 */
[----:B0-----:R0:W0:Y:S02]  /*3750*/  LD.E R4, desc[UR4][R4.64+0x134] ;  /* 0x0001340404047980 */ /* 0x001024000c101900 */
[----:B0-----:R-:W-:Y:S05]  /*3760*/  RET.REL.NODEC R20 `(_Z23dynamicRegisterIndexingPiii) ;  /* 0xffffffc814247950 */ /* 0x001fea0003c3ffff */
        .type           $_Z23dynamicRegisterIndexingPiii$_Z10getIndex78Pj,@function
        .size           $_Z23dynamicRegisterIndexingPiii$_Z10getIndex78Pj,($_Z23dynamicRegisterIndexingPiii$_Z10getIndex79Pj - $_Z23dynamicRegisterIndexingPiii$_Z10getIndex78Pj)
$_Z23dynamicRegisterIndexingPiii$_Z10getIndex78Pj:
[----:B------:R-:W0:Y:S02]  /*3770*/  LDCU.64 UR4, c[0x0][0x358] ;  /* 0x00006b00ff0477ac */ /* 0x000e240008000a00 */
[----:B0-----:R0:W0:Y:S02]  /*3780*/  LD.E R4, desc[UR4][R4.64+0x138] ;  /* 0x0001380404047980 */ /* 0x001024000c101900 */
[----:B0-----:R-:W-:Y:S05]  /*3790*/  RET.REL.NODEC R20 `(_Z23dynamicRegisterIndexingPiii) ;  /* 0xffffffc814187950 */ /* 0x001fea0003c3ffff */
        .type           $_Z23dynamicRegisterIndexingPiii$_Z10getIndex79Pj,@function
        .size           $_Z23dynamicRegisterIndexingPiii$_Z10getIndex79Pj,($_Z23dynamicRegisterIndexingPiii$_Z10getIndex80Pj - $_Z23dynamicRegisterIndexingPiii$_Z10getIndex79Pj)
$_Z23dynamicRegisterIndexingPiii$_Z10getIndex79Pj:
[----:B------:R-:W0:Y:S02]  /*37a0*/  LDCU.64 UR4, c[0x0][0x358] ;  /* 0x00006b00ff0477ac */ /* 0x000e240008000a00 */
[----:B0-----:R0:W0:Y:S02]  /*37b0*/  LD.E R4, desc[UR4][R4.64+0x13c] ;  /* 0x00013c0404047980 */ /* 0x001024000c101900 */
[----:B0-----:R-:W-:Y:S05]  /*37c0*/  RET.REL.NODEC R20 `(_Z23dynamicRegisterIndexingPiii) ;  /* 0xffffffc8140c7950 */ /* 0x001fea0003c3ffff */
        .type           $_Z23dynamicRegisterIndexingPiii$_Z10getIndex80Pj,@function
        .size           $_Z23dynamicRegisterIndexingPiii$_Z10getIndex80Pj,($_Z23dynamicRegisterIndexingPiii$_Z10getIndex81Pj - $_Z23dynamicRegisterIndexingPiii$_Z10getIndex80Pj)
$_Z23dynamicRegisterIndexingPiii$_Z10getIndex80Pj:
[----:B------:R-:W0:Y:S02]  /*37d0*/  LDCU.64 UR4, c[0x0][0x358] ;  /* 0x00006b00ff0477ac */ /* 0x000e240008000a00 */
[----:B0-----:R0:W0:Y:S02]  /*37e0*/  LD.E R4, desc[UR4][R4.64+0x140] ;  /* 0x0001400404047980 */ /* 0x001024000c101900 */
[----:B0-----:R-:W-:Y:S05]  /*37f0*/  RET.REL.NODEC R20 `(_Z23dynamicRegisterIndexingPiii) ;  /* 0xffffffc814007950 */ /* 0x001fea0003c3ffff */
        .type           $_Z23dynamicRegisterIndexingPiii$_Z10getIndex81Pj,@function
        .size           $_Z23dynamicRegisterIndexingPiii$_Z10getIndex81Pj,($_Z23dynamicRegisterIndexingPiii$_Z10getIndex82Pj - $_Z23dynamicRegisterIndexingPiii$_Z10getIndex81Pj)
$_Z23dynamicRegisterIndexingPiii$_Z10getIndex81Pj:
[----:B------:R-:W0:Y:S02]  /*3800*/  LDCU.64 UR4, c[0x0][0x358] ;  /* 0x00006b00ff0477ac */ /* 0x000e240008000a00 */
[----:B0-----:R0:W0:Y:S02]  /*3810*/  LD.E R4, desc[UR4][R4.64+0x144] ;  /* 0x0001440404047980 */ /* 0x001024000c101900 */
[----:B0-----:R-:W-:Y:S05]  /*3820*/  RET.REL.NODEC R20 `(_Z23dynamicRegisterIndexingPiii) ;  /* 0xffffffc414f47950 */ /* 0x001fea0003c3ffff */
        .type           $_Z23dynamicRegisterIndexingPiii$_Z10getIndex82Pj,@function
        .size           $_Z23dynamicRegisterIndexingPiii$_Z10getIndex82Pj,($_Z23dynamicRegisterIndexingPiii$_Z10getIndex83Pj - $_Z23dynamicRegisterIndexingPiii$_Z10getIndex82Pj)
$_Z23dynamicRegisterIndexingPiii$_Z10getIndex82Pj:
[----:B------:R-:W0:Y:S02]  /*3830*/  LDCU.64 UR4, c[0x0][0x358] ;  /* 0x00006b00ff0477ac */ /* 0x000e240008000a00 */
[----:B0-----:R0:W0:Y:S02]  /*3840*/  LD.E R4, desc[UR4][R4.64+0x148] ;  /* 0x0001480404047980 */ /* 0x001024000c101900 */
[----:B0-----:R-:W-:Y:S05]  /*3850*/  RET.REL.NODEC R20 `(_Z23dynamicRegisterIndexingPiii) ;  /* 0xffffffc414e87950 */ /* 0x001fea0003c3ffff */
        .type           $_Z23dynamicRegisterIndexingPiii$_Z10getIndex83Pj,@function
        .size           $_Z23dynamicRegisterIndexingPiii$_Z10getIndex83Pj,($_Z23dynamicRegisterIndexingPiii$_Z10getIndex84Pj - $_Z23dynamicRegisterIndexingPiii$_Z10getIndex83Pj)
$_Z23dynamicRegisterIndexingPiii$_Z10getIndex83Pj:
[----:B------:R-:W0:Y:S02]  /*3860*/  LDCU.64 UR4, c[0x0][0x358] ;  /* 0x00006b00ff0477ac */ /* 0x000e240008000a00 */
[----:B0-----:R0:W0:Y:S02]  /*3870*/  LD.E R4, desc[UR4][R4.64+0x14c] ;  /* 0x00014c0404047980 */ /* 0x001024000c101900 */
[----:B0-----:R-:W-:Y:S05]  /*3880*/  RET.REL.NODEC R20 `(_Z23dynamicRegisterIndexingPiii) ;  /* 0xffffffc414dc7950 */ /* 0x001fea0003c3ffff */
        .type           $_Z23dynamicRegisterIndexingPiii$_Z10getIndex84Pj,@function
        .size           $_Z23dynamicRegisterIndexingPiii$_Z10getIndex84Pj,($_Z23dynamicRegisterIndexingPiii$_Z10getIndex85Pj - $_Z23dynamicRegisterIndexingPiii$_Z10getIndex84Pj)
$_Z23dynamicRegisterIndexingPiii$_Z10getIndex84Pj:
[----:B------:R-:W0:Y:S02]  /*3890*/  LDCU.64 UR4, c[0x0][0x358] ;  /* 0x00006b00ff0477ac */ /* 0x000e240008000a00 */
[----:B0-----:R0:W0:Y:S02]  /*38a0*/  LD.E R4, desc[UR4][R4.64+0x150] ;  /* 0x0001500404047980 */ /* 0x001024000c101900 */
[----:B0-----:R-:W-:Y:S05]  /*38b0*/  RET.REL.NODEC R20 `(_Z23dynamicRegisterIndexingPiii) ;  /* 0xffffffc414d07950 */ /* 0x001fea0003c3ffff */
        .type           $_Z23dynamicRegisterIndexingPiii$_Z10getIndex85Pj,@function
        .size           $_Z23dynamicRegisterIndexingPiii$_Z10getIndex85Pj,($_Z23dynamicRegisterIndexingPiii$_Z10getIndex86Pj - $_Z23dynamicRegisterIndexingPiii$_Z10getIndex85Pj)
$_Z23dynamicRegisterIndexingPiii$_Z10getIndex85Pj:
[----:B------:R-:W0:Y:S02]  /*38c0*/  LDCU.64 UR4, c[0x0][0x358] ;  /* 0x00006b00ff0477ac */ /* 0x000e240008000a00 */
[----:B0-----:R0:W0:Y:S02]  /*38d0*/  LD.E R4, desc[UR4][R4.64+0x154] ;  /* 0x0001540404047980 */ /* 0x001024000c101900 */
[----:B0-----:R-:W-:Y:S05]  /*38e0*/  RET.REL.NODEC R20 `(_Z23dynamicRegisterIndexingPiii) ;  /* 0xffffffc414c47950 */ /* 0x001fea0003c3ffff */
        .type           $_Z23dynamicRegisterIndexingPiii$_Z10getIndex86Pj,@function
        .size           $_Z23dynamicRegisterIndexingPiii$_Z10getIndex86Pj,($_Z23dynamicRegisterIndexingPiii$_Z10getIndex87Pj - $_Z23dynamicRegisterIndexingPiii$_Z10getIndex86Pj)
$_Z23dynamicRegisterIndexingPiii$_Z10getIndex86Pj:
[----:B------:R-:W0:Y:S02]  /*38f0*/  LDCU.64 UR4, c[0x0][0x358] ;  /* 0x00006b00ff0477ac */ /* 0x000e240008000a00 */
[----:B0-----:R0:W0:Y:S02]  /*3900*/  LD.E R4, desc[UR4][R4.64+0x158] ;  /* 0x0001580404047980 */ /* 0x001024000c101900 */
[----:B0-----:R-:W-:Y:S05]  /*3910*/  RET.REL.NODEC R20 `(_Z23dynamicRegisterIndexingPiii) ;  /* 0xffffffc414b87950 */ /* 0x001fea0003c3ffff */
        .type           $_Z23dynamicRegisterIndexingPiii$_Z10getIndex87Pj,@function
        .size           $_Z23dynamicRegisterIndexingPiii$_Z10getIndex87Pj,($_Z23dynamicRegisterIndexingPiii$_Z10getIndex88Pj - $_Z23dynamicRegisterIndexingPiii$_Z10getIndex87Pj)
$_Z23dynamicRegisterIndexingPiii$_Z10getIndex87Pj:
[----:B------:R-:W0:Y:S02]  /*3920*/  LDCU.64 UR4, c[0x0][0x358] ;  /* 0x00006b00ff0477ac */ /* 0x000e240008000a00 */
[----:B0-----:R0:W0:Y:S02]  /*3930*/  LD.E R4, desc[UR4][R4.64+0x15c] ;  /* 0x00015c0404047980 */ /* 0x001024000c101900 */
[----:B0-----:R-:W-:Y:S05]  /*3940*/  RET.REL.NODEC R20 `(_Z23dynamicRegisterIndexingPiii) ;  /* 0xffffffc414ac7950 */ /* 0x001fea0003c3ffff */
        .type           $_Z23dynamicRegisterIndexingPiii$_Z10getIndex88Pj,@function
        .size           $_Z23dynamicRegisterIndexingPiii$_Z10getIndex88Pj,($_Z23dynamicRegisterIndexingPiii$_Z10getIndex89Pj - $_Z23dynamicRegisterIndexingPiii$_Z10getIndex88Pj)
$_Z23dynamicRegisterIndexingPiii$_Z10getIndex88Pj:
[----:B------:R-:W0:Y:S02]  /*3950*/  LDCU.64 UR4, c[0x0][0x358] ;  /* 0x00006b00ff0477ac */ /* 0x000e240008000a00 */
[----:B0-----:R0:W0:Y:S02]  /*3960*/  LD.E R4, desc[UR4][R4.64+0x160] ;  /* 0x0001600404047980 */ /* 0x001024000c101900 */
[----:B0-----:R-:W-:Y:S05]  /*3970*/  RET.REL.NODEC R20 `(_Z23dynamicRegisterIndexingPiii) ;  /* 0xffffffc414a07950 */ /* 0x001fea0003c3ffff */
        .type           $_Z23dynamicRegisterIndexingPiii$_Z10getIndex89Pj,@function
        .size           $_Z23dynamicRegisterIndexingPiii$_Z10getIndex89Pj,($_Z23dynamicRegisterIndexingPiii$_Z10getIndex90Pj - $_Z23dynamicRegisterIndexingPiii$_Z10getIndex89Pj)
$_Z23dynamicRegisterIndexingPiii$_Z10getIndex89Pj:
[----:B------:R-:W0:Y:S02]  /*3980*/  LDCU.64 UR4, c[0x0][0x358] ;  /* 0x00006b00ff0477ac */ /* 0x000e240008000a00 */
[----:B0-----:R0:W0:Y:S02]  /*3990*/  LD.E R4, desc[UR4][R4.64+0x164] ;  /* 0x0001640404047980 */ /* 0x001024000c101900 */
[----:B0-----:R-:W-:Y:S05]  /*39a0*/  RET.REL.NODEC R20 `(_Z23dynamicRegisterIndexingPiii) ;  /* 0xffffffc414947950 */ /* 0x001fea0003c3ffff */
        .type           $_Z23dynamicRegisterIndexingPiii$_Z10getIndex90Pj,@function
        .size           $_Z23dynamicRegisterIndexingPiii$_Z10getIndex90Pj,($_Z23dynamicRegisterIndexingPiii$_Z10getIndex91Pj - $_Z23dynamicRegisterIndexingPiii$_Z10getIndex90Pj)
$_Z23dynamicRegisterIndexingPiii$_Z10getIndex90Pj:
[----:B------:R-:W0:Y:S02]  /*39b0*/  LDCU.64 UR4, c[0x0][0x358] ;  /* 0x00006b00ff0477ac */ /* 0x000e240008000a00 */
[----:B0-----:R0:W0:Y:S02]  /*39c0*/  LD.E R4, desc[UR4][R4.64+0x168] ;  /* 0x0001680404047980 */ /* 0x001024000c101900 */
[----:B0-----:R-:W-:Y:S05]  /*39d0*/  RET.REL.NODEC R20 `(_Z23dynamicRegisterIndexingPiii) ;  /* 0xffffffc414887950 */ /* 0x001fea0003c3ffff */
        .type           $_Z23dynamicRegisterIndexingPiii$_Z10getIndex91Pj,@function
        .size           $_Z23dynamicRegisterIndexingPiii$_Z10getIndex91Pj,($_Z23dynamicRegisterIndexingPiii$_Z10getIndex92Pj - $_Z23dynamicRegisterIndexingPiii$_Z10getIndex91Pj)
$_Z23dynamicRegisterIndexingPiii$_Z10getIndex91Pj:
[----:B------:R-:W0:Y:S02]  /*39e0*/  LDCU.64 UR4, c[0x0][0x358] ;  /* 0x00006b00ff0477ac */ /* 0x000e240008000a00 */
[----:B0-----:R0:W0:Y:S02]  /*39f0*/  LD.E R4, desc[UR4][R4.64+0x16c] ;  /* 0x00016c0404047980 */ /* 0x001024000c101900 */
[----:B0-----:R-:W-:Y:S05]  /*3a00*/  RET.REL.NODEC R20 `(_Z23dynamicRegisterIndexingPiii) ;  /* 0xffffffc4147c7950 */ /* 0x001fea0003c3ffff */
        .type           $_Z23dynamicRegisterIndexingPiii$_Z10getIndex92Pj,@function
        .size           $_Z23dynamicRegisterIndexingPiii$_Z10getIndex92Pj,($_Z23dynamicRegisterIndexingPiii$_Z10getIndex93Pj - $_Z23dynamicRegisterIndexingPiii$_Z10getIndex92Pj)
$_Z23dynamicRegisterIndexingPiii$_Z10getIndex92Pj:
[----:B------:R-:W0:Y:S02]  /*3a10*/  LDCU.64 UR4, c[0x0][0x358] ;  /* 0x00006b00ff0477ac */ /* 0x000e240008000a00 */
[----:B0-----:R0:W0:Y:S02]  /*3a20*/  LD.E R4, desc[UR4][R4.64+0x170] ;  /* 0x0001700404047980 */ /* 0x001024000c101900 */
[----:B0-----:R-:W-:Y:S05]  /*3a30*/  RET.REL.NODEC R20 `(_Z23dynamicRegisterIndexingPiii) ;  /* 0xffffffc414707950 */ /* 0x001fea0003c3ffff */
        .type           $_Z23dynamicRegisterIndexingPiii$_Z10getIndex93Pj,@function
        .size           $_Z23dynamicRegisterIndexingPiii$_Z10getIndex93Pj,($_Z23dynamicRegisterIndexingPiii$_Z10getIndex94Pj - $_Z23dynamicRegisterIndexingPiii$_Z10getIndex93Pj)
$_Z23dynamicRegisterIndexingPiii$_Z10getIndex93Pj:
[----:B------:R-:W0:Y:S02]  /*3a40*/  LDCU.64 UR4, c[0x0][0x358] ;  /* 0x00006b00ff0477ac */ /* 0x000e240008000a00 */
[----:B0-----:R0:W0:Y:S02]  /*3a50*/  LD.E R4, desc[UR4][R4.64+0x174] ;  /* 0x0001740404047980 */ /* 0x001024000c101900 */
[----:B0-----:R-:W-:Y:S05]  /*3a60*/  RET.REL.NODEC R20 `(_Z23dynamicRegisterIndexingPiii) ;  /* 0xffffffc414647950 */ /* 0x001fea0003c3ffff */
        .type           $_Z23dynamicRegisterIndexingPiii$_Z10getIndex94Pj,@function
        .size           $_Z23dynamicRegisterIndexingPiii$_Z10getIndex94Pj,($_Z23dynamicRegisterIndexingPiii$_Z10getIndex95Pj - $_Z23dynamicRegisterIndexingPiii$_Z10getIndex94Pj)
$_Z23dynamicRegisterIndexingPiii$_Z10getIndex94Pj:
[----:B------:R-:W0:Y:S02]  /*3a70*/  LDCU.64 UR4, c[0x0][0x358] ;  /* 0x00006b00ff0477ac */ /* 0x000e240008000a00 */
[----:B0-----:R0:W0:Y:S02]  /*3a80*/  LD.E R4, desc[UR4][R4.64+0x178] ;  /* 0x0001780404047980 */ /* 0x001024000c101900 */
[----:B0-----:R-:W-:Y:S05]  /*3a90*/  RET.REL.NODEC R20 `(_Z23dynamicRegisterIndexingPiii) ;  /* 0xffffffc414587950 */ /* 0x001fea0003c3ffff */
        .type           $_Z23dynamicRegisterIndexingPiii$_Z10getIndex95Pj,@function
        .size           $_Z23dynamicRegisterIndexingPiii$_Z10getIndex95Pj,($_Z23dynamicRegisterIndexingPiii$_Z10getIndex96Pj - $_Z23dynamicRegisterIndexingPiii$_Z10getIndex95Pj)
$_Z23dynamicRegisterIndexingPiii$_Z10getIndex95Pj:
[----:B------:R-:W0:Y:S02]  /*3aa0*/  LDCU.64 UR4, c[0x0][0x358] ;  /* 0x00006b00ff0477ac */ /* 0x000e240008000a00 */
[----:B0-----:R0:W0:Y:S02]  /*3ab0*/  LD.E R4, desc[UR4][R4.64+0x17c] ;  /* 0x00017c0404047980 */ /* 0x001024000c101900 */
[----:B0-----:R-:W-:Y:S05]  /*3ac0*/  RET.REL.NODEC R20 `(_Z23dynamicRegisterIndexingPiii) ;  /* 0xffffffc4144c7950 */ /* 0x001fea0003c3ffff */
        .type           $_Z23dynamicRegisterIndexingPiii$_Z10getIndex96Pj,@function
        .size           $_Z23dynamicRegisterIndexingPiii$_Z10getIndex96Pj,($_Z23dynamicRegisterIndexingPiii$_Z10getIndex97Pj - $_Z23dynamicRegisterIndexingPiii$_Z10getIndex96Pj)
$_Z23dynamicRegisterIndexingPiii$_Z10getIndex96Pj:
[----:B------:R-:W0:Y:S02]  /*3ad0*/  LDCU.64 UR4, c[0x0][0x358] ;  /* 0x00006b00ff0477ac */ /* 0x000e240008000a00 */
[----:B0-----:R0:W0:Y:S02]  /*3ae0*/  LD.E R4, desc[UR4][R4.64+0x180] ;  /* 0x0001800404047980 */ /* 0x001024000c101900 */
[----:B0-----:R-:W-:Y:S05]  /*3af0*/  RET.REL.NODEC R20 `(_Z23dynamicRegisterIndexingPiii) ;  /* 0xffffffc414407950 */ /* 0x001fea0003c3ffff */
        .type           $_Z23dynamicRegisterIndexingPiii$_Z10getIndex97Pj,@function
        .size           $_Z23dynamicRegisterIndexingPiii$_Z10getIndex97Pj,($_Z23dynamicRegisterIndexingPiii$_Z10getIndex98Pj - $_Z23dynamicRegisterIndexingPiii$_Z10getIndex97Pj)
$_Z23dynamicRegisterIndexingPiii$_Z10getIndex97Pj:
[----:B------:R-:W0:Y:S02]  /*3b00*/  LDCU.64 UR4, c[0x0][0x358] ;  /* 0x00006b00ff0477ac */ /* 0x000e240008000a00 */
[----:B0-----:R0:W0:Y:S02]  /*3b10*/  LD.E R4, desc[UR4][R4.64+0x184] ;  /* 0x0001840404047980 */ /* 0x001024000c101900 */
[----:B0-----:R-:W-:Y:S05]  /*3b20*/  RET.REL.NODEC R20 `(_Z23dynamicRegisterIndexingPiii) ;  /* 0xffffffc414347950 */ /* 0x001fea0003c3ffff */
        .type           $_Z23dynamicRegisterIndexingPiii$_Z10getIndex98Pj,@function
        .size           $_Z23dynamicRegisterIndexingPiii$_Z10getIndex98Pj,($_Z23dynamicRegisterIndexingPiii$_Z10getIndex99Pj - $_Z23dynamicRegisterIndexingPiii$_Z10getIndex98Pj)
$_Z23dynamicRegisterIndexingPiii$_Z10getIndex98Pj:
[----:B------:R-:W0:Y:S02]  /*3b30*/  LDCU.64 UR4, c[0x0][0x358] ;  /* 0x00006b00ff0477ac */ /* 0x000e240008000a00 */
[----:B0-----:R0:W0:Y:S02]  /*3b40*/  LD.E R4, desc[UR4][R4.64+0x188] ;  /* 0x0001880404047980 */ /* 0x001024000c101900 */
[----:B0-----:R-:W-:Y:S05]  /*3b50*/  RET.REL.NODEC R20 `(_Z23dynamicRegisterIndexingPiii) ;  /* 0xffffffc414287950 */ /* 0x001fea0003c3ffff */
        .type           $_Z23dynamicRegisterIndexingPiii$_Z10getIndex99Pj,@function
        .size           $_Z23dynamicRegisterIndexingPiii$_Z10getIndex99Pj,($_Z23dynamicRegisterIndexingPiii$_Z10setIndex10Pjj - $_Z23dynamicRegisterIndexingPiii$_Z10getIndex99Pj)
$_Z23dynamicRegisterIndexingPiii$_Z10getIndex99Pj:
[----:B------:R-:W0:Y:S02]  /*3b60*/  LDCU.64 UR4, c[0x0][0x358] ;  /* 0x00006b00ff0477ac */ /* 0x000e240008000a00 */
[----:B0-----:R0:W0:Y:S02]  /*3b70*/  LD.E R4, desc[UR4][R4.64+0x18c] ;  /* 0x00018c0404047980 */ /* 0x001024000c101900 */
[----:B0-----:R-:W-:Y:S05]  /*3b80*/  RET.REL.NODEC R20 `(_Z23dynamicRegisterIndexingPiii) ;  /* 0xffffffc4141c7950 */ /* 0x001fea0003c3ffff */
        .type           $_Z23dynamicRegisterIndexingPiii$_Z10setIndex10Pjj,@function
        .size           $_Z23dynamicRegisterIndexingPiii$_Z10setIndex10Pjj,($_Z23dynamicRegisterIndexingPiii$_Z10setIndex11Pjj - $_Z23dynamicRegisterIndexingPiii$_Z10setIndex10Pjj)
$_Z23dynamicRegisterIndexingPiii$_Z10setIndex10Pjj:
[----:B------:R-:W-:Y:S01]  /*3b90*/  VIADD R1, R1, 0xfffffff8 ;  /* 0xfffffff801017836 */ /* 0x000fe20000000000 */
[----:B------:R-:W-:-:S04]  /*3ba0*/  MOV R3, R5 ;  /* 0x0000000500037202 */ /* 0x000fc80000000f00 */
[----:B------:R0:W-:Y:S02]  /*3bb0*/  STL [R1], R2 ;  /* 0x0000000201007387 */ /* 0x0001e40000100800 */
[----:B0-----:R-:W-:Y:S01]  /*3bc0*/  IMAD.MOV.U32 R2, RZ, RZ, R4 ;  /* 0x000000ffff027224 */ /* 0x001fe200078e0004 */
[----:B------:R-:W0:Y:S04]  /*3bd0*/  LDCU.64 UR4, c[0x0][0x358] ;  /* 0x00006b00ff0477ac */ /* 0x000e280008000a00 */
[----:B0-----:R0:W-:Y:S04]  /*3be0*/  ST.E desc[UR4][R2.64+0x28], R6 ;  /* 0x0000280602007985 */ /* 0x0011e8000c101904 */
[----:B0-----:R0:W2:Y:S02]  /*3bf0*/  LDL R2, [R1] ;  /* 0x0000000001027983 */ /* 0x0010a40000100800 */
[----:B0-----:R-:W-:Y:S01]  /*3c00*/  IADD3 R1, PT, PT, R1, 0x8, RZ ;  /* 0x0000000801017810 */ /* 0x001fe20007ffe0ff */
[----:B--2---:R-:W-:Y:S06]  /*3c10*/  RET.REL.NODEC R20 `(_Z23dynamicRegisterIndexingPiii) ;  /* 0xffffffc014f87950 */ /* 0x004fec0003c3ffff */
        .type           $_Z23dynamicRegisterIndexingPiii$_Z10setIndex11Pjj,@function
        .size           $_Z23dynamicRegisterIndexingPiii$_Z10setIndex11Pjj,($_Z23dynamicRegisterIndexingPiii$_Z10setIndex12Pjj - $_Z23dynamicRegisterIndexingPiii$_Z10setIndex11Pjj)
$_Z23dynamicRegisterIndexingPiii$_Z10setIndex11Pjj:
        /* <DEDUP_REMOVED lines=9> */
        .type           $_Z23dynamicRegisterIndexingPiii$_Z10setIndex12Pjj,@function
        .size           $_Z23dynamicRegisterIndexingPiii$_Z10setIndex12Pjj,($_Z23dynamicRegisterIndexingPiii$_Z10setIndex13Pjj - $_Z23dynamicRegisterIndexingPiii$_Z10setIndex12Pjj)
$_Z23dynamicRegisterIndexingPiii$_Z10setIndex12Pjj:
        /* <DEDUP_REMOVED lines=9> */
        .type           $_Z23dynamicRegisterIndexingPiii$_Z10setIndex13Pjj,@function
        .size           $_Z23dynamicRegisterIndexingPiii$_Z10setIndex13Pjj,($_Z23dynamicRegisterIndexingPiii$_Z10setIndex14Pjj - $_Z23dynamicRegisterIndexingPiii$_Z10setIndex13Pjj)
$_Z23dynamicRegisterIndexingPiii$_Z10setIndex13Pjj:
        /* <DEDUP_REMOVED lines=9> */
        .type           $_Z23dynamicRegisterIndexingPiii$_Z10setIndex14Pjj,@function
        .size           $_Z23dynamicRegisterIndexingPiii$_Z10setIndex14Pjj,($_Z23dynamicRegisterIndexingPiii$_Z10setIndex15Pjj - $_Z23dynamicRegisterIndexingPiii$_Z10setIndex14Pjj)
$_Z23dynamicRegisterIndexingPiii$_Z10setIndex14Pjj:
        /* <DEDUP_REMOVED lines=9> */
        .type           $_Z23dynamicRegisterIndexingPiii$_Z10setIndex15Pjj,@function
        .size           $_Z23dynamicRegisterIndexingPiii$_Z10setIndex15Pjj,($_Z23dynamicRegisterIndexingPiii$_Z10setIndex16Pjj - $_Z23dynamicRegisterIndexingPiii$_Z10setIndex15Pjj)
$_Z23dynamicRegisterIndexingPiii$_Z10setIndex15Pjj:
        /* <DEDUP_REMOVED lines=9> */
        .type           $_Z23dynamicRegisterIndexingPiii$_Z10setIndex16Pjj,@function
        .size           $_Z23dynamicRegisterIndexingPiii$_Z10setIndex16Pjj,($_Z23dynamicRegisterIndexingPiii$_Z10setIndex17Pjj - $_Z23dynamicRegisterIndexingPiii$_Z10setIndex16Pjj)
$_Z23dynamicRegisterIndexingPiii$_Z10setIndex16Pjj:
        /* <DEDUP_REMOVED lines=9> */
        .type           $_Z23dynamicRegisterIndexingPiii$_Z10setIndex17Pjj,@function
        .size           $_Z23dynamicRegisterIndexingPiii$_Z10setIndex17Pjj,($_Z23dynamicRegisterIndexingPiii$_Z10setIndex18Pjj - $_Z23dynamicRegisterIndexingPiii$_Z10setIndex17Pjj)
$_Z23dynamicRegisterIndexingPiii$_Z10setIndex17Pjj:
        /* <DEDUP_REMOVED lines=9> */
        .type           $_Z23dynamicRegisterIndexingPiii$_Z10setIndex18Pjj,@function
        .size           $_Z23dynamicRegisterIndexingPiii$_Z10setIndex18Pjj,($_Z23dynamicRegisterIndexingPiii$_Z10setIndex19Pjj - $_Z23dynamicRegisterIndexingPiii$_Z10setIndex18Pjj)
$_Z23dynamicRegisterIndexingPiii$_Z10setIndex18Pjj:
        /* <DEDUP_REMOVED lines=9> */
        .type           $_Z23dynamicRegisterIndexingPiii$_Z10setIndex19Pjj,@function
        .size           $_Z23dynamicRegisterIndexingPiii$_Z10setIndex19Pjj,($_Z23dynamicRegisterIndexingPiii$_Z10setIndex20Pjj - $_Z23dynamicRegisterIndexingPiii$_Z10setIndex19Pjj)
$_Z23dynamicRegisterIndexingPiii$_Z10setIndex19Pjj:
        /* <DEDUP_REMOVED lines=9> */
        .type           $_Z23dynamicRegisterIndexingPiii$_Z10setIndex20Pjj,@function
        .size           $_Z23dynamicRegisterIndexingPiii$_Z10setIndex20Pjj,($_Z23dynamicRegisterIndexingPiii$_Z10setIndex21Pjj - $_Z23dynamicRegisterIndexingPiii$_Z10setIndex20Pjj)
$_Z23dynamicRegisterIndexingPiii$_Z10setIndex20Pjj:
        /* <DEDUP_REMOVED lines=9> */
        .type           $_Z23dynamicRegisterIndexingPiii$_Z10setIndex21Pjj,@function
        .size           $_Z23dynamicRegisterIndexingPiii$_Z10setIndex21Pjj,($_Z23dynamicRegisterIndexingPiii$_Z10setIndex22Pjj - $_Z23dynamicRegisterIndexingPiii$_Z10setIndex21Pjj)
$_Z23dynamicRegisterIndexingPiii$_Z10setIndex21Pjj:
        /* <DEDUP_REMOVED lines=9> */
        .type           $_Z23dynamicRegisterIndexingPiii$_Z10setIndex22Pjj,@function
        .size           $_Z23dynamicRegisterIndexingPiii$_Z10setIndex22Pjj,($_Z23dynamicRegisterIndexingPiii$_Z10setIndex23Pjj - $_Z23dynamicRegisterIndexingPiii$_Z10setIndex22Pjj)
$_Z23dynamicRegisterIndexingPiii$_Z10setIndex22Pjj:
        /* <DEDUP_REMOVED lines=9> */
        .type           $_Z23dynamicRegisterIndexingPiii$_Z10setIndex23Pjj,@function
        .size           $_Z23dynamicRegisterIndexingPiii$_Z10setIndex23Pjj,($_Z23dynamicRegisterIndexingPiii$_Z10setIndex24Pjj - $_Z23dynamicRegisterIndexingPiii$_Z10setIndex23Pjj)
$_Z23dynamicRegisterIndexingPiii$_Z10setIndex23Pjj:
        /* <DEDUP_REMOVED lines=9> */
        .type           $_Z23dynamicRegisterIndexingPiii$_Z10setIndex24Pjj,@function
        .size           $_Z23dynamicRegisterIndexingPiii$_Z10setIndex24Pjj,($_Z23dynamicRegisterIndexingPiii$_Z10setIndex25Pjj - $_Z23dynamicRegisterIndexingPiii$_Z10setIndex24Pjj)
$_Z23dynamicRegisterIndexingPiii$_Z10setIndex24Pjj:
        /* <DEDUP_REMOVED lines=9> */
        .type           $_Z23dynamicRegisterIndexingPiii$_Z10setIndex25Pjj,@function
        .size           $_Z23dynamicRegisterIndexingPiii$_Z10setIndex25Pjj,($_Z23dynamicRegisterIndexingPiii$_Z10setIndex26Pjj - $_Z23dynamicRegisterIndexingPiii$_Z10setIndex25Pjj)
$_Z23dynamicRegisterIndexingPiii$_Z10setIndex25Pjj:
        /* <DEDUP_REMOVED lines=9> */
        .type           $_Z23dynamicRegisterIndexingPiii$_Z10setIndex26Pjj,@function
        .size           $_Z23dynamicRegisterIndexingPiii$_Z10setIndex26Pjj,($_Z23dynamicRegisterIndexingPiii$_Z10setIndex27Pjj - $_Z23dynamicRegisterIndexingPiii$_Z10setIndex26Pjj)
$_Z23dynamicRegisterIndexingPiii$_Z10setIndex26Pjj:
        /* <DEDUP_REMOVED lines=9> */
        .type           $_Z23dynamicRegisterIndexingPiii$_Z10setIndex27Pjj,@function
        .size           $_Z23dynamicRegisterIndexingPiii$_Z10setIndex27Pjj,($_Z23dynamicRegisterIndexingPiii$_Z10setIndex28Pjj - $_Z23dynamicRegisterIndexingPiii$_Z10setIndex27Pjj)
$_Z23dynamicRegisterIndexingPiii$_Z10setIndex27Pjj:
        /* <DEDUP_REMOVED lines=9> */
        .type           $_Z23dynamicRegisterIndexingPiii$_Z10setIndex28Pjj,@function
        .size           $_Z23dynamicRegisterIndexingPiii$_Z10setIndex28Pjj,($_Z23dynamicRegisterIndexingPiii$_Z10setIndex29Pjj - $_Z23dynamicRegisterIndexingPiii$_Z10setIndex28Pjj)
$_Z23dynamicRegisterIndexingPiii$_Z10setIndex28Pjj:
        /* <DEDUP_REMOVED lines=9> */
        .type           $_Z23dynamicRegisterIndexingPiii$_Z10setIndex29Pjj,@function
        .size           $_Z23dynamicRegisterIndexingPiii$_Z10setIndex29Pjj,($_Z23dynamicRegisterIndexingPiii$_Z10setIndex30Pjj - $_Z23dynamicRegisterIndexingPiii$_Z10setIndex29Pjj)
$_Z23dynamicRegisterIndexingPiii$_Z10setIndex29Pjj:
        /* <DEDUP_REMOVED lines=9> */
        .type           $_Z23dynamicRegisterIndexingPiii$_Z10setIndex30Pjj,@function
        .size           $_Z23dynamicRegisterIndexingPiii$_Z10setIndex30Pjj,($_Z23dynamicRegisterIndexingPiii$_Z10setIndex31Pjj - $_Z23dynamicRegisterIndexingPiii$_Z10setIndex30Pjj)
$_Z23dynamicRegisterIndexingPiii$_Z10setIndex30Pjj:
        /* <DEDUP_REMOVED lines=9> */
        .type           $_Z23dynamicRegisterIndexingPiii$_Z10setIndex31Pjj,@function
        .size           $_Z23dynamicRegisterIndexingPiii$_Z10setIndex31Pjj,($_Z23dynamicRegisterIndexingPiii$_Z10setIndex32Pjj - $_Z23dynamicRegisterIndexingPiii$_Z10setIndex31Pjj)
$_Z23dynamicRegisterIndexingPiii$_Z10setIndex31Pjj:
        /* <DEDUP_REMOVED lines=9> */
        .type           $_Z23dynamicRegisterIndexingPiii$_Z10setIndex32Pjj,@function
        .size           $_Z23dynamicRegisterIndexingPiii$_Z10setIndex32Pjj,($_Z23dynamicRegisterIndexingPiii$_Z10setIndex33Pjj - $_Z23dynamicRegisterIndexingPiii$_Z10setIndex32Pjj)
$_Z23dynamicRegisterIndexingPiii$_Z10setIndex32Pjj:
        /* <DEDUP_REMOVED lines=9> */
        .type           $_Z23dynamicRegisterIndexingPiii$_Z10setIndex33Pjj,@function
        .size           $_Z23dynamicRegisterIndexingPiii$_Z10setIndex33Pjj,($_Z23dynamicRegisterIndexingPiii$_Z10setIndex34Pjj - $_Z23dynamicRegisterIndexingPiii$_Z10setIndex33Pjj)
$_Z23dynamicRegisterIndexingPiii$_Z10setIndex33Pjj:
        /* <DEDUP_REMOVED lines=9> */
        .type           $_Z23dynamicRegisterIndexingPiii$_Z10setIndex34Pjj,@function
        .size           $_Z23dynamicRegisterIndexingPiii$_Z10setIndex34Pjj,($_Z23dynamicRegisterIndexingPiii$_Z10setIndex35Pjj - $_Z23dynamicRegisterIndexingPiii$_Z10setIndex34Pjj)
$_Z23dynamicRegisterIndexingPiii$_Z10setIndex34Pjj:
        /* <DEDUP_REMOVED lines=9> */
        .type           $_Z23dynamicRegisterIndexingPiii$_Z10setIndex35Pjj,@function
        .size           $_Z23dynamicRegisterIndexingPiii$_Z10setIndex35Pjj,($_Z23dynamicRegisterIndexingPiii$_Z10setIndex36Pjj - $_Z23dynamicRegisterIndexingPiii$_Z10setIndex35Pjj)
$_Z23dynamicRegisterIndexingPiii$_Z10setIndex35Pjj:
        /* <DEDUP_REMOVED lines=9> */
        .type           $_Z23dynamicRegisterIndexingPiii$_Z10setIndex36Pjj,@function
        .size           $_Z23dynamicRegisterIndexingPiii$_Z10setIndex36Pjj,($_Z23dynamicRegisterIndexingPiii$_Z10setIndex37Pjj - $_Z23dynamicRegisterIndexingPiii$_Z10setIndex36Pjj)
$_Z23dynamicRegisterIndexingPiii$_Z10setIndex36Pjj:
        /* <DEDUP_REMOVED lines=9> */
        .type           $_Z23dynamicRegisterIndexingPiii$_Z10setIndex37Pjj,@function
        .size           $_Z23dynamicRegisterIndexingPiii$_Z10setIndex37Pjj,($_Z23dynamicRegisterIndexingPiii$_Z10setIndex38Pjj - $_Z23dynamicRegisterIndexingPiii$_Z10setIndex37Pjj)
$_Z23dynamicRegisterIndexingPiii$_Z10setIndex37Pjj:
        /* <DEDUP_REMOVED lines=9> */
        .type           $_Z23dynamicRegisterIndexingPiii$_Z10setIndex38Pjj,@function
        .size           $_Z23dynamicRegisterIndexingPiii$_Z10setIndex38Pjj,($_Z23dynamicRegisterIndexingPiii$_Z10setIndex39Pjj - $_Z23dynamicRegisterIndexingPiii$_Z10setIndex38Pjj)
$_Z23dynamicRegisterIndexingPiii$_Z10setIndex38Pjj:
        /* <DEDUP_REMOVED lines=9> */
        .type           $_Z23dynamicRegisterIndexingPiii$_Z10setIndex39Pjj,@function
        .size           $_Z23dynamicRegisterIndexingPiii$_Z10setIndex39Pjj,($_Z23dynamicRegisterIndexingPiii$_Z10setIndex40Pjj - $_Z23dynamicRegisterIndexingPiii$_Z10setIndex39Pjj)
$_Z23dynamicRegisterIndexingPiii$_Z10setIndex39Pjj:
        /* <DEDUP_REMOVED lines=9> */
        .type           $_Z23dynamicRegisterIndexingPiii$_Z10setIndex40Pjj,@function
        .size           $_Z23dynamicRegisterIndexingPiii$_Z10setIndex40Pjj,($_Z23dynamicRegisterIndexingPiii$_Z10setIndex41Pjj - $_Z23dynamicRegisterIndexingPiii$_Z10setIndex40Pjj)
$_Z23dynamicRegisterIndexingPiii$_Z10setIndex40Pjj:
        /* <DEDUP_REMOVED lines=9> */
        .type           $_Z23dynamicRegisterIndexingPiii$_Z10setIndex41Pjj,@function
        .size           $_Z23dynamicRegisterIndexingPiii$_Z10setIndex41Pjj,($_Z23dynamicRegisterIndexingPiii$_Z10setIndex42Pjj - $_Z23dynamicRegisterIndexingPiii$_Z10setIndex41Pjj)
$_Z23dynamicRegisterIndexingPiii$_Z10setIndex41Pjj:
        /* <DEDUP_REMOVED lines=9> */
        .type           $_Z23dynamicRegisterIndexingPiii$_Z10setIndex42Pjj,@function
        .size           $_Z23dynamicRegisterIndexingPiii$_Z10setIndex42Pjj,($_Z23dynamicRegisterIndexingPiii$_Z10setIndex43Pjj - $_Z23dynamicRegisterIndexingPiii$_Z10setIndex42Pjj)
$_Z23dynamicRegisterIndexingPiii$_Z10setIndex42Pjj:
        /* <DEDUP_REMOVED lines=9> */
        .type           $_Z23dynamicRegisterIndexingPiii$_Z10setIndex43Pjj,@function
        .size           $_Z23dynamicRegisterIndexingPiii$_Z10setIndex43Pjj,($_Z23dynamicRegisterIndexingPiii$_Z10setIndex44Pjj - $_Z23dynamicRegisterIndexingPiii$_Z10setIndex43Pjj)
$_Z23dynamicRegisterIndexingPiii$_Z10setIndex43Pjj:
        /* <DEDUP_REMOVED lines=9> */
        .type           $_Z23dynamicRegisterIndexingPiii$_Z10setIndex44Pjj,@function
        .size           $_Z23dynamicRegisterIndexingPiii$_Z10setIndex44Pjj,($_Z23dynamicRegisterIndexingPiii$_Z10setIndex45Pjj - $_Z23dynamicRegisterIndexingPiii$_Z10setIndex44Pjj)
$_Z23dynamicRegisterIndexingPiii$_Z10setIndex44Pjj:
        /* <DEDUP_REMOVED lines=9> */
        .type           $_Z23dynamicRegisterIndexingPiii$_Z10setIndex45Pjj,@function
        .size           $_Z23dynamicRegisterIndexingPiii$_Z10setIndex45Pjj,($_Z23dynamicRegisterIndexingPiii$_Z10setIndex46Pjj - $_Z23dynamicRegisterIndexingPiii$_Z10setIndex45Pjj)
$_Z23dynamicRegisterIndexingPiii$_Z10setIndex45Pjj:
        /* <DEDUP_REMOVED lines=9> */
        .type           $_Z23dynamicRegisterIndexingPiii$_Z10setIndex46Pjj,@function
        .size           $_Z23dynamicRegisterIndexingPiii$_Z10setIndex46Pjj,($_Z23dynamicRegisterIndexingPiii$_Z10setIndex47Pjj - $_Z23dynamicRegisterIndexingPiii$_Z10setIndex46Pjj)
$_Z23dynamicRegisterIndexingPiii$_Z10setIndex46Pjj:
        /* <DEDUP_REMOVED lines=9> */
        .type           $_Z23dynamicRegisterIndexingPiii$_Z10setIndex47Pjj,@function
        .size           $_Z23dynamicRegisterIndexingPiii$_Z10setIndex47Pjj,($_Z23dynamicRegisterIndexingPiii$_Z10setIndex48Pjj - $_Z23dynamicRegisterIndexingPiii$_Z10setIndex47Pjj)
$_Z23dynamicRegisterIndexingPiii$_Z10setIndex47Pjj:
        /* <DEDUP_REMOVED lines=9> */
        .type           $_Z23dynamicRegisterIndexingPiii$_Z10setIndex48Pjj,@function
        .size           $_Z23dynamicRegisterIndexingPiii$_Z10setIndex48Pjj,($_Z23dynamicRegisterIndexingPiii$_Z10setIndex49Pjj - $_Z23dynamicRegisterIndexingPiii$_Z10setIndex48Pjj)
$_Z23dynamicRegisterIndexingPiii$_Z10setIndex48Pjj:
        /* <DEDUP_REMOVED lines=9> */
        .type           $_Z23dynamicRegisterIndexingPiii$_Z10setIndex49Pjj,@function
        .size           $_Z23dynamicRegisterIndexingPiii$_Z10setIndex49Pjj,($_Z23dynamicRegisterIndexingPiii$_Z10setIndex50Pjj - $_Z23dynamicRegisterIndexingPiii$_Z10setIndex49Pjj)
$_Z23dynamicRegisterIndexingPiii$_Z10setIndex49Pjj:
        /* <DEDUP_REMOVED lines=9> */
        .type           $_Z23dynamicRegisterIndexingPiii$_Z10setIndex50Pjj,@function
        .size           $_Z23dynamicRegisterIndexingPiii$_Z10setIndex50Pjj,($_Z23dynamicRegisterIndexingPiii$_Z10setIndex51Pjj - $_Z23dynamicRegisterIndexingPiii$_Z10setIndex50Pjj)
$_Z23dynamicRegisterIndexingPiii$_Z10setIndex50Pjj:
        /* <DEDUP_REMOVED lines=9> */
        .type           $_Z23dynamicRegisterIndexingPiii$_Z10setIndex51Pjj,@function
        .size           $_Z23dynamicRegisterIndexingPiii$_Z10setIndex51Pjj,($_Z23dynamicRegisterIndexingPiii$_Z10setIndex52Pjj - $_Z23dynamicRegisterIndexingPiii$_Z10setIndex51Pjj)
$_Z23dynamicRegisterIndexingPiii$_Z10setIndex51Pjj:
        /* <DEDUP_REMOVED lines=9> */
        .type           $_Z23dynamicRegisterIndexingPiii$_Z10setIndex52Pjj,@function
        .size           $_Z23dynamicRegisterIndexingPiii$_Z10setIndex52Pjj,($_Z23dynamicRegisterIndexingPiii$_Z10setIndex53Pjj - $_Z23dynamicRegisterIndexingPiii$_Z10setIndex52Pjj)
$_Z23dynamicRegisterIndexingPiii$_Z10setIndex52Pjj:
        /* <DEDUP_REMOVED lines=9> */
        .type           $_Z23dynamicRegisterIndexingPiii$_Z10setIndex53Pjj,@function
        .size           $_Z23dynamicRegisterIndexingPiii$_Z10setIndex53Pjj,($_Z23dynamicRegisterIndexingPiii$_Z10setIndex54Pjj - $_Z23dynamicRegisterIndexingPiii$_Z10setIndex53Pjj)
$_Z23dynamicRegisterIndexingPiii$_Z10setIndex53Pjj:
        /* <DEDUP_REMOVED lines=9> */
        .type           $_Z23dynamicRegisterIndexingPiii$_Z10setIndex54Pjj,@function
        .size           $_Z23dynamicRegisterIndexingPiii$_Z10setIndex54Pjj,($_Z23dynamicRegisterIndexingPiii$_Z10setIndex55Pjj - $_Z23dynamicRegisterIndexingPiii$_Z10setIndex54Pjj)
$_Z23dynamicRegisterIndexingPiii$_Z10setIndex54Pjj:
        /* <DEDUP_REMOVED lines=9> */
        .type           $_Z23dynamicRegisterIndexingPiii$_Z10setIndex55Pjj,@function
        .size           $_Z23dynamicRegisterIndexingPiii$_Z10setIndex55Pjj,($_Z23dynamicRegisterIndexingPiii$_Z10setIndex56Pjj - $_Z23dynamicRegisterIndexingPiii$_Z10setIndex55Pjj)
$_Z23dynamicRegisterIndexingPiii$_Z10setIndex55Pjj:
        /* <DEDUP_REMOVED lines=9> */
        .type           $_Z23dynamicRegisterIndexingPiii$_Z10setIndex56Pjj,@function
        .size           $_Z23dynamicRegisterIndexingPiii$_Z10setIndex56Pjj,($_Z23dynamicRegisterIndexingPiii$_Z10setIndex57Pjj - $_Z23dynamicRegisterIndexingPiii$_Z10setIndex56Pjj)
$_Z23dynamicRegisterIndexingPiii$_Z10setIndex56Pjj:
        /* <DEDUP_REMOVED lines=9> */
        .type           $_Z23dynamicRegisterIndexingPiii$_Z10setIndex57Pjj,@function
        .size           $_Z23dynamicRegisterIndexingPiii$_Z10setIndex57Pjj,($_Z23dynamicRegisterIndexingPiii$_Z10setIndex58Pjj - $_Z23dynamicRegisterIndexingPiii$_Z10setIndex57Pjj)
$_Z23dynamicRegisterIndexingPiii$_Z10setIndex57Pjj:
        /* <DEDUP_REMOVED lines=9> */
        .type           $_Z23dynamicRegisterIndexingPiii$_Z10setIndex58Pjj,@function
        .size           $_Z23dynamicRegisterIndexingPiii$_Z10setIndex58Pjj,($_Z23dynamicRegisterIndexingPiii$_Z10setIndex59Pjj - $_Z23dynamicRegisterIndexingPiii$_Z10setIndex58Pjj)
$_Z23dynamicRegisterIndexingPiii$_Z10setIndex58Pjj:
        /* <DEDUP_REMOVED lines=9> */
        .type           $_Z23dynamicRegisterIndexingPiii$_Z10setIndex59Pjj,@function
        .size           $_Z23dynamicRegisterIndexingPiii$_Z10setIndex59Pjj,($_Z23dynamicRegisterIndexingPiii$_Z10setIndex60Pjj - $_Z23dynamicRegisterIndexingPiii$_Z10setIndex59Pjj)
$_Z23dynamicRegisterIndexingPiii$_Z10setIndex59Pjj:
        /* <DEDUP_REMOVED lines=9> */
        .type           $_Z23dynamicRegisterIndexingPiii$_Z10setIndex60Pjj,@function
        .size           $_Z23dynamicRegisterIndexingPiii$_Z10setIndex60Pjj,($_Z23dynamicRegisterIndexingPiii$_Z10setIndex61Pjj - $_Z23dynamicRegisterIndexingPiii$_Z10setIndex60Pjj)
$_Z23dynamicRegisterIndexingPiii$_Z10setIndex60Pjj:
        /* <DEDUP_REMOVED lines=9> */
        .type           $_Z23dynamicRegisterIndexingPiii$_Z10setIndex61Pjj,@function
        .size           $_Z23dynamicRegisterIndexingPiii$_Z10setIndex61Pjj,($_Z23dynamicRegisterIndexingPiii$_Z10setIndex62Pjj - $_Z23dynamicRegisterIndexingPiii$_Z10setIndex61Pjj)
$_Z23dynamicRegisterIndexingPiii$_Z10setIndex61Pjj:
        /* <DEDUP_REMOVED lines=9> */
        .type           $_Z23dynamicRegisterIndexingPiii$_Z10setIndex62Pjj,@function
        .size           $_Z23dynamicRegisterIndexingPiii$_Z10setIndex62Pjj,($_Z23dynamicRegisterIndexingPiii$_Z10setIndex63Pjj - $_Z23dynamicRegisterIndexingPiii$_Z10setIndex62Pjj)
$_Z23dynamicRegisterIndexingPiii$_Z10setIndex62Pjj:
        /* <DEDUP_REMOVED lines=9> */
        .type           $_Z23dynamicRegisterIndexingPiii$_Z10setIndex63Pjj,@function
        .size           $_Z23dynamicRegisterIndexingPiii$_Z10setIndex63Pjj,($_Z23dynamicRegisterIndexingPiii$_Z10setIndex64Pjj - $_Z23dynamicRegisterIndexingPiii$_Z10setIndex63Pjj)
$_Z23dynamicRegisterIndexingPiii$_Z10setIndex63Pjj:
        /* <DEDUP_REMOVED lines=9> */
        .type           $_Z23dynamicRegisterIndexingPiii$_Z10setIndex64Pjj,@function
        .size           $_Z23dynamicRegisterIndexingPiii$_Z10setIndex64Pjj,($_Z23dynamicRegisterIndexingPiii$_Z10setIndex65Pjj - $_Z23dynamicRegisterIndexingPiii$_Z10setIndex64Pjj)
$_Z23dynamicRegisterIndexingPiii$_Z10setIndex64Pjj:
        /* <DEDUP_REMOVED lines=9> */
        .type           $_Z23dynamicRegisterIndexingPiii$_Z10setIndex65Pjj,@function
        .size           $_Z23dynamicRegisterIndexingPiii$_Z10setIndex65Pjj,($_Z23dynamicRegisterIndexingPiii$_Z10setIndex66Pjj - $_Z23dynamicRegisterIndexingPiii$_Z10setIndex65Pjj)
$_Z23dynamicRegisterIndexingPiii$_Z10setIndex65Pjj:
        /* <DEDUP_REMOVED lines=9> */
        .type           $_Z23dynamicRegisterIndexingPiii$_Z10setIndex66Pjj,@function
        .size           $_Z23dynamicRegisterIndexingPiii$_Z10setIndex66Pjj,($_Z23dynamicRegisterIndexingPiii$_Z10setIndex67Pjj - $_Z23dynamicRegisterIndexingPiii$_Z10setIndex66Pjj)
$_Z23dynamicRegisterIndexingPiii$_Z10setIndex66Pjj:
        /* <DEDUP_REMOVED lines=9> */
        .type           $_Z23dynamicRegisterIndexingPiii$_Z10setIndex67Pjj,@function
        .size           $_Z23dynamicRegisterIndexingPiii$_Z10setIndex67Pjj,($_Z23dynamicRegisterIndexingPiii$_Z10setIndex68Pjj - $_Z23dynamicRegisterIndexingPiii$_Z10setIndex67Pjj)
$_Z23dynamicRegisterIndexingPiii$_Z10setIndex67Pjj:
        /* <DEDUP_REMOVED lines=9> */
        .type           $_Z23dynamicRegisterIndexingPiii$_Z10setIndex68Pjj,@function
        .size           $_Z23dynamicRegisterIndexingPiii$_Z10setIndex68Pjj,($_Z23dynamicRegisterIndexingPiii$_Z10setIndex69Pjj - $_Z23dynamicRegisterIndexingPiii$_Z10setIndex68Pjj)
$_Z23dynamicRegisterIndexingPiii$_Z10setIndex68Pjj:
        /* <DEDUP_REMOVED lines=9> */
        .type           $_Z23dynamicRegisterIndexingPiii$_Z10setIndex69Pjj,@function
        .size           $_Z23dynamicRegisterIndexingPiii$_Z10setIndex69Pjj,($_Z23dynamicRegisterIndexingPiii$_Z10setIndex70Pjj - $_Z23dynamicRegisterIndexingPiii$_Z10setIndex69Pjj)
$_Z23dynamicRegisterIndexingPiii$_Z10setIndex69Pjj:
        /* <DEDUP_REMOVED lines=9> */
        .type           $_Z23dynamicRegisterIndexingPiii$_Z10setIndex70Pjj,@function
        .size           $_Z23dynamicRegisterIndexingPiii$_Z10setIndex70Pjj,($_Z23dynamicRegisterIndexingPiii$_Z10setIndex71Pjj - $_Z23dynamicRegisterIndexingPiii$_Z10setIndex70Pjj)
$_Z23dynamicRegisterIndexingPiii$_Z10setIndex70Pjj:
        /* <DEDUP_REMOVED lines=9> */
        .type           $_Z23dynamicRegisterIndexingPiii$_Z10setIndex71Pjj,@function
        .size           $_Z23dynamicRegisterIndexingPiii$_Z10setIndex71Pjj,($_Z23dynamicRegisterIndexingPiii$_Z10setIndex72Pjj - $_Z23dynamicRegisterIndexingPiii$_Z10setIndex71Pjj)
$_Z23dynamicRegisterIndexingPiii$_Z10setIndex71Pjj:
        /* <DEDUP_REMOVED lines=9> */
        .type           $_Z23dynamicRegisterIndexingPiii$_Z10setIndex72Pjj,@function
        .size           $_Z23dynamicRegisterIndexingPiii$_Z10setIndex72Pjj,($_Z23dynamicRegisterIndexingPiii$_Z10setIndex73Pjj - $_Z23dynamicRegisterIndexingPiii$_Z10setIndex72Pjj)
$_Z23dynamicRegisterIndexingPiii$_Z10setIndex72Pjj:
        /* <DEDUP_REMOVED lines=9> */
        .type           $_Z23dynamicRegisterIndexingPiii$_Z10setIndex73Pjj,@function
        .size           $_Z23dynamicRegisterIndexingPiii$_Z10setIndex73Pjj,($_Z23dynamicRegisterIndexingPiii$_Z10setIndex74Pjj - $_Z23dynamicRegisterIndexingPiii$_Z10setIndex73Pjj)
$_Z23dynamicRegisterIndexingPiii$_Z10setIndex73Pjj:
        /* <DEDUP_REMOVED lines=9> */
        .type           $_Z23dynamicRegisterIndexingPiii$_Z10setIndex74Pjj,@function
        .size           $_Z23dynamicRegisterIndexingPiii$_Z10setIndex74Pjj,($_Z23dynamicRegisterIndexingPiii$_Z10setIndex75Pjj - $_Z23dynamicRegisterIndexingPiii$_Z10setIndex74Pjj)
$_Z23dynamicRegisterIndexingPiii$_Z10setIndex74Pjj:
        /* <DEDUP_REMOVED lines=9> */
        .type           $_Z23dynamicRegisterIndexingPiii$_Z10setIndex75Pjj,@function
        .size           $_Z23dynamicRegisterIndexingPiii$_Z10setIndex75Pjj,($_Z23dynamicRegisterIndexingPiii$_Z10setIndex76Pjj - $_Z23dynamicRegisterIndexingPiii$_Z10setIndex75Pjj)
$_Z23dynamicRegisterIndexingPiii$_Z10setIndex75Pjj:
        /* <DEDUP_REMOVED lines=9> */
        .type           $_Z23dynamicRegisterIndexingPiii$_Z10setIndex76Pjj,@function
        .size           $_Z23dynamicRegisterIndexingPiii$_Z10setIndex76Pjj,($_Z23dynamicRegisterIndexingPiii$_Z10setIndex77Pjj - $_Z23dynamicRegisterIndexingPiii$_Z10setIndex76Pjj)
$_Z23dynamicRegisterIndexingPiii$_Z10setIndex76Pjj:
        /* <DEDUP_REMOVED lines=9> */
        .type           $_Z23dynamicRegisterIndexingPiii$_Z10setIndex77Pjj,@function
        .size           $_Z23dynamicRegisterIndexingPiii$_Z10setIndex77Pjj,($_Z23dynamicRegisterIndexingPiii$_Z10setIndex78Pjj - $_Z23dynamicRegisterIndexingPiii$_Z10setIndex77Pjj)
$_Z23dynamicRegisterIndexingPiii$_Z10setIndex77Pjj:
        /* <DEDUP_REMOVED lines=9> */
        .type           $_Z23dynamicRegisterIndexingPiii$_Z10setIndex78Pjj,@function
        .size           $_Z23dynamicRegisterIndexingPiii$_Z10setIndex78Pjj,($_Z23dynamicRegisterIndexingPiii$_Z10setIndex79Pjj - $_Z23dynamicRegisterIndexingPiii$_Z10setIndex78Pjj)
$_Z23dynamicRegisterIndexingPiii$_Z10setIndex78Pjj:
        /* <DEDUP_REMOVED lines=9> */
        .type           $_Z23dynamicRegisterIndexingPiii$_Z10setIndex79Pjj,@function
        .size           $_Z23dynamicRegisterIndexingPiii$_Z10setIndex79Pjj,($_Z23dynamicRegisterIndexingPiii$_Z10setIndex80Pjj - $_Z23dynamicRegisterIndexingPiii$_Z10setIndex79Pjj)
$_Z23dynamicRegisterIndexingPiii$_Z10setIndex79Pjj:
        /* <DEDUP_REMOVED lines=9> */
        .type           $_Z23dynamicRegisterIndexingPiii$_Z10setIndex80Pjj,@function
        .size           $_Z23dynamicRegisterIndexingPiii$_Z10setIndex80Pjj,($_Z23dynamicRegisterIndexingPiii$_Z10setIndex81Pjj - $_Z23dynamicRegisterIndexingPiii$_Z10setIndex80Pjj)
$_Z23dynamicRegisterIndexingPiii$_Z10setIndex80Pjj:
        /* <DEDUP_REMOVED lines=9> */
        .type           $_Z23dynamicRegisterIndexingPiii$_Z10setIndex81Pjj,@function
        .size           $_Z23dynamicRegisterIndexingPiii$_Z10setIndex81Pjj,($_Z23dynamicRegisterIndexingPiii$_Z10setIndex82Pjj - $_Z23dynamicRegisterIndexingPiii$_Z10setIndex81Pjj)
$_Z23dynamicRegisterIndexingPiii$_Z10setIndex81Pjj:
        /* <DEDUP_REMOVED lines=9> */
        .type           $_Z23dynamicRegisterIndexingPiii$_Z10setIndex82Pjj,@function
        .size           $_Z23dynamicRegisterIndexingPiii$_Z10setIndex82Pjj,($_Z23dynamicRegisterIndexingPiii$_Z10setIndex83Pjj - $_Z23dynamicRegisterIndexingPiii$_Z10setIndex82Pjj)
$_Z23dynamicRegisterIndexingPiii$_Z10setIndex82Pjj:
        /* <DEDUP_REMOVED lines=9> */
        .type           $_Z23dynamicRegisterIndexingPiii$_Z10setIndex83Pjj,@function
        .size           $_Z23dynamicRegisterIndexingPiii$_Z10setIndex83Pjj,($_Z23dynamicRegisterIndexingPiii$_Z10setIndex84Pjj - $_Z23dynamicRegisterIndexingPiii$_Z10setIndex83Pjj)
$_Z23dynamicRegisterIndexingPiii$_Z10setIndex83Pjj:
        /* <DEDUP_REMOVED lines=9> */
        .type           $_Z23dynamicRegisterIndexingPiii$_Z10setIndex84Pjj,@function
        .size           $_Z23dynamicRegisterIndexingPiii$_Z10setIndex84Pjj,($_Z23dynamicRegisterIndexingPiii$_Z10setIndex85Pjj - $_Z23dynamicRegisterIndexingPiii$_Z10setIndex84Pjj)
$_Z23dynamicRegisterIndexingPiii$_Z10setIndex84Pjj:
        /* <DEDUP_REMOVED lines=9> */
        .type           $_Z23dynamicRegisterIndexingPiii$_Z10setIndex85Pjj,@function
        .size           $_Z23dynamicRegisterIndexingPiii$_Z10setIndex85Pjj,($_Z23dynamicRegisterIndexingPiii$_Z10setIndex86Pjj - $_Z23dynamicRegisterIndexingPiii$_Z10setIndex85Pjj)
$_Z23dynamicRegisterIndexingPiii$_Z10setIndex85Pjj:
        /* <DEDUP_REMOVED lines=9> */
        .type           $_Z23dynamicRegisterIndexingPiii$_Z10setIndex86Pjj,@function
        .size           $_Z23dynamicRegisterIndexingPiii$_Z10setIndex86Pjj,($_Z23dynamicRegisterIndexingPiii$_Z10setIndex87Pjj - $_Z23dynamicRegisterIndexingPiii$_Z10setIndex86Pjj)
$_Z23dynamicRegisterIndexingPiii$_Z10setIndex86Pjj:
        /* <DEDUP_REMOVED lines=9> */
        .type           $_Z23dynamicRegisterIndexingPiii$_Z10setIndex87Pjj,@function
        .size           $_Z23dynamicRegisterIndexingPiii$_Z10setIndex87Pjj,($_Z23dynamicRegisterIndexingPiii$_Z10setIndex88Pjj - $_Z23dynamicRegisterIndexingPiii$_Z10setIndex87Pjj)
$_Z23dynamicRegisterIndexingPiii$_Z10setIndex87Pjj:
        /* <DEDUP_REMOVED lines=9> */
        .type           $_Z23dynamicRegisterIndexingPiii$_Z10setIndex88Pjj,@function
        .size           $_Z23dynamicRegisterIndexingPiii$_Z10setIndex88Pjj,($_Z23dynamicRegisterIndexingPiii$_Z10setIndex89Pjj - $_Z23dynamicRegisterIndexingPiii$_Z10setIndex88Pjj)
$_Z23dynamicRegisterIndexingPiii$_Z10setIndex88Pjj:
        /* <DEDUP_REMOVED lines=9> */
        .type           $_Z23dynamicRegisterIndexingPiii$_Z10setIndex89Pjj,@function
        .size           $_Z23dynamicRegisterIndexingPiii$_Z10setIndex89Pjj,($_Z23dynamicRegisterIndexingPiii$_Z10setIndex90Pjj - $_Z23dynamicRegisterIndexingPiii$_Z10setIndex89Pjj)
$_Z23dynamicRegisterIndexingPiii$_Z10setIndex89Pjj:
        /* <DEDUP_REMOVED lines=9> */
        .type           $_Z23dynamicRegisterIndexingPiii$_Z10setIndex90Pjj,@function
        .size           $_Z23dynamicRegisterIndexingPiii$_Z10setIndex90Pjj,($_Z23dynamicRegisterIndexingPiii$_Z10setIndex91Pjj - $_Z23dynamicRegisterIndexingPiii$_Z10setIndex90Pjj)
$_Z23dynamicRegisterIndexingPiii$_Z10setIndex90Pjj:
        /* <DEDUP_REMOVED lines=9> */
        .type           $_Z23dynamicRegisterIndexingPiii$_Z10setIndex91Pjj,@function
        .size           $_Z23dynamicRegisterIndexingPiii$_Z10setIndex91Pjj,($_Z23dynamicRegisterIndexingPiii$_Z10setIndex92Pjj - $_Z23dynamicRegisterIndexingPiii$_Z10setIndex91Pjj)
$_Z23dynamicRegisterIndexingPiii$_Z10setIndex91Pjj:
        /* <DEDUP_REMOVED lines=9> */
        .type           $_Z23dynamicRegisterIndexingPiii$_Z10setIndex92Pjj,@function
        .size           $_Z23dynamicRegisterIndexingPiii$_Z10setIndex92Pjj,($_Z23dynamicRegisterIndexingPiii$_Z10setIndex93Pjj - $_Z23dynamicRegisterIndexingPiii$_Z10setIndex92Pjj)
$_Z23dynamicRegisterIndexingPiii$_Z10setIndex92Pjj:
        /* <DEDUP_REMOVED lines=9> */
        .type           $_Z23dynamicRegisterIndexingPiii$_Z10setIndex93Pjj,@function
        .size           $_Z23dynamicRegisterIndexingPiii$_Z10setIndex93Pjj,($_Z23dynamicRegisterIndexingPiii$_Z10setIndex94Pjj - $_Z23dynamicRegisterIndexingPiii$_Z10setIndex93Pjj)
$_Z23dynamicRegisterIndexingPiii$_Z10setIndex93Pjj:
        /* <DEDUP_REMOVED lines=9> */
        .type           $_Z23dynamicRegisterIndexingPiii$_Z10setIndex94Pjj,@function
        .size           $_Z23dynamicRegisterIndexingPiii$_Z10setIndex94Pjj,($_Z23dynamicRegisterIndexingPiii$_Z10setIndex95Pjj - $_Z23dynamicRegisterIndexingPiii$_Z10setIndex94Pjj)
$_Z23dynamicRegisterIndexingPiii$_Z10setIndex94Pjj:
        /* <DEDUP_REMOVED lines=9> */
        .type           $_Z23dynamicRegisterIndexingPiii$_Z10setIndex95Pjj,@function
        .size           $_Z23dynamicRegisterIndexingPiii$_Z10setIndex95Pjj,($_Z23dynamicRegisterIndexingPiii$_Z10setIndex96Pjj - $_Z23dynamicRegisterIndexingPiii$_Z10setIndex95Pjj)
$_Z23dynamicRegisterIndexingPiii$_Z10setIndex95Pjj:
        /* <DEDUP_REMOVED lines=9> */
        .type           $_Z23dynamicRegisterIndexingPiii$_Z10setIndex96Pjj,@function
        .size           $_Z23dynamicRegisterIndexingPiii$_Z10setIndex96Pjj,($_Z23dynamicRegisterIndexingPiii$_Z10setIndex97Pjj - $_Z23dynamicRegisterIndexingPiii$_Z10setIndex96Pjj)
$_Z23dynamicRegisterIndexingPiii$_Z10setIndex96Pjj:
        /* <DEDUP_REMOVED lines=9> */
        .type           $_Z23dynamicRegisterIndexingPiii$_Z10setIndex97Pjj,@function
        .size           $_Z23dynamicRegisterIndexingPiii$_Z10setIndex97Pjj,($_Z23dynamicRegisterIndexingPiii$_Z10setIndex98Pjj - $_Z23dynamicRegisterIndexingPiii$_Z10setIndex97Pjj)
$_Z23dynamicRegisterIndexingPiii$_Z10setIndex97Pjj:
        /* <DEDUP_REMOVED lines=9> */
        .type           $_Z23dynamicRegisterIndexingPiii$_Z10setIndex98Pjj,@function
        .size           $_Z23dynamicRegisterIndexingPiii$_Z10setIndex98Pjj,($_Z23dynamicRegisterIndexingPiii$_Z10setIndex99Pjj - $_Z23dynamicRegisterIndexingPiii$_Z10setIndex98Pjj)
$_Z23dynamicRegisterIndexingPiii$_Z10setIndex98Pjj:
        /* <DEDUP_REMOVED lines=9> */
        .type           $_Z23dynamicRegisterIndexingPiii$_Z10setIndex99Pjj,@function
        .size           $_Z23dynamicRegisterIndexingPiii$_Z10setIndex99Pjj,($_Z23dynamicRegisterIndexingPiii$_Z11getIndex100Pj - $_Z23dynamicRegisterIndexingPiii$_Z10setIndex99Pjj)
$_Z23dynamicRegisterIndexingPiii$_Z10setIndex99Pjj:
        /* <DEDUP_REMOVED lines=9> */
        .type           $_Z23dynamicRegisterIndexingPiii$_Z11getIndex100Pj,@function
        .size           $_Z23dynamicRegisterIndexingPiii$_Z11getIndex100Pj,($_Z23dynamicRegisterIndexingPiii$_Z11getIndex101Pj - $_Z23dynamicRegisterIndexingPiii$_Z11getIndex100Pj)
$_Z23dynamicRegisterIndexingPiii$_Z11getIndex100Pj:
[----:B------:R-:W0:Y:S02]  /*6e30*/  LDCU.64 UR4, c[0x0][0x358] ;  /* 0x00006b00ff0477ac */ /* 0x000e240008000a00 */
[----:B0-----:R0:W0:Y:S02]  /*6e40*/  LD.E R4, desc[UR4][R4.64+0x190] ;  /* 0x0001900404047980 */ /* 0x001024000c101900 */
[----:B0-----:R-:W-:Y:S05]  /*6e50*/  RET.REL.NODEC R20 `(_Z23dynamicRegisterIndexingPiii) ;  /* 0xffffff9014687950 */ /* 0x001fea0003c3ffff */
        .type           $_Z23dynamicRegisterIndexingPiii$_Z11getIndex101Pj,@function
        .size           $_Z23dynamicRegisterIndexingPiii$_Z11getIndex101Pj,($_Z23dynamicRegisterIndexingPiii$_Z11getIndex102Pj - $_Z23dynamicRegisterIndexingPiii$_Z11getIndex101Pj)
$_Z23dynamicRegisterIndexingPiii$_Z11getIndex101Pj:
[----:B------:R-:W0:Y:S02]  /*6e60*/  LDCU.64 UR4, c[0x0][0x358] ;  /* 0x00006b00ff0477ac */ /* 0x000e240008000a00 */
[----:B0-----:R0:W0:Y:S02]  /*6e70*/  LD.E R4, desc[UR4][R4.64+0x194] ;  /* 0x0001940404047980 */ /* 0x001024000c101900 */
[----:B0-----:R-:W-:Y:S05]  /*6e80*/  RET.REL.NODEC R20 `(_Z23dynamicRegisterIndexingPiii) ;  /* 0xffffff90145c7950 */ /* 0x001fea0003c3ffff */
        .type           $_Z23dynamicRegisterIndexingPiii$_Z11getIndex102Pj,@function
        .size           $_Z23dynamicRegisterIndexingPiii$_Z11getIndex102Pj,($_Z23dynamicRegisterIndexingPiii$_Z11getIndex103Pj - $_Z23dynamicRegisterIndexingPiii$_Z11getIndex102Pj)
$_Z23dynamicRegisterIndexingPiii$_Z11getIndex102Pj:
[----:B------:R-:W0:Y:S02]  /*6e90*/  LDCU.64 UR4, c[0x0][0x358] ;  /* 0x00006b00ff0477ac */ /* 0x000e240008000a00 */
[----:B0-----:R0:W0:Y:S02]  /*6ea0*/  LD.E R4, desc[UR4][R4.64+0x198] ;  /* 0x0001980404047980 */ /* 0x001024000c101900 */
[----:B0-----:R-:W-:Y:S05]  /*6eb0*/  RET.REL.NODEC R20 `(_Z23dynamicRegisterIndexingPiii) ;  /* 0xffffff9014507950 */ /* 0x001fea0003c3ffff */
        .type           $_Z23dynamicRegisterIndexingPiii$_Z11getIndex103Pj,@function
        .size           $_Z23dynamicRegisterIndexingPiii$_Z11getIndex103Pj,($_Z23dynamicRegisterIndexingPiii$_Z11getIndex104Pj - $_Z23dynamicRegisterIndexingPiii$_Z11getIndex103Pj)
$_Z23dynamicRegisterIndexingPiii$_Z11getIndex103Pj:
[----:B------:R-:W0:Y:S02]  /*6ec0*/  LDCU.64 UR4, c[0x0][0x358] ;  /* 0x00006b00ff0477ac */ /* 0x000e240008000a00 */
[----:B0-----:R0:W0:Y:S02]  /*6ed0*/  LD.E R4, desc[UR4][R4.64+0x19c] ;  /* 0x00019c0404047980 */ /* 0x001024000c101900 */
[----:B0-----:R-:W-:Y:S05]  /*6ee0*/  RET.REL.NODEC R20 `(_Z23dynamicRegisterIndexingPiii) ;  /* 0xffffff9014447950 */ /* 0x001fea0003c3ffff */
        .type           $_Z23dynamicRegisterIndexingPiii$_Z11getIndex104Pj,@function
        .size           $_Z23dynamicRegisterIndexingPiii$_Z11getIndex104Pj,($_Z23dynamicRegisterIndexingPiii$_Z11getIndex105Pj - $_Z23dynamicRegisterIndexingPiii$_Z11getIndex104Pj)
$_Z23dynamicRegisterIndexingPiii$_Z11getIndex104Pj:
[----:B------:R-:W0:Y:S02]  /*6ef0*/  LDCU.64 UR4, c[0x0][0x358] ;  /* 0x00006b00ff0477ac */ /* 0x000e240008000a00 */
[----:B0-----:R0:W0:Y:S02]  /*6f00*/  LD.E R4, desc[UR4][R4.64+0x1a0] ;  /* 0x0001a00404047980 */ /* 0x001024000c101900 */
[----:B0-----:R-:W-:Y:S05]  /*6f10*/  RET.REL.NODEC R20 `(_Z23dynamicRegisterIndexingPiii) ;  /* 0xffffff9014387950 */ /* 0x001fea0003c3ffff */
        .type           $_Z23dynamicRegisterIndexingPiii$_Z11getIndex105Pj,@function
        .size           $_Z23dynamicRegisterIndexingPiii$_Z11getIndex105Pj,($_Z23dynamicRegisterIndexingPiii$_Z11getIndex106Pj - $_Z23dynamicRegisterIndexingPiii$_Z11getIndex105Pj)
$_Z23dynamicRegisterIndexingPiii$_Z11getIndex105Pj:
[----:B------:R-:W0:Y:S02]  /*6f20*/  LDCU.64 UR4, c[0x0][0x358] ;  /* 0x00006b00ff0477ac */ /* 0x000e240008000a00 */
[----:B0-----:R0:W0:Y:S02]  /*6f30*/  LD.E R4, desc[UR4][R4.64+0x1a4] ;  /* 0x0001a40404047980 */ /* 0x001024000c101900 */
[----:B0-----:R-:W-:Y:S05]  /*6f40*/  RET.REL.NODEC R20 `(_Z23dynamicRegisterIndexingPiii) ;  /* 0xffffff90142c7950 */ /* 0x001fea0003c3ffff */
        .type           $_Z23dynamicRegisterIndexingPiii$_Z11getIndex106Pj,@function
        .size           $_Z23dynamicRegisterIndexingPiii$_Z11getIndex106Pj,($_Z23dynamicRegisterIndexingPiii$_Z11getIndex107Pj - $_Z23dynamicRegisterIndexingPiii$_Z11getIndex106Pj)
$_Z23dynamicRegisterIndexingPiii$_Z11getIndex106Pj:
[----:B------:R-:W0:Y:S02]  /*6f50*/  LDCU.64 UR4, c[0x0][0x358] ;  /* 0x00006b00ff0477ac */ /* 0x000e240008000a00 */
[----:B0-----:R0:W0:Y:S02]  /*6f60*/  LD.E R4, desc[UR4][R4.64+0x1a8] ;  /* 0x0001a80404047980 */ /* 0x001024000c101900 */
[----:B0-----:R-:W-:Y:S05]  /*6f70*/  RET.REL.NODEC R20 `(_Z23dynamicRegisterIndexingPiii) ;  /* 0xffffff9014207950 */ /* 0x001fea0003c3ffff */
        .type           $_Z23dynamicRegisterIndexingPiii$_Z11getIndex107Pj,@function
        .size           $_Z23dynamicRegisterIndexingPiii$_Z11getIndex107Pj,($_Z23dynamicRegisterIndexingPiii$_Z11getIndex108Pj - $_Z23dynamicRegisterIndexingPiii$_Z11getIndex107Pj)
$_Z23dynamicRegisterIndexingPiii$_Z11getIndex107Pj:
[----:B------:R-:W0:Y:S02]  /*6f80*/  LDCU.64 UR4, c[0x0][0x358] ;  /* 0x00006b00ff0477ac */ /* 0x000e240008000a00 */
[----:B0-----:R0:W0:Y:S02]  /*6f90*/  LD.E R4, desc[UR4][R4.64+0x1ac] ;  /* 0x0001ac0404047980 */ /* 0x001024000c101900 */
[----:B0-----:R-:W-:Y:S05]  /*6fa0*/  RET.REL.NODEC R20 `(_Z23dynamicRegisterIndexingPiii) ;  /* 0xffffff9014147950 */ /* 0x001fea0003c3ffff */
        .type           $_Z23dynamicRegisterIndexingPiii$_Z11getIndex108Pj,@function
        .size           $_Z23dynamicRegisterIndexingPiii$_Z11getIndex108Pj,($_Z23dynamicRegisterIndexingPiii$_Z11getIndex109Pj - $_Z23dynamicRegisterIndexingPiii$_Z11getIndex108Pj)
$_Z23dynamicRegisterIndexingPiii$_Z11getIndex108Pj:
[----:B------:R-:W0:Y:S02]  /*6fb0*/  LDCU.64 UR4, c[0x0][0x358] ;  /* 0x00006b00ff0477ac */ /* 0x000e240008000a00 */
[----:B0-----:R0:W0:Y:S02]  /*6fc0*/  LD.E R4, desc[UR4][R4.64+0x1b0] ;  /* 0x0001b00404047980 */ /* 0x001024000c101900 */
[----:B0-----:R-:W-:Y:S05]  /*6fd0*/  RET.REL.NODEC R20 `(_Z23dynamicRegisterIndexingPiii) ;  /* 0xffffff9014087950 */ /* 0x001fea0003c3ffff */
        .type           $_Z23dynamicRegisterIndexingPiii$_Z11getIndex109Pj,@function
        .size           $_Z23dynamicRegisterIndexingPiii$_Z11getIndex109Pj,($_Z23dynamicRegisterIndexingPiii$_Z11getIndex110Pj - $_Z23dynamicRegisterIndexingPiii$_Z11getIndex109Pj)
$_Z23dynamicRegisterIndexingPiii$_Z11getIndex109Pj:
[----:B------:R-:W0:Y:S02]  /*6fe0*/  LDCU.64 UR4, c[0x0][0x358] ;  /* 0x00006b00ff0477ac */ /* 0x000e240008000a00 */
[----:B0-----:R0:W0:Y:S02]  /*6ff0*/  LD.E R4, desc[UR4][R4.64+0x1b4] ;  /* 0x0001b40404047980 */ /* 0x001024000c101900 */
[----:B0-----:R-:W-:Y:S05]  /*7000*/  RET.REL.NODEC R20 `(_Z23dynamicRegisterIndexingPiii) ;  /* 0xffffff8c14fc7950 */ /* 0x001fea0003c3ffff */
        .type           $_Z23dynamicRegisterIndexingPiii$_Z11getIndex110Pj,@function
        .size           $_Z23dynamicRegisterIndexingPiii$_Z11getIndex110Pj,($_Z23dynamicRegisterIndexingPiii$_Z11getIndex111Pj - $_Z23dynamicRegisterIndexingPiii$_Z11getIndex110Pj)
$_Z23dynamicRegisterIndexingPiii$_Z11getIndex110Pj:
[----:B------:R-:W0:Y:S02]  /*7010*/  LDCU.64 UR4, c[0x0][0x358] ;  /* 0x00006b00ff0477ac */ /* 0x000e240008000a00 */
[----:B0-----:R0:W0:Y:S02]  /*7020*/  LD.E R4, desc[UR4][R4.64+0x1b8] ;  /* 0x0001b80404047980 */ /* 0x001024000c101900 */
[----:B0-----:R-:W-:Y:S05]  /*7030*/  RET.REL.NODEC R20 `(_Z23dynamicRegisterIndexingPiii) ;  /* 0xffffff8c14f07950 */ /* 0x001fea0003c3ffff */
        .type           $_Z23dynamicRegisterIndexingPiii$_Z11getIndex111Pj,@function
        .size           $_Z23dynamicRegisterIndexingPiii$_Z11getIndex111Pj,($_Z23dynamicRegisterIndexingPiii$_Z11getIndex112Pj - $_Z23dynamicRegisterIndexingPiii$_Z11getIndex111Pj)
$_Z23dynamicRegisterIndexingPiii$_Z11getIndex111Pj:
[----:B------:R-:W0:Y:S02]  /*7040*/  LDCU.64 UR4, c[0x0][0x358] ;  /* 0x00006b00ff0477ac */ /* 0x000e240008000a00 */
[----:B0-----:R0:W0:Y:S02]  /*7050*/  LD.E R4, desc[UR4][R4.64+0x1bc] ;  /* 0x0001bc0404047980 */ /* 0x001024000c101900 */
[----:B0-----:R-:W-:Y:S05]  /*7060*/  RET.REL.NODEC R20 `(_Z23dynamicRegisterIndexingPiii) ;  /* 0xffffff8c14e47950 */ /* 0x001fea0003c3ffff */
        .type           $_Z23dynamicRegisterIndexingPiii$_Z11getIndex112Pj,@function
        .size           $_Z23dynamicRegisterIndexingPiii$_Z11getIndex112Pj,($_Z23dynamicRegisterIndexingPiii$_Z11getIndex113Pj - $_Z23dynamicRegisterIndexingPiii$_Z11getIndex112Pj)
$_Z23dynamicRegisterIndexingPiii$_Z11getIndex112Pj:
[----:B------:R-:W0:Y:S02]  /*7070*/  LDCU.64 UR4, c[0x0][0x358] ;  /* 0x00006b00ff0477ac */ /* 0x000e240008000a00 */
[----:B0-----:R0:W0:Y:S02]  /*7080*/  LD.E R4, desc[UR4][R4.64+0x1c0] ;  /* 0x0001c00404047980 */ /* 0x001024000c101900 */
[----:B0-----:R-:W-:Y:S05]  /*7090*/  RET.REL.NODEC R20 `(_Z23dynamicRegisterIndexingPiii) ;  /* 0xffffff8c14d87950 */ /* 0x001fea0003c3ffff */
        .type           $_Z23dynamicRegisterIndexingPiii$_Z11getIndex113Pj,@function
        .size           $_Z23dynamicRegisterIndexingPiii$_Z11getIndex113Pj,($_Z23dynamicRegisterIndexingPiii$_Z11getIndex114Pj - $_Z23dynamicRegisterIndexingPiii$_Z11getIndex113Pj)
$_Z23dynamicRegisterIndexingPiii$_Z11getIndex113Pj:
[----:B------:R-:W0:Y:S02]  /*70a0*/  LDCU.64 UR4, c[0x0][0x358] ;  /* 0x00006b00ff0477ac */ /* 0x000e240008000a00 */
[----:B0-----:R0:W0:Y:S02]  /*70b0*/  LD.E R4, desc[UR4][R4.64+0x1c4] ;  /* 0x0001c40404047980 */ /* 0x001024000c101900 */
[----:B0-----:R-:W-:Y:S05]  /*70c0*/  RET.REL.NODEC R20 `(_Z23dynamicRegisterIndexingPiii) ;  /* 0xffffff8c14cc7950 */ /* 0x001fea0003c3ffff */
        .type           $_Z23dynamicRegisterIndexingPiii$_Z11getIndex114Pj,@function
        .size           $_Z23dynamicRegisterIndexingPiii$_Z11getIndex114Pj,($_Z23dynamicRegisterIndexingPiii$_Z11getIndex115Pj - $_Z23dynamicRegisterIndexingPiii$_Z11getIndex114Pj)
$_Z23dynamicRegisterIndexingPiii$_Z11getIndex114Pj:
[----:B------:R-:W0:Y:S02]  /*70d0*/  LDCU.64 UR4, c[0x0][0x358] ;  /* 0x00006b00ff0477ac */ /* 0x000e240008000a00 */
[----:B0-----:R0:W0:Y:S02]  /*70e0*/  LD.E R4, desc[UR4][R4.64+0x1c8] ;  /* 0x0001c80404047980 */ /* 0x001024000c101900 */
[----:B0-----:R-:W-:Y:S05]  /*70f0*/  RET.REL.NODEC R20 `(_Z23dynamicRegisterIndexingPiii) ;  /* 0xffffff8c14c07950 */ /* 0x001fea0003c3ffff */
        .type           $_Z23dynamicRegisterIndexingPiii$_Z11getIndex115Pj,@function
        .size           $_Z23dynamicRegisterIndexingPiii$_Z11getIndex115Pj,($_Z23dynamicRegisterIndexingPiii$_Z11getIndex116Pj - $_Z23dynamicRegisterIndexingPiii$_Z11getIndex115Pj)
$_Z23dynamicRegisterIndexingPiii$_Z11getIndex115Pj:
[----:B------:R-:W0:Y:S02]  /*7100*/  LDCU.64 UR4, c[0x0][0x358] ;  /* 0x00006b00ff0477ac */ /* 0x000e240008000a00 */
[----:B0-----:R0:W0:Y:S02]  /*7110*/  LD.E R4, desc[UR4][R4.64+0x1cc] ;  /* 0x0001cc0404047980 */ /* 0x001024000c101900 */
[----:B0-----:R-:W-:Y:S05]  /*7120*/  RET.REL.NODEC R20 `(_Z23dynamicRegisterIndexingPiii) ;  /* 0xffffff8c14b47950 */ /* 0x001fea0003c3ffff */
        .type           $_Z23dynamicRegisterIndexingPiii$_Z11getIndex116Pj,@function
        .size           $_Z23dynamicRegisterIndexingPiii$_Z11getIndex116Pj,($_Z23dynamicRegisterIndexingPiii$_Z11getIndex117Pj - $_Z23dynamicRegisterIndexingPiii$_Z11getIndex116Pj)
$_Z23dynamicRegisterIndexingPiii$_Z11getIndex116Pj:
[----:B------:R-:W0:Y:S02]  /*7130*/  LDCU.64 UR4, c[0x0][0x358] ;  /* 0x00006b00ff0477ac */ /* 0x000e240008000a00 */
[----:B0-----:R0:W0:Y:S02]  /*7140*/  LD.E R4, desc[UR4][R4.64+0x1d0] ;  /* 0x0001d00404047980 */ /* 0x001024000c101900 */
[----:B0-----:R-:W-:Y:S05]  /*7150*/  RET.REL.NODEC R20 `(_Z23dynamicRegisterIndexingPiii) ;  /* 0xffffff8c14a87950 */ /* 0x001fea0003c3ffff */
        .type           $_Z23dynamicRegisterIndexingPiii$_Z11getIndex117Pj,@function
        .size           $_Z23dynamicRegisterIndexingPiii$_Z11getIndex117Pj,($_Z23dynamicRegisterIndexingPiii$_Z11getIndex118Pj - $_Z23dynamicRegisterIndexingPiii$_Z11getIndex117Pj)
$_Z23dynamicRegisterIndexingPiii$_Z11getIndex117Pj:
[----:B------:R-:W0:Y:S02]  /*7160*/  LDCU.64 UR4, c[0x0][0x358] ;  /* 0x00006b00ff0477ac */ /* 0x000e240008000a00 */
[----:B0-----:R0:W0:Y:S02]  /*7170*/  LD.E R4, desc[UR4][R4.64+0x1d4] ;  /* 0x0001d40404047980 */ /* 0x001024000c101900 */
[----:B0-----:R-:W-:Y:S05]  /*7180*/  RET.REL.NODEC R20 `(_Z23dynamicRegisterIndexingPiii) ;  /* 0xffffff8c149c7950 */ /* 0x001fea0003c3ffff */
        .type           $_Z23dynamicRegisterIndexingPiii$_Z11getIndex118Pj,@function
        .size           $_Z23dynamicRegisterIndexingPiii$_Z11getIndex118Pj,($_Z23dynamicRegisterIndexingPiii$_Z11getIndex119Pj - $_Z23dynamicRegisterIndexingPiii$_Z11getIndex118Pj)
$_Z23dynamicRegisterIndexingPiii$_Z11getIndex118Pj:
[----:B------:R-:W0:Y:S02]  /*7190*/  LDCU.64 UR4, c[0x0][0x358] ;  /* 0x00006b00ff0477ac */ /* 0x000e240008000a00 */
[----:B0-----:R0:W0:Y:S02]  /*71a0*/  LD.E R4, desc[UR4][R4.64+0x1d8] ;  /* 0x0001d80404047980 */ /* 0x001024000c101900 */
[----:B0-----:R-:W-:Y:S05]  /*71b0*/  RET.REL.NODEC R20 `(_Z23dynamicRegisterIndexingPiii) ;  /* 0xffffff8c14907950 */ /* 0x001fea0003c3ffff */
        .type           $_Z23dynamicRegisterIndexingPiii$_Z11getIndex119Pj,@function
        .size           $_Z23dynamicRegisterIndexingPiii$_Z11getIndex119Pj,($_Z23dynamicRegisterIndexingPiii$_Z11getIndex120Pj - $_Z23dynamicRegisterIndexingPiii$_Z11getIndex119Pj)
$_Z23dynamicRegisterIndexingPiii$_Z11getIndex119Pj:
[----:B------:R-:W0:Y:S02]  /*71c0*/  LDCU.64 UR4, c[0x0][0x358] ;  /* 0x00006b00ff0477ac */ /* 0x000e240008000a00 */
[----:B0-----:R0:W0:Y:S02]  /*71d0*/  LD.E R4, desc[UR4][R4.64+0x1dc] ;  /* 0x0001dc0404047980 */ /* 0x001024000c101900 */
[----:B0-----:R-:W-:Y:S05]  /*71e0*/  RET.REL.NODEC R20 `(_Z23dynamicRegisterIndexingPiii) ;  /* 0xffffff8c14847950 */ /* 0x001fea0003c3ffff */
        .type           $_Z23dynamicRegisterIndexingPiii$_Z11getIndex120Pj,@function
        .size           $_Z23dynamicRegisterIndexingPiii$_Z11getIndex120Pj,($_Z23dynamicRegisterIndexingPiii$_Z11getIndex121Pj - $_Z23dynamicRegisterIndexingPiii$_Z11getIndex120Pj)
$_Z23dynamicRegisterIndexingPiii$_Z11getIndex120Pj:
[----:B------:R-:W0:Y:S02]  /*71f0*/  LDCU.64 UR4, c[0x0][0x358] ;  /* 0x00006b00ff0477ac */ /* 0x000e240008000a00 */
[----:B0-----:R0:W0:Y:S02]  /*7200*/  LD.E R4, desc[UR4][R4.64+0x1e0] ;  /* 0x0001e00404047980 */ /* 0x001024000c101900 */
[----:B0-----:R-:W-:Y:S05]  /*7210*/  RET.REL.NODEC R20 `(_Z23dynamicRegisterIndexingPiii) ;  /* 0xffffff8c14787950 */ /* 0x001fea0003c3ffff */
        .type           $_Z23dynamicRegisterIndexingPiii$_Z11getIndex121Pj,@function
        .size           $_Z23dynamicRegisterIndexingPiii$_Z11getIndex121Pj,($_Z23dynamicRegisterIndexingPiii$_Z11getIndex122Pj - $_Z23dynamicRegisterIndexingPiii$_Z11getIndex121Pj)
$_Z23dynamicRegisterIndexingPiii$_Z11getIndex121Pj:
[----:B------:R-:W0:Y:S02]  /*7220*/  LDCU.64 UR4, c[0x0][0x358] ;  /* 0x00006b00ff0477ac */ /* 0x000e240008000a00 */
[----:B0-----:R0:W0:Y:S02]  /*7230*/  LD.E R4, desc[UR4][R4.64+0x1e4] ;  /* 0x0001e40404047980 */ /* 0x001024000c101900 */
[----:B0-----:R-:W-:Y:S05]  /*7240*/  RET.REL.NODEC R20 `(_Z23dynamicRegisterIndexingPiii) ;  /* 0xffffff8c146c7950 */ /* 0x001fea0003c3ffff */
        .type           $_Z23dynamicRegisterIndexingPiii$_Z11getIndex122Pj,@function
        .size           $_Z23dynamicRegisterIndexingPiii$_Z11getIndex122Pj,($_Z23dynamicRegisterIndexingPiii$_Z11getIndex123Pj - $_Z23dynamicRegisterIndexingPiii$_Z11getIndex122Pj)
$_Z23dynamicRegisterIndexingPiii$_Z11getIndex122Pj:
[----:B------:R-:W0:Y:S02]  /*7250*/  LDCU.64 UR4, c[0x0][0x358] ;  /* 0x00006b00ff0477ac */ /* 0x000e240008000a00 */
[----:B0-----:R0:W0:Y:S02]  /*7260*/  LD.E R4, desc[UR4][R4.64+0x1e8] ;  /* 0x0001e80404047980 */ /* 0x001024000c101900 */
[----:B0-----:R-:W-:Y:S05]  /*7270*/  RET.REL.NODEC R20 `(_Z23dynamicRegisterIndexingPiii) ;  /* 0xffffff8c14607950 */ /* 0x001fea0003c3ffff */
        .type           $_Z23dynamicRegisterIndexingPiii$_Z11getIndex123Pj,@function
        .size           $_Z23dynamicRegisterIndexingPiii$_Z11getIndex123Pj,($_Z23dynamicRegisterIndexingPiii$_Z11getIndex124Pj - $_Z23dynamicRegisterIndexingPiii$_Z11getIndex123Pj)
$_Z23dynamicRegisterIndexingPiii$_Z11getIndex123Pj:
[----:B------:R-:W0:Y:S02]  /*7280*/  LDCU.64 UR4, c[0x0][0x358] ;  /* 0x00006b00ff0477ac */ /* 0x000e240008000a00 */
[----:B0-----:R0:W0:Y:S02]  /*7290*/  LD.E R4, desc[UR4][R4.64+0x1ec] ;  /* 0x0001ec0404047980 */ /* 0x001024000c101900 */
[----:B0-----:R-:W-:Y:S05]  /*72a0*/  RET.REL.NODEC R20 `(_Z23dynamicRegisterIndexingPiii) ;  /* 0xffffff8c14547950 */ /* 0x001fea0003c3ffff */
        .type           $_Z23dynamicRegisterIndexingPiii$_Z11getIndex124Pj,@function
        .size           $_Z23dynamicRegisterIndexingPiii$_Z11getIndex124Pj,($_Z23dynamicRegisterIndexingPiii$_Z11getIndex125Pj - $_Z23dynamicRegisterIndexingPiii$_Z11getIndex124Pj)
$_Z23dynamicRegisterIndexingPiii$_Z11getIndex124Pj:
[----:B------:R-:W0:Y:S02]  /*72b0*/  LDCU.64 UR4, c[0x0][0x358] ;  /* 0x00006b00ff0477ac */ /* 0x000e240008000a00 */
[----:B0-----:R0:W0:Y:S02]  /*72c0*/  LD.E R4, desc[UR4][R4.64+0x1f0] ;  /* 0x0001f00404047980 */ /* 0x001024000c101900 */
[----:B0-----:R-:W-:Y:S05]  /*72d0*/  RET.REL.NODEC R20 `(_Z23dynamicRegisterIndexingPiii) ;  /* 0xffffff8c14487950 */ /* 0x001fea0003c3ffff */
        .type           $_Z23dynamicRegisterIndexingPiii$_Z11getIndex125Pj,@function
        .size           $_Z23dynamicRegisterIndexingPiii$_Z11getIndex125Pj,($_Z23dynamicRegisterIndexingPiii$_Z11getIndex126Pj - $_Z23dynamicRegisterIndexingPiii$_Z11getIndex125Pj)
$_Z23dynamicRegisterIndexingPiii$_Z11getIndex125Pj:
[----:B------:R-:W0:Y:S02]  /*72e0*/  LDCU.64 UR4, c[0x0][0x358] ;  /* 0x00006b00ff0477ac */ /* 0x000e240008000a00 */
[----:B0-----:R0:W0:Y:S02]  /*72f0*/  LD.E R4, desc[UR4][R4.64+0x1f4] ;  /* 0x0001f40404047980 */ /* 0x001024000c101900 */
[----:B0-----:R-:W-:Y:S05]  /*7300*/  RET.REL.NODEC R20 `(_Z23dynamicRegisterIndexingPiii) ;  /* 0xffffff8c143c7950 */ /* 0x001fea0003c3ffff */
        .type           $_Z23dynamicRegisterIndexingPiii$_Z11getIndex126Pj,@function
        .size           $_Z23dynamicRegisterIndexingPiii$_Z11getIndex126Pj,($_Z23dynamicRegisterIndexingPiii$_Z11getIndex127Pj - $_Z23dynamicRegisterIndexingPiii$_Z11getIndex126Pj)
$_Z23dynamicRegisterIndexingPiii$_Z11getIndex126Pj:
[----:B------:R-:W0:Y:S02]  /*7310*/  LDCU.64 UR4, c[0x0][0x358] ;  /* 0x00006b00ff0477ac */ /* 0x000e240008000a00 */
[----:B0-----:R0:W0:Y:S02]  /*7320*/  LD.E R4, desc[UR4][R4.64+0x1f8] ;  /* 0x0001f80404047980 */ /* 0x001024000c101900 */
[----:B0-----:R-:W-:Y:S05]  /*7330*/  RET.REL.NODEC R20 `(_Z23dynamicRegisterIndexingPiii) ;  /* 0xffffff8c14307950 */ /* 0x001fea0003c3ffff */
        .type           $_Z23dynamicRegisterIndexingPiii$_Z11getIndex127Pj,@function
        .size           $_Z23dynamicRegisterIndexingPiii$_Z11getIndex127Pj,($_Z23dynamicRegisterIndexingPiii$_Z11getIndex128Pj - $_Z23dynamicRegisterIndexingPiii$_Z11getIndex127Pj)
$_Z23dynamicRegisterIndexingPiii$_Z11getIndex127Pj:
[----:B------:R-:W0:Y:S02]  /*7340*/  LDCU.64 UR4, c[0x0][0x358] ;  /* 0x00006b00ff0477ac */ /* 0x000e240008000a00 */
[----:B0-----:R0:W0:Y:S02]  /*7350*/  LD.E R4, desc[UR4][R4.64+0x1fc] ;  /* 0x0001fc0404047980 */ /* 0x001024000c101900 */
[----:B0-----:R-:W-:Y:S05]  /*7360*/  RET.REL.NODEC R20 `(_Z23dynamicRegisterIndexingPiii) ;  /* 0xffffff8c14247950 */ /* 0x001fea0003c3ffff */
        .type           $_Z23dynamicRegisterIndexingPiii$_Z11getIndex128Pj,@function
        .size           $_Z23dynamicRegisterIndexingPiii$_Z11getIndex128Pj,($_Z23dynamicRegisterIndexingPiii$_Z11getIndex129Pj - $_Z23dynamicRegisterIndexingPiii$_Z11getIndex128Pj)
$_Z23dynamicRegisterIndexingPiii$_Z11getIndex128Pj:
[----:B------:R-:W0:Y:S02]  /*7370*/  LDCU.64 UR4, c[0x0][0x358] ;  /* 0x00006b00ff0477ac */ /* 0x000e240008000a00 */
[----:B0-----:R0:W0:Y:S02]  /*7380*/  LD.E R4, desc[UR4][R4.64+0x200] ;  /* 0x0002000404047980 */ /* 0x001024000c101900 */
[----:B0-----:R-:W-:Y:S05]  /*7390*/  RET.REL.NODEC R20 `(_Z23dynamicRegisterIndexingPiii) ;  /* 0xffffff8c14187950 */ /* 0x001fea0003c3ffff */
        .type           $_Z23dynamicRegisterIndexingPiii$_Z11getIndex129Pj,@function
        .size           $_Z23dynamicRegisterIndexingPiii$_Z11getIndex129Pj,($_Z23dynamicRegisterIndexingPiii$_Z11getIndex130Pj - $_Z23dynamicRegisterIndexingPiii$_Z11getIndex129Pj)
$_Z23dynamicRegisterIndexingPiii$_Z11getIndex129Pj:
[----:B------:R-:W0:Y:S02]  /*73a0*/  LDCU.64 UR4, c[0x0][0x358] ;  /* 0x00006b00ff0477ac */ /* 0x000e240008000a00 */
[----:B0-----:R0:W0:Y:S02]  /*73b0*/  LD.E R4, desc[UR4][R4.64+0x204] ;  /* 0x0002040404047980 */ /* 0x001024000c101900 */
[----:B0-----:R-:W-:Y:S05]  /*73c0*/  RET.REL.NODEC R20 `(_Z23dynamicRegisterIndexingPiii) ;  /* 0xffffff8c140c7950 */ /* 0x001fea0003c3ffff */
        .type           $_Z23dynamicRegisterIndexingPiii$_Z11getIndex130Pj,@function
        .size           $_Z23dynamicRegisterIndexingPiii$_Z11getIndex130Pj,($_Z23dynamicRegisterIndexingPiii$_Z11getIndex131Pj - $_Z23dynamicRegisterIndexingPiii$_Z11getIndex130Pj)
$_Z23dynamicRegisterIndexingPiii$_Z11getIndex130Pj:
[----:B------:R-:W0:Y:S02]  /*73d0*/  LDCU.64 UR4, c[0x0][0x358] ;  /* 0x00006b00ff0477ac */ /* 0x000e240008000a00 */
[----:B0-----:R0:W0:Y:S02]  /*73e0*/  LD.E R4, desc[UR4][R4.64+0x208] ;  /* 0x0002080404047980 */ /* 0x001024000c101900 */
[----:B0-----:R-:W-:Y:S05]  /*73f0*/  RET.REL.NODEC R20 `(_Z23dynamicRegisterIndexingPiii) ;  /* 0xffffff8c14007950 */ /* 0x001fea0003c3ffff */
        .type           $_Z23dynamicRegisterIndexingPiii$_Z11getIndex131Pj,@function
        .size           $_Z23dynamicRegisterIndexingPiii$_Z11getIndex131Pj,($_Z23dynamicRegisterIndexingPiii$_Z11getIndex132Pj - $_Z23dynamicRegisterIndexingPiii$_Z11getIndex131Pj)
$_Z23dynamicRegisterIndexingPiii$_Z11getIndex131Pj:
[----:B------:R-:W0:Y:S02]  /*7400*/  LDCU.64 UR4, c[0x0][0x358] ;  /* 0x00006b00ff0477ac */ /* 0x000e240008000a00 */
[----:B0-----:R0:W0:Y:S02]  /*7410*/  LD.E R4, desc[UR4][R4.64+0x20c] ;  /* 0x00020c0404047980 */ /* 0x001024000c101900 */
[----:B0-----:R-:W-:Y:S05]  /*7420*/  RET.REL.NODEC R20 `(_Z23dynamicRegisterIndexingPiii) ;  /* 0xffffff8814f47950 */ /* 0x001fea0003c3ffff */
        .type           $_Z23dynamicRegisterIndexingPiii$_Z11getIndex132Pj,@function
        .size           $_Z23dynamicRegisterIndexingPiii$_Z11getIndex132Pj,($_Z23dynamicRegisterIndexingPiii$_Z11getIndex133Pj - $_Z23dynamicRegisterIndexingPiii$_Z11getIndex132Pj)
$_Z23dynamicRegisterIndexingPiii$_Z11getIndex132Pj:
[----:B------:R-:W0:Y:S02]  /*7430*/  LDCU.64 UR4, c[0x0][0x358] ;  /* 0x00006b00ff0477ac */ /* 0x000e240008000a00 */
[----:B0-----:R0:W0:Y:S02]  /*7440*/  LD.E R4, desc[UR4][R4.64+0x210] ;  /* 0x0002100404047980 */ /* 0x001024000c101900 */
[----:B0-----:R-:W-:Y:S05]  /*7450*/  RET.REL.NODEC R20 `(_Z23dynamicRegisterIndexingPiii) ;  /* 0xffffff8814e87950 */ /* 0x001fea0003c3ffff */
        .type           $_Z23dynamicRegisterIndexingPiii$_Z11getIndex133Pj,@function
        .size           $_Z23dynamicRegisterIndexingPiii$_Z11getIndex133Pj,($_Z23dynamicRegisterIndexingPiii$_Z11getIndex134Pj - $_Z23dynamicRegisterIndexingPiii$_Z11getIndex133Pj)
$_Z23dynamicRegisterIndexingPiii$_Z11getIndex133Pj:
[----:B------:R-:W0:Y:S02]  /*7460*/  LDCU.64 UR4, c[0x0][0x358] ;  /* 0x00006b00ff0477ac */ /* 0x000e240008000a00 */
[----:B0-----:R0:W0:Y:S02]  /*7470*/  LD.E R4, desc[UR4][R4.64+0x214] ;  /* 0x0002140404047980 */ /* 0x001024000c101900 */
[----:B0-----:R-:W-:Y:S05]  /*7480*/  RET.REL.NODEC R20 `(_Z23dynamicRegisterIndexingPiii) ;  /* 0xffffff8814dc7950 */ /* 0x001fea0003c3ffff */
        .type           $_Z23dynamicRegisterIndexingPiii$_Z11getIndex134Pj,@function
        .size           $_Z23dynamicRegisterIndexingPiii$_Z11getIndex134Pj,($_Z23dynamicRegisterIndexingPiii$_Z11getIndex135Pj - $_Z23dynamicRegisterIndexingPiii$_Z11getIndex134Pj)
$_Z23dynamicRegisterIndexingPiii$_Z11getIndex134Pj:
[----:B------:R-:W0:Y:S02]  /*7490*/  LDCU.64 UR4, c[0x0][0x358] ;  /* 0x00006b00ff0477ac */ /* 0x000e240008000a00 */
[----:B0-----:R0:W0:Y:S02]  /*74a0*/  LD.E R4, desc[UR4][R4.64+0x218] ;  /* 0x0002180404047980 */ /* 0x001024000c101900 */
[----:B0-----:R-:W-:Y:S05]  /*74b0*/  RET.REL.NODEC R20 `(_Z23dynamicRegisterIndexingPiii) ;  /* 0xffffff8814d07950 */ /* 0x001fea0003c3ffff */
        .type           $_Z23dynamicRegisterIndexingPiii$_Z11getIndex135Pj,@function
        .size           $_Z23dynamicRegisterIndexingPiii$_Z11getIndex135Pj,($_Z23dynamicRegisterIndexingPiii$_Z11getIndex136Pj - $_Z23dynamicRegisterIndexingPiii$_Z11getIndex135Pj)
$_Z23dynamicRegisterIndexingPiii$_Z11getIndex135Pj:
[----:B------:R-:W0:Y:S02]  /*74c0*/  LDCU.64 UR4, c[0x0][0x358] ;  /* 0x00006b00ff0477ac */ /* 0x000e240008000a00 */
[----:B0-----:R0:W0:Y:S02]  /*74d0*/  LD.E R4, desc[UR4][R4.64+0x21c] ;  /* 0x00021c0404047980 */ /* 0x001024000c101900 */
[----:B0-----:R-:W-:Y:S05]  /*74e0*/  RET.REL.NODEC R20 `(_Z23dynamicRegisterIndexingPiii) ;  /* 0xffffff8814c47950 */ /* 0x001fea0003c3ffff */
        .type           $_Z23dynamicRegisterIndexingPiii$_Z11getIndex136Pj,@function
        .size           $_Z23dynamicRegisterIndexingPiii$_Z11getIndex136Pj,($_Z23dynamicRegisterIndexingPiii$_Z11getIndex137Pj - $_Z23dynamicRegisterIndexingPiii$_Z11getIndex136Pj)
$_Z23dynamicRegisterIndexingPiii$_Z11getIndex136Pj:
[----:B------:R-:W0:Y:S02]  /*74f0*/  LDCU.64 UR4, c[0x0][0x358] ;  /* 0x00006b00ff0477ac */ /* 0x000e240008000a00 */
[----:B0-----:R0:W0:Y:S02]  /*7500*/  LD.E R4, desc[UR4][R4.64+0x220] ;  /* 0x0002200404047980 */ /* 0x001024000c101900 */
[----:B0-----:R-:W-:Y:S05]  /*7510*/  RET.REL.NODEC R20 `(_Z23dynamicRegisterIndexingPiii) ;  /* 0xffffff8814b87950 */ /* 0x001fea0003c3ffff */
        .type           $_Z23dynamicRegisterIndexingPiii$_Z11getIndex137Pj,@function
        .size           $_Z23dynamicRegisterIndexingPiii$_Z11getIndex137Pj,($_Z23dynamicRegisterIndexingPiii$_Z11getIndex138Pj - $_Z23dynamicRegisterIndexingPiii$_Z11getIndex137Pj)
$_Z23dynamicRegisterIndexingPiii$_Z11getIndex137Pj:
[----:B------:R-:W0:Y:S02]  /*7520*/  LDCU.64 UR4, c[0x0][0x358] ;  /* 0x00006b00ff0477ac */ /* 0x000e240008000a00 */
[----:B0-----:R0:W0:Y:S02]  /*7530*/  LD.E R4, desc[UR4][R4.64+0x224] ;  /* 0x0002240404047980 */ /* 0x001024000c101900 */
[----:B0-----:R-:W-:Y:S05]  /*7540*/  RET.REL.NODEC R20 `(_Z23dynamicRegisterIndexingPiii) ;  /* 0xffffff8814ac7950 */ /* 0x001fea0003c3ffff */
        .type           $_Z23dynamicRegisterIndexingPiii$_Z11getIndex138Pj,@function
        .size           $_Z23dynamicRegisterIndexingPiii$_Z11getIndex138Pj,($_Z23dynamicRegisterIndexingPiii$_Z11getIndex139Pj - $_Z23dynamicRegisterIndexingPiii$_Z11getIndex138Pj)
$_Z23dynamicRegisterIndexingPiii$_Z11getIndex138Pj:
[----:B------:R-:W0:Y:S02]  /*7550*/  LDCU.64 UR4, c[0x0][0x358] ;  /* 0x00006b00ff0477ac */ /* 0x000e240008000a00 */
[----:B0-----:R0:W0:Y:S02]  /*7560*/  LD.E R4, desc[UR4][R4.64+0x228] ;  /* 0x0002280404047980 */ /* 0x001024000c101900 */
[----:B0-----:R-:W-:Y:S05]  /*7570*/  RET.REL.NODEC R20 `(_Z23dynamicRegisterIndexingPiii) ;  /* 0xffffff8814a07950 */ /* 0x001fea0003c3ffff */
        .type           $_Z23dynamicRegisterIndexingPiii$_Z11getIndex139Pj,@function
        .size           $_Z23dynamicRegisterIndexingPiii$_Z11getIndex139Pj,($_Z23dynamicRegisterIndexingPiii$_Z11getIndex140Pj - $_Z23dynamicRegisterIndexingPiii$_Z11getIndex139Pj)
$_Z23dynamicRegisterIndexingPiii$_Z11getIndex139Pj:
[----:B------:R-:W0:Y:S02]  /*7580*/  LDCU.64 UR4, c[0x0][0x358] ;  /* 0x00006b00ff0477ac */ /* 0x000e240008000a00 */
[----:B0-----:R0:W0:Y:S02]  /*7590*/  LD.E R4, desc[UR4][R4.64+0x22c] ;  /* 0x00022c0404047980 */ /* 0x001024000c101900 */
[----:B0-----:R-:W-:Y:S05]  /*75a0*/  RET.REL.NODEC R20 `(_Z23dynamicRegisterIndexingPiii) ;  /* 0xffffff8814947950 */ /* 0x001fea0003c3ffff */
        .type           $_Z23dynamicRegisterIndexingPiii$_Z11getIndex140Pj,@function
        .size           $_Z23dynamicRegisterIndexingPiii$_Z11getIndex140Pj,($_Z23dynamicRegisterIndexingPiii$_Z11getIndex141Pj - $_Z23dynamicRegisterIndexingPiii$_Z11getIndex140Pj)
$_Z23dynamicRegisterIndexingPiii$_Z11getIndex140Pj:
[----:B------:R-:W0:Y:S02]  /*75b0*/  LDCU.64 UR4, c[0x0][0x358] ;  /* 0x00006b00ff0477ac */ /* 0x000e240008000a00 */
[----:B0-----:R0:W0:Y:S02]  /*75c0*/  LD.E R4, desc[UR4][R4.64+0x230] ;  /* 0x0002300404047980 */ /* 0x001024000c101900 */
[----:B0-----:R-:W-:Y:S05]  /*75d0*/  RET.REL.NODEC R20 `(_Z23dynamicRegisterIndexingPiii) ;  /* 0xffffff8814887950 */ /* 0x001fea0003c3ffff */
        .type           $_Z23dynamicRegisterIndexingPiii$_Z11getIndex141Pj,@function
        .size           $_Z23dynamicRegisterIndexingPiii$_Z11getIndex141Pj,($_Z23dynamicRegisterIndexingPiii$_Z11getIndex142Pj - $_Z23dynamicRegisterIndexingPiii$_Z11getIndex141Pj)
$_Z23dynamicRegisterIndexingPiii$_Z11getIndex141Pj:
[----:B------:R-:W0:Y:S02]  /*75e0*/  LDCU.64 UR4, c[0x0][0x358] ;  /* 0x00006b00ff0477ac */ /* 0x000e240008000a00 */
[----:B0-----:R0:W0:Y:S02]  /*75f0*/  LD.E R4, desc[UR4][R4.64+0x234] ;  /* 0x0002340404047980 */ /* 0x001024000c101900 */
[----:B0-----:R-:W-:Y:S05]  /*7600*/  RET.REL.NODEC R20 `(_Z23dynamicRegisterIndexingPiii) ;  /* 0xffffff88147c7950 */ /* 0x001fea0003c3ffff */
        .type           $_Z23dynamicRegisterIndexingPiii$_Z11getIndex142Pj,@function
        .size           $_Z23dynamicRegisterIndexingPiii$_Z11getIndex142Pj,($_Z23dynamicRegisterIndexingPiii$_Z11getIndex143Pj - $_Z23dynamicRegisterIndexingPiii$_Z11getIndex142Pj)
$_Z23dynamicRegisterIndexingPiii$_Z11getIndex142Pj:
[----:B------:R-:W0:Y:S02]  /*7610*/  LDCU.64 UR4, c[0x0][0x358] ;  /* 0x00006b00ff0477ac */ /* 0x000e240008000a00 */
[----:B0-----:R0:W0:Y:S02]  /*7620*/  LD.E R4, desc[UR4][R4.64+0x238] ;  /* 0x0002380404047980 */ /* 0x001024000c101900 */
[----:B0-----:R-:W-:Y:S05]  /*7630*/  RET.REL.NODEC R20 `(_Z23dynamicRegisterIndexingPiii) ;  /* 0xffffff8814707950 */ /* 0x001fea0003c3ffff */
        .type           $_Z23dynamicRegisterIndexingPiii$_Z11getIndex143Pj,@function
        .size           $_Z23dynamicRegisterIndexingPiii$_Z11getIndex143Pj,($_Z23dynamicRegisterIndexingPiii$_Z11getIndex144Pj - $_Z23dynamicRegisterIndexingPiii$_Z11getIndex143Pj)
$_Z23dynamicRegisterIndexingPiii$_Z11getIndex143Pj:
[----:B------:R-:W0:Y:S02]  /*7640*/  LDCU.64 UR4, c[0x0][0x358] ;  /* 0x00006b00ff0477ac */ /* 0x000e240008000a00 */
[----:B0-----:R0:W0:Y:S02]  /*7650*/  LD.E R4, desc[UR4][R4.64+0x23c] ;  /* 0x00023c0404047980 */ /* 0x001024000c101900 */
[----:B0-----:R-:W-:Y:S05]  /*7660*/  RET.REL.NODEC R20 `(_Z23dynamicRegisterIndexingPiii) ;  /* 0xffffff8814647950 */ /* 0x001fea0003c3ffff */
        .type           $_Z23dynamicRegisterIndexingPiii$_Z11getIndex144Pj,@function
        .size           $_Z23dynamicRegisterIndexingPiii$_Z11getIndex144Pj,($_Z23dynamicRegisterIndexingPiii$_Z11getIndex145Pj - $_Z23dynamicRegisterIndexingPiii$_Z11getIndex144Pj)
$_Z23dynamicRegisterIndexingPiii$_Z11getIndex144Pj:
[----:B------:R-:W0:Y:S02]  /*7670*/  LDCU.64 UR4, c[0x0][0x358] ;  /* 0x00006b00ff0477ac */ /* 0x000e240008000a00 */
[----:B0-----:R0:W0:Y:S02]  /*7680*/  LD.E R4, desc[UR4][R4.64+0x240] ;  /* 0x0002400404047980 */ /* 0x001024000c101900 */
[----:B0-----:R-:W-:Y:S05]  /*7690*/  RET.REL.NODEC R20 `(_Z23dynamicRegisterIndexingPiii) ;  /* 0xffffff8814587950 */ /* 0x001fea0003c3ffff */
        .type           $_Z23dynamicRegisterIndexingPiii$_Z11getIndex145Pj,@function
        .size           $_Z23dynamicRegisterIndexingPiii$_Z11getIndex145Pj,($_Z23dynamicRegisterIndexingPiii$_Z11getIndex146Pj - $_Z23dynamicRegisterIndexingPiii$_Z11getIndex145Pj)
$_Z23dynamicRegisterIndexingPiii$_Z11getIndex145Pj:
[----:B------:R-:W0:Y:S02]  /*76a0*/  LDCU.64 UR4, c[0x0][0x358] ;  /* 0x00006b00ff0477ac */ /* 0x000e240008000a00 */
[----:B0-----:R0:W0:Y:S02]  /*76b0*/  LD.E R4, desc[UR4][R4.64+0x244] ;  /* 0x0002440404047980 */ /* 0x001024000c101900 */
[----:B0-----:R-:W-:Y:S05]  /*76c0*/  RET.REL.NODEC R20 `(_Z23dynamicRegisterIndexingPiii) ;  /* 0xffffff88144c7950 */ /* 0x001fea0003c3ffff */
        .type           $_Z23dynamicRegisterIndexingPiii$_Z11getIndex146Pj,@function
        .size           $_Z23dynamicRegisterIndexingPiii$_Z11getIndex146Pj,($_Z23dynamicRegisterIndexingPiii$_Z11getIndex147Pj - $_Z23dynamicRegisterIndexingPiii$_Z11getIndex146Pj)
$_Z23dynamicRegisterIndexingPiii$_Z11getIndex146Pj:
[----:B------:R-:W0:Y:S02]  /*76d0*/  LDCU.64 UR4, c[0x0][0x358] ;  /* 0x00006b00ff0477ac */ /* 0x000e240008000a00 */
[----:B0-----:R0:W0:Y:S02]  /*76e0*/  LD.E R4, desc[UR4][R4.64+0x248] ;  /* 0x0002480404047980 */ /* 0x001024000c101900 */
[----:B0-----:R-:W-:Y:S05]  /*76f0*/  RET.REL.NODEC R20 `(_Z23dynamicRegisterIndexingPiii) ;  /* 0xffffff8814407950 */ /* 0x001fea0003c3ffff */
        .type           $_Z23dynamicRegisterIndexingPiii$_Z11getIndex147Pj,@function
        .size           $_Z23dynamicRegisterIndexingPiii$_Z11getIndex147Pj,($_Z23dynamicRegisterIndexingPiii$_Z11getIndex148Pj - $_Z23dynamicRegisterIndexingPiii$_Z11getIndex147Pj)
$_Z23dynamicRegisterIndexingPiii$_Z11getIndex147Pj:
[----:B------:R-:W0:Y:S02]  /*7700*/  LDCU.64 UR4, c[0x0][0x358] ;  /* 0x00006b00ff0477ac */ /* 0x000e240008000a00 */
[----:B0-----:R0:W0:Y:S02]  /*7710*/  LD.E R4, desc[UR4][R4.64+0x24c] ;  /* 0x00024c0404047980 */ /* 0x001024000c101900 */
[----:B0-----:R-:W-:Y:S05]  /*7720*/  RET.REL.NODEC R20 `(_Z23dynamicRegisterIndexingPiii) ;  /* 0xffffff8814347950 */ /* 0x001fea0003c3ffff */
        .type           $_Z23dynamicRegisterIndexingPiii$_Z11getIndex148Pj,@function
        .size           $_Z23dynamicRegisterIndexingPiii$_Z11getIndex148Pj,($_Z23dynamicRegisterIndexingPiii$_Z11getIndex149Pj - $_Z23dynamicRegisterIndexingPiii$_Z11getIndex148Pj)
$_Z23dynamicRegisterIndexingPiii$_Z11getIndex148Pj:
[----:B------:R-:W0:Y:S02]  /*7730*/  LDCU.64 UR4, c[0x0][0x358] ;  /* 0x00006b00ff0477ac */ /* 0x000e240008000a00 */
[----:B0-----:R0:W0:Y:S02]  /*7740*/  LD.E R4, desc[UR4][R4.64+0x250] ;  /* 0x0002500404047980 */ /* 0x001024000c101900 */
[----:B0-----:R-:W-:Y:S05]  /*7750*/  RET.REL.NODEC R20 `(_Z23dynamicRegisterIndexingPiii) ;  /* 0xffffff8814287950 */ /* 0x001fea0003c3ffff */
        .type           $_Z23dynamicRegisterIndexingPiii$_Z11getIndex149Pj,@function
        .size           $_Z23dynamicRegisterIndexingPiii$_Z11getIndex149Pj,($_Z23dynamicRegisterIndexingPiii$_Z11getIndex150Pj - $_Z23dynamicRegisterIndexingPiii$_Z11getIndex149Pj)
$_Z23dynamicRegisterIndexingPiii$_Z11getIndex149Pj:
[----:B------:R-:W0:Y:S02]  /*7760*/  LDCU.64 UR4, c[0x0][0x358] ;  /* 0x00006b00ff0477ac */ /* 0x000e240008000a00 */
[----:B0-----:R0:W0:Y:S02]  /*7770*/  LD.E R4, desc[UR4][R4.64+0x254] ;  /* 0x0002540404047980 */ /* 0x001024000c101900 */
[----:B0-----:R-:W-:Y:S05]  /*7780*/  RET.REL.NODEC R20 `(_Z23dynamicRegisterIndexingPiii) ;  /* 0xffffff88141c7950 */ /* 0x001fea0003c3ffff */
        .type           $_Z23dynamicRegisterIndexingPiii$_Z11getIndex150Pj,@function
        .size           $_Z23dynamicRegisterIndexingPiii$_Z11getIndex150Pj,($_Z23dynamicRegisterIndexingPiii$_Z11getIndex151Pj - $_Z23dynamicRegisterIndexingPiii$_Z11getIndex150Pj)
$_Z23dynamicRegisterIndexingPiii$_Z11getIndex150Pj:
[----:B------:R-:W0:Y:S02]  /*7790*/  LDCU.64 UR4, c[0x0][0x358] ;  /* 0x00006b00ff0477ac */ /* 0x000e240008000a00 */
[----:B0-----:R0:W0:Y:S02]  /*77a0*/  LD.E R4, desc[UR4][R4.64+0x258] ;  /* 0x0002580404047980 */ /* 0x001024000c101900 */
[----:B0-----:R-:W-:Y:S05]  /*77b0*/  RET.REL.NODEC R20 `(_Z23dynamicRegisterIndexingPiii) ;  /* 0xffffff8814107950 */ /* 0x001fea0003c3ffff */
        .type           $_Z23dynamicRegisterIndexingPiii$_Z11getIndex151Pj,@function
        .size           $_Z23dynamicRegisterIndexingPiii$_Z11getIndex151Pj,($_Z23dynamicRegisterIndexingPiii$_Z11getIndex152Pj - $_Z23dynamicRegisterIndexingPiii$_Z11getIndex151Pj)
$_Z23dynamicRegisterIndexingPiii$_Z11getIndex151Pj:
[----:B------:R-:W0:Y:S02]  /*77c0*/  LDCU.64 UR4, c[0x0][0x358] ;  /* 0x00006b00ff0477ac */ /* 0x000e240008000a00 */
[----:B0-----:R0:W0:Y:S02]  /*77d0*/  LD.E R4, desc[UR4][R4.64+0x25c] ;  /* 0x00025c0404047980 */ /* 0x001024000c101900 */
[----:B0-----:R-:W-:Y:S05]  /*77e0*/  RET.REL.NODEC R20 `(_Z23dynamicRegisterIndexingPiii) ;  /* 0xffffff8814047950 */ /* 0x001fea0003c3ffff */
        .type           $_Z23dynamicRegisterIndexingPiii$_Z11getIndex152Pj,@function
        .size           $_Z23dynamicRegisterIndexingPiii$_Z11getIndex152Pj,($_Z23dynamicRegisterIndexingPiii$_Z11getIndex153Pj - $_Z23dynamicRegisterIndexingPiii$_Z11getIndex152Pj)
$_Z23dynamicRegisterIndexingPiii$_Z11getIndex152Pj:
[----:B------:R-:W0:Y:S02]  /*77f0*/  LDCU.64 UR4, c[0x0][0x358] ;  /* 0x00006b00ff0477ac */ /* 0x000e240008000a00 */
[----:B0-----:R0:W0:Y:S02]  /*7800*/  LD.E R4, desc[UR4][R4.64+0x260] ;  /* 0x0002600404047980 */ /* 0x001024000c101900 */
[----:B0-----:R-:W-:Y:S05]  /*7810*/  RET.REL.NODEC R20 `(_Z23dynamicRegisterIndexingPiii) ;  /* 0xffffff8414f87950 */ /* 0x001fea0003c3ffff */
        .type           $_Z23dynamicRegisterIndexingPiii$_Z11getIndex153Pj,@function
        .size           $_Z23dynamicRegisterIndexingPiii$_Z11getIndex153Pj,($_Z23dynamicRegisterIndexingPiii$_Z11getIndex154Pj - $_Z23dynamicRegisterIndexingPiii$_Z11getIndex153Pj)
$_Z23dynamicRegisterIndexingPiii$_Z11getIndex153Pj:
[----:B------:R-:W0:Y:S02]  /*7820*/  LDCU.64 UR4, c[0x0][0x358] ;  /* 0x00006b00ff0477ac */ /* 0x000e240008000a00 */
[----:B0-----:R0:W0:Y:S02]  /*7830*/  LD.E R4, desc[UR4][R4.64+0x264] ;  /* 0x0002640404047980 */ /* 0x001024000c101900 */
[----:B0-----:R-:W-:Y:S05]  /*7840*/  RET.REL.NODEC R20 `(_Z23dynamicRegisterIndexingPiii) ;  /* 0xffffff8414ec7950 */ /* 0x001fea0003c3ffff */
        .type           $_Z23dynamicRegisterIndexingPiii$_Z11getIndex154Pj,@function
        .size           $_Z23dynamicRegisterIndexingPiii$_Z11getIndex154Pj,($_Z23dynamicRegisterIndexingPiii$_Z11getIndex155Pj - $_Z23dynamicRegisterIndexingPiii$_Z11getIndex154Pj)
$_Z23dynamicRegisterIndexingPiii$_Z11getIndex154Pj:
[----:B------:R-:W0:Y:S02]  /*7850*/  LDCU.64 UR4, c[0x0][0x358] ;  /* 0x00006b00ff0477ac */ /* 0x000e240008000a00 */
[----:B0-----:R0:W0:Y:S02]  /*7860*/  LD.E R4, desc[UR4][R4.64+0x268] ;  /* 0x0002680404047980 */ /* 0x001024000c101900 */
[----:B0-----:R-:W-:Y:S05]  /*7870*/  RET.REL.NODEC R20 `(_Z23dynamicRegisterIndexingPiii) ;  /* 0xffffff8414e07950 */ /* 0x001fea0003c3ffff */
        .type           $_Z23dynamicRegisterIndexingPiii$_Z11getIndex155Pj,@function
        .size           $_Z23dynamicRegisterIndexingPiii$_Z11getIndex155Pj,($_Z23dynamicRegisterIndexingPiii$_Z11getIndex156Pj - $_Z23dynamicRegisterIndexingPiii$_Z11getIndex155Pj)
$_Z23dynamicRegisterIndexingPiii$_Z11getIndex155Pj:
[----:B------:R-:W0:Y:S02]  /*7880*/  LDCU.64 UR4, c[0x0][0x358] ;  /* 0x00006b00ff0477ac */ /* 0x000e240008000a00 */
[----:B0-----:R0:W0:Y:S02]  /*7890*/  LD.E R4, desc[UR4][R4.64+0x26c] ;  /* 0x00026c0404047980 */ /* 0x001024000c101900 */
[----:B0-----:R-:W-:Y:S05]  /*78a0*/  RET.REL.NODEC R20 `(_Z23dynamicRegisterIndexingPiii) ;  /* 0xffffff8414d47950 */ /* 0x001fea0003c3ffff */
        .type           $_Z23dynamicRegisterIndexingPiii$_Z11getIndex156Pj,@function
        .size           $_Z23dynamicRegisterIndexingPiii$_Z11getIndex156Pj,($_Z23dynamicRegisterIndexingPiii$_Z11getIndex157Pj - $_Z23dynamicRegisterIndexingPiii$_Z11getIndex156Pj)
$_Z23dynamicRegisterIndexingPiii$_Z11getIndex156Pj:
[----:B------:R-:W0:Y:S02]  /*78b0*/  LDCU.64 UR4, c[0x0][0x358] ;  /* 0x00006b00ff0477ac */ /* 0x000e240008000a00 */
[----:B0-----:R0:W0:Y:S02]  /*78c0*/  LD.E R4, desc[UR4][R4.64+0x270] ;  /* 0x0002700404047980 */ /* 0x001024000c101900 */
[----:B0-----:R-:W-:Y:S05]  /*78d0*/  RET.REL.NODEC R20 `(_Z23dynamicRegisterIndexingPiii) ;  /* 0xffffff8414c87950 */ /* 0x001fea0003c3ffff */
        .type           $_Z23dynamicRegisterIndexingPiii$_Z11getIndex157Pj,@function
        .size           $_Z23dynamicRegisterIndexingPiii$_Z11getIndex157Pj,($_Z23dynamicRegisterIndexingPiii$_Z11getIndex158Pj - $_Z23dynamicRegisterIndexingPiii$_Z11getIndex157Pj)
$_Z23dynamicRegisterIndexingPiii$_Z11getIndex157Pj:
[----:B------:R-:W0:Y:S02]  /*78e0*/  LDCU.64 UR4, c[0x0][0x358] ;  /* 0x00006b00ff0477ac */ /* 0x000e240008000a00 */
[----:B0-----:R0:W0:Y:S02]  /*78f0*/  LD.E R4, desc[UR4][R4.64+0x274] ;  /* 0x0002740404047980 */ /* 0x001024000c101900 */
[----:B0-----:R-:W-:Y:S05]  /*7900*/  RET.REL.NODEC R20 `(_Z23dynamicRegisterIndexingPiii) ;  /* 0xffffff8414bc7950 */ /* 0x001fea0003c3ffff */
        .type           $_Z23dynamicRegisterIndexingPiii$_Z11getIndex158Pj,@function
        .size           $_Z23dynamicRegisterIndexingPiii$_Z11getIndex158Pj,($_Z23dynamicRegisterIndexingPiii$_Z11getIndex159Pj - $_Z23dynamicRegisterIndexingPiii$_Z11getIndex158Pj)
$_Z23dynamicRegisterIndexingPiii$_Z11getIndex158Pj:
[----:B------:R-:W0:Y:S02]  /*7910*/  LDCU.64 UR4, c[0x0][0x358] ;  /* 0x00006b00ff0477ac */ /* 0x000e240008000a00 */
[----:B0-----:R0:W0:Y:S02]  /*7920*/  LD.E R4, desc[UR4][R4.64+0x278] ;  /* 0x0002780404047980 */ /* 0x001024000c101900 */
[----:B0-----:R-:W-:Y:S05]  /*7930*/  RET.REL.NODEC R20 `(_Z23dynamicRegisterIndexingPiii) ;  /* 0xffffff8414b07950 */ /* 0x001fea0003c3ffff */
        .type           $_Z23dynamicRegisterIndexingPiii$_Z11getIndex159Pj,@function
        .size           $_Z23dynamicRegisterIndexingPiii$_Z11getIndex159Pj,($_Z23dynamicRegisterIndexingPiii$_Z11getIndex160Pj - $_Z23dynamicRegisterIndexingPiii$_Z11getIndex159Pj)
$_Z23dynamicRegisterIndexingPiii$_Z11getIndex159Pj:
[----:B------:R-:W0:Y:S02]  /*7940*/  LDCU.64 UR4, c[0x0][0x358] ;  /* 0x00006b00ff0477ac */ /* 0x000e240008000a00 */
[----:B0-----:R0:W0:Y:S02]  /*7950*/  LD.E R4, desc[UR4][R4.64+0x27c] ;  /* 0x00027c0404047980 */ /* 0x001024000c101900 */
[----:B0-----:R-:W-:Y:S05]  /*7960*/  RET.REL.NODEC R20 `(_Z23dynamicRegisterIndexingPiii) ;  /* 0xffffff8414a47950 */ /* 0x001fea0003c3ffff */
        .type           $_Z23dynamicRegisterIndexingPiii$_Z11getIndex160Pj,@function
        .size           $_Z23dynamicRegisterIndexingPiii$_Z11getIndex160Pj,($_Z23dynamicRegisterIndexingPiii$_Z11getIndex161Pj - $_Z23dynamicRegisterIndexingPiii$_Z11getIndex160Pj)
$_Z23dynamicRegisterIndexingPiii$_Z11getIndex160Pj:
[----:B------:R-:W0:Y:S02]  /*7970*/  LDCU.64 UR4, c[0x0][0x358] ;  /* 0x00006b00ff0477ac */ /* 0x000e240008000a00 */
[----:B0-----:R0:W0:Y:S02]  /*7980*/  LD.E R4, desc[UR4][R4.64+0x280] ;  /* 0x0002800404047980 */ /* 0x001024000c101900 */
[----:B0-----:R-:W-:Y:S05]  /*7990*/  RET.REL.NODEC R20 `(_Z23dynamicRegisterIndexingPiii) ;  /* 0xffffff8414987950 */ /* 0x001fea0003c3ffff */
        .type           $_Z23dynamicRegisterIndexingPiii$_Z11getIndex161Pj,@function
        .size           $_Z23dynamicRegisterIndexingPiii$_Z11getIndex161Pj,($_Z23dynamicRegisterIndexingPiii$_Z11getIndex162Pj - $_Z23dynamicRegisterIndexingPiii$_Z11getIndex161Pj)
$_Z23dynamicRegisterIndexingPiii$_Z11getIndex161Pj:
[----:B------:R-:W0:Y:S02]  /*79a0*/  LDCU.64 UR4, c[0x0][0x358] ;  /* 0x00006b00ff0477ac */ /* 0x000e240008000a00 */
[----:B0-----:R0:W0:Y:S02]  /*79b0*/  LD.E R4, desc[UR4][R4.64+0x284] ;  /* 0x0002840404047980 */ /* 0x001024000c101900 */
[----:B0-----:R-:W-:Y:S05]  /*79c0*/  RET.REL.NODEC R20 `(_Z23dynamicRegisterIndexingPiii) ;  /* 0xffffff84148c7950 */ /* 0x001fea0003c3ffff */
        .type           $_Z23dynamicRegisterIndexingPiii$_Z11getIndex162Pj,@function
        .size           $_Z23dynamicRegisterIndexingPiii$_Z11getIndex162Pj,($_Z23dynamicRegisterIndexingPiii$_Z11getIndex163Pj - $_Z23dynamicRegisterIndexingPiii$_Z11getIndex162Pj)
$_Z23dynamicRegisterIndexingPiii$_Z11getIndex162Pj:
[----:B------:R-:W0:Y:S02]  /*79d0*/  LDCU.64 UR4, c[0x0][0x358] ;  /* 0x00006b00ff0477ac */ /* 0x000e240008000a00 */
[----:B0-----:R0:W0:Y:S02]  /*79e0*/  LD.E R4, desc[UR4][R4.64+0x288] ;  /* 0x0002880404047980 */ /* 0x001024000c101900 */
[----:B0-----:R-:W-:Y:S05]  /*79f0*/  RET.REL.NODEC R20 `(_Z23dynamicRegisterIndexingPiii) ;  /* 0xffffff8414807950 */ /* 0x001fea0003c3ffff */
        .type           $_Z23dynamicRegisterIndexingPiii$_Z11getIndex163Pj,@function
        .size           $_Z23dynamicRegisterIndexingPiii$_Z11getIndex163Pj,($_Z23dynamicRegisterIndexingPiii$_Z11getIndex164Pj - $_Z23dynamicRegisterIndexingPiii$_Z11getIndex163Pj)
$_Z23dynamicRegisterIndexingPiii$_Z11getIndex163Pj:
[----:B------:R-:W0:Y:S02]  /*7a00*/  LDCU.64 UR4, c[0x0][0x358] ;  /* 0x00006b00ff0477ac */ /* 0x000e240008000a00 */
[----:B0-----:R0:W0:Y:S02]  /*7a10*/  LD.E R4, desc[UR4][R4.64+0x28c] ;  /* 0x00028c0404047980 */ /* 0x001024000c101900 */
[----:B0-----:R-:W-:Y:S05]  /*7a20*/  RET.REL.NODEC R20 `(_Z23dynamicRegisterIndexingPiii) ;  /* 0xffffff8414747950 */ /* 0x001fea0003c3ffff */
        .type           $_Z23dynamicRegisterIndexingPiii$_Z11getIndex164Pj,@function
        .size           $_Z23dynamicRegisterIndexingPiii$_Z11getIndex164Pj,($_Z23dynamicRegisterIndexingPiii$_Z11getIndex165Pj - $_Z23dynamicRegisterIndexingPiii$_Z11getIndex164Pj)
$_Z23dynamicRegisterIndexingPiii$_Z11getIndex164Pj:
[----:B------:R-:W0:Y:S02]  /*7a30*/  LDCU.64 UR4, c[0x0][0x358] ;  /* 0x00006b00ff0477ac */ /* 0x000e240008000a00 */
[----:B0-----:R0:W0:Y:S02]  /*7a40*/  LD.E R4, desc[UR4][R4.64+0x290] ;  /* 0x0002900404047980 */ /* 0x001024000c101900 */
[----:B0-----:R-:W-:Y:S05]  /*7a50*/  RET.REL.NODEC R20 `(_Z23dynamicRegisterIndexingPiii) ;  /* 0xffffff8414687950 */ /* 0x001fea0003c3ffff */
        .type           $_Z23dynamicRegisterIndexingPiii$_Z11getIndex165Pj,@function
        .size           $_Z23dynamicRegisterIndexingPiii$_Z11getIndex165Pj,($_Z23dynamicRegisterIndexingPiii$_Z11getIndex166Pj - $_Z23dynamicRegisterIndexingPiii$_Z11getIndex165Pj)
$_Z23dynamicRegisterIndexingPiii$_Z11getIndex165Pj:
[----:B------:R-:W0:Y:S02]  /*7a60*/  LDCU.64 UR4, c[0x0][0x358] ;  /* 0x00006b00ff0477ac */ /* 0x000e240008000a00 */
[----:B0-----:R0:W0:Y:S02]  /*7a70*/  LD.E R4, desc[UR4][R4.64+0x294] ;  /* 0x0002940404047980 */ /* 0x001024000c101900 */
[----:B0-----:R-:W-:Y:S05]  /*7a80*/  RET.REL.NODEC R20 `(_Z23dynamicRegisterIndexingPiii) ;  /* 0xffffff84145c7950 */ /* 0x001fea0003c3ffff */
        .type           $_Z23dynamicRegisterIndexingPiii$_Z11getIndex166Pj,@function
        .size           $_Z23dynamicRegisterIndexingPiii$_Z11getIndex166Pj,($_Z23dynamicRegisterIndexingPiii$_Z11getIndex167Pj - $_Z23dynamicRegisterIndexingPiii$_Z11getIndex166Pj)
$_Z23dynamicRegisterIndexingPiii$_Z11getIndex166Pj:
[----:B------:R-:W0:Y:S02]  /*7a90*/  LDCU.64 UR4, c[0x0][0x358] ;  /* 0x00006b00ff0477ac */ /* 0x000e240008000a00 */
[----:B0-----:R0:W0:Y:S02]  /*7aa0*/  LD.E R4, desc[UR4][R4.64+0x298] ;  /* 0x0002980404047980 */ /* 0x001024000c101900 */
[----:B0-----:R-:W-:Y:S05]  /*7ab0*/  RET.REL.NODEC R20 `(_Z23dynamicRegisterIndexingPiii) ;  /* 0xffffff8414507950 */ /* 0x001fea0003c3ffff */
        .type           $_Z23dynamicRegisterIndexingPiii$_Z11getIndex167Pj,@function
        .size           $_Z23dynamicRegisterIndexingPiii$_Z11getIndex167Pj,($_Z23dynamicRegisterIndexingPiii$_Z11getIndex168Pj - $_Z23dynamicRegisterIndexingPiii$_Z11getIndex167Pj)
$_Z23dynamicRegisterIndexingPiii$_Z11getIndex167Pj:
[----:B------:R-:W0:Y:S02]  /*7ac0*/  LDCU.64 UR4, c[0x0][0x358] ;  /* 0x00006b00ff0477ac */ /* 0x000e240008000a00 */
[----:B0-----:R0:W0:Y:S02]  /*7ad0*/  LD.E R4, desc[UR4][R4.64+0x29c] ;  /* 0x00029c0404047980 */ /* 0x001024000c101900 */
[----:B0-----:R-:W-:Y:S05]  /*7ae0*/  RET.REL.NODEC R20 `(_Z23dynamicRegisterIndexingPiii) ;  /* 0xffffff8414447950 */ /* 0x001fea0003c3ffff */
        .type           $_Z23dynamicRegisterIndexingPiii$_Z11getIndex168Pj,@function
        .size           $_Z23dynamicRegisterIndexingPiii$_Z11getIndex168Pj,($_Z23dynamicRegisterIndexingPiii$_Z11getIndex169Pj - $_Z23dynamicRegisterIndexingPiii$_Z11getIndex168Pj)
$_Z23dynamicRegisterIndexingPiii$_Z11getIndex168Pj:
[----:B------:R-:W0:Y:S02]  /*7af0*/  LDCU.64 UR4, c[0x0][0x358] ;  /* 0x00006b00ff0477ac */ /* 0x000e240008000a00 */
[----:B0-----:R0:W0:Y:S02]  /*7b00*/  LD.E R4, desc[UR4][R4.64+0x2a0] ;  /* 0x0002a00404047980 */ /* 0x001024000c101900 */
[----:B0-----:R-:W-:Y:S05]  /*7b10*/  RET.REL.NODEC R20 `(_Z23dynamicRegisterIndexingPiii) ;  /* 0xffffff8414387950 */ /* 0x001fea0003c3ffff */
        .type           $_Z23dynamicRegisterIndexingPiii$_Z11getIndex169Pj,@function
        .size           $_Z23dynamicRegisterIndexingPiii$_Z11getIndex169Pj,($_Z23dynamicRegisterIndexingPiii$_Z11getIndex170Pj - $_Z23dynamicRegisterIndexingPiii$_Z11getIndex169Pj)
$_Z23dynamicRegisterIndexingPiii$_Z11getIndex169Pj:
[----:B------:R-:W0:Y:S02]  /*7b20*/  LDCU.64 UR4, c[0x0][0x358] ;  /* 0x00006b00ff0477ac */ /* 0x000e240008000a00 */
[----:B0-----:R0:W0:Y:S02]  /*7b30*/  LD.E R4, desc[UR4][R4.64+0x2a4] ;  /* 0x0002a40404047980 */ /* 0x001024000c101900 */
[----:B0-----:R-:W-:Y:S05]  /*7b40*/  RET.REL.NODEC R20 `(_Z23dynamicRegisterIndexingPiii) ;  /* 0xffffff84142c7950 */ /* 0x001fea0003c3ffff */
        .type           $_Z23dynamicRegisterIndexingPiii$_Z11getIndex170Pj,@function
        .size           $_Z23dynamicRegisterIndexingPiii$_Z11getIndex170Pj,($_Z23dynamicRegisterIndexingPiii$_Z11getIndex171Pj - $_Z23dynamicRegisterIndexingPiii$_Z11getIndex170Pj)
$_Z23dynamicRegisterIndexingPiii$_Z11getIndex170Pj:
[----:B------:R-:W0:Y:S02]  /*7b50*/  LDCU.64 UR4, c[0x0][0x358] ;  /* 0x00006b00ff0477ac */ /* 0x000e240008000a00 */
[----:B0-----:R0:W0:Y:S02]  /*7b60*/  LD.E R4, desc[UR4][R4.64+0x2a8] ;  /* 0x0002a80404047980 */ /* 0x001024000c101900 */
[----:B0-----:R-:W-:Y:S05]  /*7b70*/  RET.REL.NODEC R20 `(_Z23dynamicRegisterIndexingPiii) ;  /* 0xffffff8414207950 */ /* 0x001fea0003c3ffff */
        .type           $_Z23dynamicRegisterIndexingPiii$_Z11getIndex171Pj,@function
        .size           $_Z23dynamicRegisterIndexingPiii$_Z11getIndex171Pj,($_Z23dynamicRegisterIndexingPiii$_Z11getIndex172Pj - $_Z23dynamicRegisterIndexingPiii$_Z11getIndex171Pj)
$_Z23dynamicRegisterIndexingPiii$_Z11getIndex171Pj:
[----:B------:R-:W0:Y:S02]  /*7b80*/  LDCU.64 UR4, c[0x0][0x358] ;  /* 0x00006b00ff0477ac */ /* 0x000e240008000a00 */
[----:B0-----:R0:W0:Y:S02]  /*7b90*/  LD.E R4, desc[UR4][R4.64+0x2ac] ;  /* 0x0002ac0404047980 */ /* 0x001024000c101900 */
[----:B0-----:R-:W-:Y:S05]  /*7ba0*/  RET.REL.NODEC R20 `(_Z23dynamicRegisterIndexingPiii) ;  /* 0xffffff8414147950 */ /* 0x001fea0003c3ffff */
        .type           $_Z23dynamicRegisterIndexingPiii$_Z11getIndex172Pj,@function
        .size           $_Z23dynamicRegisterIndexingPiii$_Z11getIndex172Pj,($_Z23dynamicRegisterIndexingPiii$_Z11getIndex173Pj - $_Z23dynamicRegisterIndexingPiii$_Z11getIndex172Pj)
$_Z23dynamicRegisterIndexingPiii$_Z11getIndex172Pj:
[----:B------:R-:W0:Y:S02]  /*7bb0*/  LDCU.64 UR4, c[0x0][0x358] ;  /* 0x00006b00ff0477ac */ /* 0x000e240008000a00 */
[----:B0-----:R0:W0:Y:S02]  /*7bc0*/  LD.E R4, desc[UR4][R4.64+0x2b0] ;  /* 0x0002b00404047980 */ /* 0x001024000c101900 */
[----:B0-----:R-:W-:Y:S05]  /*7bd0*/  RET.REL.NODEC R20 `(_Z23dynamicRegisterIndexingPiii) ;  /* 0xffffff8414087950 */ /* 0x001fea0003c3ffff */
        .type           $_Z23dynamicRegisterIndexingPiii$_Z11getIndex173Pj,@function
        .size           $_Z23dynamicRegisterIndexingPiii$_Z11getIndex173Pj,($_Z23dynamicRegisterIndexingPiii$_Z11getIndex174Pj - $_Z23dynamicRegisterIndexingPiii$_Z11getIndex173Pj)
$_Z23dynamicRegisterIndexingPiii$_Z11getIndex173Pj:
[----:B------:R-:W0:Y:S02]  /*7be0*/  LDCU.64 UR4, c[0x0][0x358] ;  /* 0x00006b00ff0477ac */ /* 0x000e240008000a00 */
[----:B0-----:R0:W0:Y:S02]  /*7bf0*/  LD.E R4, desc[UR4][R4.64+0x2b4] ;  /* 0x0002b40404047980 */ /* 0x001024000c101900 */
[----:B0-----:R-:W-:Y:S05]  /*7c00*/  RET.REL.NODEC R20 `(_Z23dynamicRegisterIndexingPiii) ;  /* 0xffffff8014fc7950 */ /* 0x001fea0003c3ffff */
        .type           $_Z23dynamicRegisterIndexingPiii$_Z11getIndex174Pj,@function
        .size           $_Z23dynamicRegisterIndexingPiii$_Z11getIndex174Pj,($_Z23dynamicRegisterIndexingPiii$_Z11getIndex175Pj - $_Z23dynamicRegisterIndexingPiii$_Z11getIndex174Pj)
$_Z23dynamicRegisterIndexingPiii$_Z11getIndex174Pj:
[----:B------:R-:W0:Y:S02]  /*7c10*/  LDCU.64 UR4, c[0x0][0x358] ;  /* 0x00006b00ff0477ac */ /* 0x000e240008000a00 */
[----:B0-----:R0:W0:Y:S02]  /*7c20*/  LD.E R4, desc[UR4][R4.64+0x2b8] ;  /* 0x0002b80404047980 */ /* 0x001024000c101900 */
[----:B0-----:R-:W-:Y:S05]  /*7c30*/  RET.REL.NODEC R20 `(_Z23dynamicRegisterIndexingPiii) ;  /* 0xffffff8014f07950 */ /* 0x001fea0003c3ffff */
        .type           $_Z23dynamicRegisterIndexingPiii$_Z11getIndex175Pj,@function
        .size           $_Z23dynamicRegisterIndexingPiii$_Z11getIndex175Pj,($_Z23dynamicRegisterIndexingPiii$_Z11getIndex176Pj - $_Z23dynamicRegisterIndexingPiii$_Z11getIndex175Pj)
$_Z23dynamicRegisterIndexingPiii$_Z11getIndex175Pj:
[----:B------:R-:W0:Y:S02]  /*7c40*/  LDCU.64 UR4, c[0x0][0x358] ;  /* 0x00006b00ff0477ac */ /* 0x000e240008000a00 */
[----:B0-----:R0:W0:Y:S02]  /*7c50*/  LD.E R4, desc[UR4][R4.64+0x2bc] ;  /* 0x0002bc0404047980 */ /* 0x001024000c101900 */
[----:B0-----:R-:W-:Y:S05]  /*7c60*/  RET.REL.NODEC R20 `(_Z23dynamicRegisterIndexingPiii) ;  /* 0xffffff8014e47950 */ /* 0x001fea0003c3ffff */
        .type           $_Z23dynamicRegisterIndexingPiii$_Z11getIndex176Pj,@function
        .size           $_Z23dynamicRegisterIndexingPiii$_Z11getIndex176Pj,($_Z23dynamicRegisterIndexingPiii$_Z11getIndex177Pj - $_Z23dynamicRegisterIndexingPiii$_Z11getIndex176Pj)
$_Z23dynamicRegisterIndexingPiii$_Z11getIndex176Pj:
[----:B------:R-:W0:Y:S02]  /*7c70*/  LDCU.64 UR4, c[0x0][0x358] ;  /* 0x00006b00ff0477ac */ /* 0x000e240008000a00 */
[----:B0-----:R0:W0:Y:S02]  /*7c80*/  LD.E R4, desc[UR4][R4.64+0x2c0] ;  /* 0x0002c00404047980 */ /* 0x001024000c101900 */
[----:B0-----:R-:W-:Y:S05]  /*7c90*/  RET.REL.NODEC R20 `(_Z23dynamicRegisterIndexingPiii) ;  /* 0xffffff8014d87950 */ /* 0x001fea0003c3ffff */
        .type           $_Z23dynamicRegisterIndexingPiii$_Z11getIndex177Pj,@function
        .size           $_Z23dynamicRegisterIndexingPiii$_Z11getIndex177Pj,($_Z23dynamicRegisterIndexingPiii$_Z11getIndex178Pj - $_Z23dynamicRegisterIndexingPiii$_Z11getIndex177Pj)
$_Z23dynamicRegisterIndexingPiii$_Z11getIndex177Pj:
[----:B------:R-:W0:Y:S02]  /*7ca0*/  LDCU.64 UR4, c[0x0][0x358] ;  /* 0x00006b00ff0477ac */ /* 0x000e240008000a00 */
[----:B0-----:R0:W0:Y:S02]  /*7cb0*/  LD.E R4, desc[UR4][R4.64+0x2c4] ;  /* 0x0002c40404047980 */ /* 0x001024000c101900 */
[----:B0-----:R-:W-:Y:S05]  /*7cc0*/  RET.REL.NODEC R20 `(_Z23dynamicRegisterIndexingPiii) ;  /* 0xffffff8014cc7950 */ /* 0x001fea0003c3ffff */
        .type           $_Z23dynamicRegisterIndexingPiii$_Z11getIndex178Pj,@function
        .size           $_Z23dynamicRegisterIndexingPiii$_Z11getIndex178Pj,($_Z23dynamicRegisterIndexingPiii$_Z11getIndex179Pj - $_Z23dynamicRegisterIndexingPiii$_Z11getIndex178Pj)
$_Z23dynamicRegisterIndexingPiii$_Z11getIndex178Pj:
[----:B------:R-:W0:Y:S02]  /*7cd0*/  LDCU.64 UR4, c[0x0][0x358] ;  /* 0x00006b00ff0477ac */ /* 0x000e240008000a00 */
[----:B0-----:R0:W0:Y:S02]  /*7ce0*/  LD.E R4, desc[UR4][R4.64+0x2c8] ;  /* 0x0002c80404047980 */ /* 0x001024000c101900 */
[----:B0-----:R-:W-:Y:S05]  /*7cf0*/  RET.REL.NODEC R20 `(_Z23dynamicRegisterIndexingPiii) ;  /* 0xffffff8014c07950 */ /* 0x001fea0003c3ffff */
        .type           $_Z23dynamicRegisterIndexingPiii$_Z11getIndex179Pj,@function
        .size           $_Z23dynamicRegisterIndexingPiii$_Z11getIndex179Pj,($_Z23dynamicRegisterIndexingPiii$_Z11getIndex180Pj - $_Z23dynamicRegisterIndexingPiii$_Z11getIndex179Pj)
$_Z23dynamicRegisterIndexingPiii$_Z11getIndex179Pj:
[----:B------:R-:W0:Y:S02]  /*7d00*/  LDCU.64 UR4, c[0x0][0x358] ;  /* 0x00006b00ff0477ac */ /* 0x000e240008000a00 */
[----:B0-----:R0:W0:Y:S02]  /*7d10*/  LD.E R4, desc[UR4][R4.64+0x2cc] ;  /* 0x0002cc0404047980 */ /* 0x001024000c101900 */
[----:B0-----:R-:W-:Y:S05]  /*7d20*/  RET.REL.NODEC R20 `(_Z23dynamicRegisterIndexingPiii) ;  /* 0xffffff8014b47950 */ /* 0x001fea0003c3ffff */
        .type           $_Z23dynamicRegisterIndexingPiii$_Z11getIndex180Pj,@function
        .size           $_Z23dynamicRegisterIndexingPiii$_Z11getIndex180Pj,($_Z23dynamicRegisterIndexingPiii$_Z11getIndex181Pj - $_Z23dynamicRegisterIndexingPiii$_Z11getIndex180Pj)
$_Z23dynamicRegisterIndexingPiii$_Z11getIndex180Pj:
[----:B------:R-:W0:Y:S02]  /*7d30*/  LDCU.64 UR4, c[0x0][0x358] ;  /* 0x00006b00ff0477ac */ /* 0x000e240008000a00 */
[----:B0-----:R0:W0:Y:S02]  /*7d40*/  LD.E R4, desc[UR4][R4.64+0x2d0] ;  /* 0x0002d00404047980 */ /* 0x001024000c101900 */
[----:B0-----:R-:W-:Y:S05]  /*7d50*/  RET.REL.NODEC R20 `(_Z23dynamicRegisterIndexingPiii) ;  /* 0xffffff8014a87950 */ /* 0x001fea0003c3ffff */
        .type           $_Z23dynamicRegisterIndexingPiii$_Z11getIndex181Pj,@function
        .size           $_Z23dynamicRegisterIndexingPiii$_Z11getIndex181Pj,($_Z23dynamicRegisterIndexingPiii$_Z11getIndex182Pj - $_Z23dynamicRegisterIndexingPiii$_Z11getIndex181Pj)
$_Z23dynamicRegisterIndexingPiii$_Z11getIndex181Pj:
[----:B------:R-:W0:Y:S02]  /*7d60*/  LDCU.64 UR4, c[0x0][0x358] ;  /* 0x00006b00ff0477ac */ /* 0x000e240008000a00 */
[----:B0-----:R0:W0:Y:S02]  /*7d70*/  LD.E R4, desc[UR4][R4.64+0x2d4] ;  /* 0x0002d40404047980 */ /* 0x001024000c101900 */
[----:B0-----:R-:W-:Y:S05]  /*7d80*/  RET.REL.NODEC R20 `(_Z23dynamicRegisterIndexingPiii) ;  /* 0xffffff80149c7950 */ /* 0x001fea0003c3ffff */
        .type           $_Z23dynamicRegisterIndexingPiii$_Z11getIndex182Pj,@function
        .size           $_Z23dynamicRegisterIndexingPiii$_Z11getIndex182Pj,($_Z23dynamicRegisterIndexingPiii$_Z11getIndex183Pj - $_Z23dynamicRegisterIndexingPiii$_Z11getIndex182Pj)
$_Z23dynamicRegisterIndexingPiii$_Z11getIndex182Pj:
[----:B------:R-:W0:Y:S02]  /*7d90*/  LDCU.64 UR4, c[0x0][0x358] ;  /* 0x00006b00ff0477ac */ /* 0x000e240008000a00 */
[----:B0-----:R0:W0:Y:S02]  /*7da0*/  LD.E R4, desc[UR4][R4.64+0x2d8] ;  /* 0x0002d80404047980 */ /* 0x001024000c101900 */
[----:B0-----:R-:W-:Y:S05]  /*7db0*/  RET.REL.NODEC R20 `(_Z23dynamicRegisterIndexingPiii) ;  /* 0xffffff8014907950 */ /* 0x001fea0003c3ffff */
        .type           $_Z23dynamicRegisterIndexingPiii$_Z11getIndex183Pj,@function
        .size           $_Z23dynamicRegisterIndexingPiii$_Z11getIndex183Pj,($_Z23dynamicRegisterIndexingPiii$_Z11getIndex184Pj - $_Z23dynamicRegisterIndexingPiii$_Z11getIndex183Pj)
$_Z23dynamicRegisterIndexingPiii$_Z11getIndex183Pj:
[----:B------:R-:W0:Y:S02]  /*7dc0*/  LDCU.64 UR4, c[0x0][0x358] ;  /* 0x00006b00ff0477ac */ /* 0x000e240008000a00 */
[----:B0-----:R0:W0:Y:S02]  /*7dd0*/  LD.E R4, desc[UR4][R4.64+0x2dc] ;  /* 0x0002dc0404047980 */ /* 0x001024000c101900 */
[----:B0-----:R-:W-:Y:S05]  /*7de0*/  RET.REL.NODEC R20 `(_Z23dynamicRegisterIndexingPiii) ;  /* 0xffffff8014847950 */ /* 0x001fea0003c3ffff */
        .type           $_Z23dynamicRegisterIndexingPiii$_Z11getIndex184Pj,@function
        .size           $_Z23dynamicRegisterIndexingPiii$_Z11getIndex184Pj,($_Z23dynamicRegisterIndexingPiii$_Z11getIndex185Pj - $_Z23dynamicRegisterIndexingPiii$_Z11getIndex184Pj)
$_Z23dynamicRegisterIndexingPiii$_Z11getIndex184Pj:
[----:B------:R-:W0:Y:S02]  /*7df0*/  LDCU.64 UR4, c[0x0][0x358] ;  /* 0x00006b00ff0477ac */ /* 0x000e240008000a00 */
[----:B0-----:R0:W0:Y:S02]  /*7e00*/  LD.E R4, desc[UR4][R4.64+0x2e0] ;  /* 0x0002e00404047980 */ /* 0x001024000c101900 */
[----:B0-----:R-:W-:Y:S05]  /*7e10*/  RET.REL.NODEC R20 `(_Z23dynamicRegisterIndexingPiii) ;  /* 0xffffff8014787950 */ /* 0x001fea0003c3ffff */
        .type           $_Z23dynamicRegisterIndexingPiii$_Z11getIndex185Pj,@function
        .size           $_Z23dynamicRegisterIndexingPiii$_Z11getIndex185Pj,($_Z23dynamicRegisterIndexingPiii$_Z11getIndex186Pj - $_Z23dynamicRegisterIndexingPiii$_Z11getIndex185Pj)
$_Z23dynamicRegisterIndexingPiii$_Z11getIndex185Pj:
[----:B------:R-:W0:Y:S02]  /*7e20*/  LDCU.64 UR4, c[0x0][0x358] ;  /* 0x00006b00ff0477ac */ /* 0x000e240008000a00 */
[----:B0-----:R0:W0:Y:S02]  /*7e30*/  LD.E R4, desc[UR4][R4.64+0x2e4] ;  /* 0x0002e40404047980 */ /* 0x001024000c101900 */
[----:B0-----:R-:W-:Y:S05]  /*7e40*/  RET.REL.NODEC R20 `(_Z23dynamicRegisterIndexingPiii) ;  /* 0xffffff80146c7950 */ /* 0x001fea0003c3ffff */
        .type           $_Z23dynamicRegisterIndexingPiii$_Z11getIndex186Pj,@function
        .size           $_Z23dynamicRegisterIndexingPiii$_Z11getIndex186Pj,($_Z23dynamicRegisterIndexingPiii$_Z11getIndex187Pj - $_Z23dynamicRegisterIndexingPiii$_Z11getIndex186Pj)
$_Z23dynamicRegisterIndexingPiii$_Z11getIndex186Pj:
[----:B------:R-:W0:Y:S02]  /*7e50*/  LDCU.64 UR4, c[0x0][0x358] ;  /* 0x00006b00ff0477ac */ /* 0x000e240008000a00 */
[----:B0-----:R0:W0:Y:S02]  /*7e60*/  LD.E R4, desc[UR4][R4.64+0x2e8] ;  /* 0x0002e80404047980 */ /* 0x001024000c101900 */
[----:B0-----:R-:W-:Y:S05]  /*7e70*/  RET.REL.NODEC R20 `(_Z23dynamicRegisterIndexingPiii) ;  /* 0xffffff8014607950 */ /* 0x001fea0003c3ffff */
        .type           $_Z23dynamicRegisterIndexingPiii$_Z11getIndex187Pj,@function
        .size           $_Z23dynamicRegisterIndexingPiii$_Z11getIndex187Pj,($_Z23dynamicRegisterIndexingPiii$_Z11getIndex188Pj - $_Z23dynamicRegisterIndexingPiii$_Z11getIndex187Pj)
$_Z23dynamicRegisterIndexingPiii$_Z11getIndex187Pj:
[----:B------:R-:W0:Y:S02]  /*7e80*/  LDCU.64 UR4, c[0x0][0x358] ;  /* 0x00006b00ff0477ac */ /* 0x000e240008000a00 */
[----:B0-----:R0:W0:Y:S02]  /*7e90*/  LD.E R4, desc[UR4][R4.64+0x2ec] ;  /* 0x0002ec0404047980 */ /* 0x001024000c101900 */
[----:B0-----:R-:W-:Y:S05]  /*7ea0*/  RET.REL.NODEC R20 `(_Z23dynamicRegisterIndexingPiii) ;  /* 0xffffff8014547950 */ /* 0x001fea0003c3ffff */
        .type           $_Z23dynamicRegisterIndexingPiii$_Z11getIndex188Pj,@function
        .size           $_Z23dynamicRegisterIndexingPiii$_Z11getIndex188Pj,($_Z23dynamicRegisterIndexingPiii$_Z11getIndex189Pj - $_Z23dynamicRegisterIndexingPiii$_Z11getIndex188Pj)
$_Z23dynamicRegisterIndexingPiii$_Z11getIndex188Pj:
[----:B------:R-:W0:Y:S02]  /*7eb0*/  LDCU.64 UR4, c[0x0][0x358] ;  /* 0x00006b00ff0477ac */ /* 0x000e240008000a00 */
[----:B0-----:R0:W0:Y:S02]  /*7ec0*/  LD.E R4, desc[UR4][R4.64+0x2f0] ;  /* 0x0002f00404047980 */ /* 0x001024000c101900 */
[----:B0-----:R-:W-:Y:S05]  /*7ed0*/  RET.REL.NODEC R20 `(_Z23dynamicRegisterIndexingPiii) ;  /* 0xffffff8014487950 */ /* 0x001fea0003c3ffff */
        .type           $_Z23dynamicRegisterIndexingPiii$_Z11getIndex189Pj,@function
        .size           $_Z23dynamicRegisterIndexingPiii$_Z11getIndex189Pj,($_Z23dynamicRegisterIndexingPiii$_Z11getIndex190Pj - $_Z23dynamicRegisterIndexingPiii$_Z11getIndex189Pj)
$_Z23dynamicRegisterIndexingPiii$_Z11getIndex189Pj:
[----:B------:R-:W0:Y:S02]  /*7ee0*/  LDCU.64 UR4, c[0x0][0x358] ;  /* 0x00006b00ff0477ac */ /* 0x000e240008000a00 */
[----:B0-----:R0:W0:Y:S02]  /*7ef0*/  LD.E R4, desc[UR4][R4.64+0x2f4] ;  /* 0x0002f40404047980 */ /* 0x001024000c101900 */
[----:B0-----:R-:W-:Y:S05]  /*7f00*/  RET.REL.NODEC R20 `(_Z23dynamicRegisterIndexingPiii) ;  /* 0xffffff80143c7950 */ /* 0x001fea0003c3ffff */
        .type           $_Z23dynamicRegisterIndexingPiii$_Z11getIndex190Pj,@function
        .size           $_Z23dynamicRegisterIndexingPiii$_Z11getIndex190Pj,($_Z23dynamicRegisterIndexingPiii$_Z11getIndex191Pj - $_Z23dynamicRegisterIndexingPiii$_Z11getIndex190Pj)
$_Z23dynamicRegisterIndexingPiii$_Z11getIndex190Pj:
[----:B------:R-:W0:Y:S02]  /*7f10*/  LDCU.64 UR4, c[0x0][0x358] ;  /* 0x00006b00ff0477ac */ /* 0x000e240008000a00 */
[----:B0-----:R0:W0:Y:S02]  /*7f20*/  LD.E R4, desc[UR4][R4.64+0x2f8] ;  /* 0x0002f80404047980 */ /* 0x001024000c101900 */
[----:B0-----:R-:W-:Y:S05]  /*7f30*/  RET.REL.NODEC R20 `(_Z23dynamicRegisterIndexingPiii) ;  /* 0xffffff8014307950 */ /* 0x001fea0003c3ffff */
        .type           $_Z23dynamicRegisterIndexingPiii$_Z11getIndex191Pj,@function
        .size           $_Z23dynamicRegisterIndexingPiii$_Z11getIndex191Pj,($_Z23dynamicRegisterIndexingPiii$_Z11getIndex192Pj - $_Z23dynamicRegisterIndexingPiii$_Z11getIndex191Pj)
$_Z23dynamicRegisterIndexingPiii$_Z11getIndex191Pj:
[----:B------:R-:W0:Y:S02]  /*7f40*/  LDCU.64 UR4, c[0x0][0x358] ;  /* 0x00006b00ff0477ac */ /* 0x000e240008000a00 */
[----:B0-----:R0:W0:Y:S02]  /*7f50*/  LD.E R4, desc[UR4][R4.64+0x2fc] ;  /* 0x0002fc0404047980 */ /* 0x001024000c101900 */
[----:B0-----:R-:W-:Y:S05]  /*7f60*/  RET.REL.NODEC R20 `(_Z23dynamicRegisterIndexingPiii) ;  /* 0xffffff8014247950 */ /* 0x001fea0003c3ffff */
        .type           $_Z23dynamicRegisterIndexingPiii$_Z11getIndex192Pj,@function
        .size           $_Z23dynamicRegisterIndexingPiii$_Z11getIndex192Pj,($_Z23dynamicRegisterIndexingPiii$_Z11getIndex193Pj - $_Z23dynamicRegisterIndexingPiii$_Z11getIndex192Pj)
$_Z23dynamicRegisterIndexingPiii$_Z11getIndex192Pj:
[----:B------:R-:W0:Y:S02]  /*7f70*/  LDCU.64 UR4, c[0x0][0x358] ;  /* 0x00006b00ff0477ac */ /* 0x000e240008000a00 */
[----:B0-----:R0:W0:Y:S02]  /*7f80*/  LD.E R4, desc[UR4][R4.64+0x300] ;  /* 0x0003000404047980 */ /* 0x001024000c101900 */
[----:B0-----:R-:W-:Y:S05]  /*7f90*/  RET.REL.NODEC R20 `(_Z23dynamicRegisterIndexingPiii) ;  /* 0xffffff8014187950 */ /* 0x001fea0003c3ffff */
        .type           $_Z23dynamicRegisterIndexingPiii$_Z11getIndex193Pj,@function
        .size           $_Z23dynamicRegisterIndexingPiii$_Z11getIndex193Pj,($_Z23dynamicRegisterIndexingPiii$_Z11getIndex194Pj - $_Z23dynamicRegisterIndexingPiii$_Z11getIndex193Pj)
$_Z23dynamicRegisterIndexingPiii$_Z11getIndex193Pj:
[----:B------:R-:W0:Y:S02]  /*7fa0*/  LDCU.64 UR4, c[0x0][0x358] ;  /* 0x00006b00ff0477ac */ /* 0x000e240008000a00 */
[----:B0-----:R0:W0:Y:S02]  /*7fb0*/  LD.E R4, desc[UR4][R4.64+0x304] ;  /* 0x0003040404047980 */ /* 0x001024000c101900 */
[----:B0-----:R-:W-:Y:S05]  /*7fc0*/  RET.REL.NODEC R20 `(_Z23dynamicRegisterIndexingPiii) ;  /* 0xffffff80140c7950 */ /* 0x001fea0003c3ffff */
        .type           $_Z23dynamicRegisterIndexingPiii$_Z11getIndex194Pj,@function
        .size           $_Z23dynamicRegisterIndexingPiii$_Z11getIndex194Pj,($_Z23dynamicRegisterIndexingPiii$_Z11getIndex195Pj - $_Z23dynamicRegisterIndexingPiii$_Z11getIndex194Pj)
$_Z23dynamicRegisterIndexingPiii$_Z11getIndex194Pj:
[----:B------:R-:W0:Y:S02]  /*7fd0*/  LDCU.64 UR4, c[0x0][0x358] ;  /* 0x00006b00ff0477ac */ /* 0x000e240008000a00 */
[----:B0-----:R0:W0:Y:S02]  /*7fe0*/  LD.E R4, desc[UR4][R4.64+0x308] ;  /* 0x0003080404047980 */ /* 0x001024000c101900 */
[----:B0-----:R-:W-:Y:S05]  /*7ff0*/  RET.REL.NODEC R20 `(_Z23dynamicRegisterIndexingPiii) ;  /* 0xffffff8014007950 */ /* 0x001fea0003c3ffff */
        .type           $_Z23dynamicRegisterIndexingPiii$_Z11getIndex195Pj,@function
        .size           $_Z23dynamicRegisterIndexingPiii$_Z11getIndex195Pj,($_Z23dynamicRegisterIndexingPiii$_Z11getIndex196Pj - $_Z23dynamicRegisterIndexingPiii$_Z11getIndex195Pj)
$_Z23dynamicRegisterIndexingPiii$_Z11getIndex195Pj:
[----:B------:R-:W0:Y:S02]  /*8000*/  LDCU.64 UR4, c[0x0][0x358] ;  /* 0x00006b00ff0477ac */ /* 0x000e240008000a00 */
[----:B0-----:R0:W0:Y:S02]  /*8010*/  LD.E R4, desc[UR4][R4.64+0x30c] ;  /* 0x00030c0404047980 */ /* 0x001024000c101900 */
[----:B0-----:R-:W-:Y:S05]  /*8020*/  RET.REL.NODEC R20 `(_Z23dynamicRegisterIndexingPiii) ;  /* 0xffffff7c14f47950 */ /* 0x001fea0003c3ffff */
        .type           $_Z23dynamicRegisterIndexingPiii$_Z11getIndex196Pj,@function
        .size           $_Z23dynamicRegisterIndexingPiii$_Z11getIndex196Pj,($_Z23dynamicRegisterIndexingPiii$_Z11getIndex197Pj - $_Z23dynamicRegisterIndexingPiii$_Z11getIndex196Pj)
$_Z23dynamicRegisterIndexingPiii$_Z11getIndex196Pj:
[----:B------:R-:W0:Y:S02]  /*8030*/  LDCU.64 UR4, c[0x0][0x358] ;  /* 0x00006b00ff0477ac */ /* 0x000e240008000a00 */
[----:B0-----:R0:W0:Y:S02]  /*8040*/  LD.E R4, desc[UR4][R4.64+0x310] ;  /* 0x0003100404047980 */ /* 0x001024000c101900 */
[----:B0-----:R-:W-:Y:S05]  /*8050*/  RET.REL.NODEC R20 `(_Z23dynamicRegisterIndexingPiii) ;  /* 0xffffff7c14e87950 */ /* 0x001fea0003c3ffff */
        .type           $_Z23dynamicRegisterIndexingPiii$_Z11getIndex197Pj,@function
        .size           $_Z23dynamicRegisterIndexingPiii$_Z11getIndex197Pj,($_Z23dynamicRegisterIndexingPiii$_Z11getIndex198Pj - $_Z23dynamicRegisterIndexingPiii$_Z11getIndex197Pj)
$_Z23dynamicRegisterIndexingPiii$_Z11getIndex197Pj:
[----:B------:R-:W0:Y:S02]  /*8060*/  LDCU.64 UR4, c[0x0][0x358] ;  /* 0x00006b00ff0477ac */ /* 0x000e240008000a00 */
[----:B0-----:R0:W0:Y:S02]  /*8070*/  LD.E R4, desc[UR4][R4.64+0x314] ;  /* 0x0003140404047980 */ /* 0x001024000c101900 */
[----:B0-----:R-:W-:Y:S05]  /*8080*/  RET.REL.NODEC R20 `(_Z23dynamicRegisterIndexingPiii) ;  /* 0xffffff7c14dc7950 */ /* 0x001fea0003c3ffff */
        .type           $_Z23dynamicRegisterIndexingPiii$_Z11getIndex198Pj,@function
        .size           $_Z23dynamicRegisterIndexingPiii$_Z11getIndex198Pj,($_Z23dynamicRegisterIndexingPiii$_Z11getIndex199Pj - $_Z23dynamicRegisterIndexingPiii$_Z11getIndex198Pj)
$_Z23dynamicRegisterIndexingPiii$_Z11getIndex198Pj:
[----:B------:R-:W0:Y:S02]  /*8090*/  LDCU.64 UR4, c[0x0][0x358] ;  /* 0x00006b00ff0477ac */ /* 0x000e240008000a00 */
[----:B0-----:R0:W0:Y:S02]  /*80a0*/  LD.E R4, desc[UR4][R4.64+0x318] ;  /* 0x0003180404047980 */ /* 0x001024000c101900 */
[----:B0-----:R-:W-:Y:S05]  /*80b0*/  RET.REL.NODEC R20 `(_Z23dynamicRegisterIndexingPiii) ;  /* 0xffffff7c14d07950 */ /* 0x001fea0003c3ffff */
        .type           $_Z23dynamicRegisterIndexingPiii$_Z11getIndex199Pj,@function
        .size           $_Z23dynamicRegisterIndexingPiii$_Z11getIndex199Pj,($_Z23dynamicRegisterIndexingPiii$_Z11getIndex200Pj - $_Z23dynamicRegisterIndexingPiii$_Z11getIndex199Pj)
$_Z23dynamicRegisterIndexingPiii$_Z11getIndex199Pj:
[----:B------:R-:W0:Y:S02]  /*80c0*/  LDCU.64 UR4, c[0x0][0x358] ;  /* 0x00006b00ff0477ac */ /* 0x000e240008000a00 */
[----:B0-----:R0:W0:Y:S02]  /*80d0*/  LD.E R4, desc[UR4][R4.64+0x31c] ;  /* 0x00031c0404047980 */ /* 0x001024000c101900 */
[----:B0-----:R-:W-:Y:S05]  /*80e0*/  RET.REL.NODEC R20 `(_Z23dynamicRegisterIndexingPiii) ;  /* 0xffffff7c14c47950 */ /* 0x001fea0003c3ffff */
        .type           $_Z23dynamicRegisterIndexingPiii$_Z11getIndex200Pj,@function
        .size           $_Z23dynamicRegisterIndexingPiii$_Z11getIndex200Pj,($_Z23dynamicRegisterIndexingPiii$_Z11getIndex201Pj - $_Z23dynamicRegisterIndexingPiii$_Z11getIndex200Pj)
$_Z23dynamicRegisterIndexingPiii$_Z11getIndex200Pj:
[----:B------:R-:W0:Y:S02]  /*80f0*/  LDCU.64 UR4, c[0x0][0x358] ;  /* 0x00006b00ff0477ac */ /* 0x000e240008000a00 */
[----:B0-----:R0:W0:Y:S02]  /*8100*/  LD.E R4, desc[UR4][R4.64+0x320] ;  /* 0x0003200404047980 */ /* 0x001024000c101900 */
[----:B0-----:R-:W-:Y:S05]  /*8110*/  RET.REL.NODEC R20 `(_Z23dynamicRegisterIndexingPiii) ;  /* 0xffffff7c14b87950 */ /* 0x001fea0003c3ffff */
        .type           $_Z23dynamicRegisterIndexingPiii$_Z11getIndex201Pj,@function
        .size           $_Z23dynamicRegisterIndexingPiii$_Z11getIndex201Pj,($_Z23dynamicRegisterIndexingPiii$_Z11getIndex202Pj - $_Z23dynamicRegisterIndexingPiii$_Z11getIndex201Pj)
$_Z23dynamicRegisterIndexingPiii$_Z11getIndex201Pj:
[----:B------:R-:W0:Y:S02]  /*8120*/  LDCU.64 UR4, c[0x0][0x358] ;  /* 0x00006b00ff0477ac */ /* 0x000e240008000a00 */
[----:B0-----:R0:W0:Y:S02]  /*8130*/  LD.E R4, desc[UR4][R4.64+0x324] ;  /* 0x0003240404047980 */ /* 0x001024000c101900 */
[----:B0-----:R-:W-:Y:S05]  /*8140*/  RET.REL.NODEC R20 `(_Z23dynamicRegisterIndexingPiii) ;  /* 0xffffff7c14ac7950 */ /* 0x001fea0003c3ffff */
        .type           $_Z23dynamicRegisterIndexingPiii$_Z11getIndex202Pj,@function
        .size           $_Z23dynamicRegisterIndexingPiii$_Z11getIndex202Pj,($_Z23dynamicRegisterIndexingPiii$_Z11getIndex203Pj - $_Z23dynamicRegisterIndexingPiii$_Z11getIndex202Pj)
$_Z23dynamicRegisterIndexingPiii$_Z11getIndex202Pj:
[----:B------:R-:W0:Y:S02]  /*8150*/  LDCU.64 UR4, c[0x0][0x358] ;  /* 0x00006b00ff0477ac */ /* 0x000e240008000a00 */
[----:B0-----:R0:W0:Y:S02]  /*8160*/  LD.E R4, desc[UR4][R4.64+0x328] ;  /* 0x0003280404047980 */ /* 0x001024000c101900 */
[----:B0-----:R-:W-:Y:S05]  /*8170*/  RET.REL.NODEC R20 `(_Z23dynamicRegisterIndexingPiii) ;  /* 0xffffff7c14a07950 */ /* 0x001fea0003c3ffff */
        .type           $_Z23dynamicRegisterIndexingPiii$_Z11getIndex203Pj,@function
        .size           $_Z23dynamicRegisterIndexingPiii$_Z11getIndex203Pj,($_Z23dynamicRegisterIndexingPiii$_Z11getIndex204Pj - $_Z23dynamicRegisterIndexingPiii$_Z11getIndex203Pj)
$_Z23dynamicRegisterIndexingPiii$_Z11getIndex203Pj:
[----:B------:R-:W0:Y:S02]  /*8180*/  LDCU.64 UR4, c[0x0][0x358] ;  /* 0x00006b00ff0477ac */ /* 0x000e240008000a00 */
[----:B0-----:R0:W0:Y:S02]  /*8190*/  LD.E R4, desc[UR4][R4.64+0x32c] ;  /* 0x00032c0404047980 */ /* 0x001024000c101900 */
[----:B0-----:R-:W-:Y:S05]  /*81a0*/  RET.REL.NODEC R20 `(_Z23dynamicRegisterIndexingPiii) ;  /* 0xffffff7c14947950 */ /* 0x001fea0003c3ffff */
        .type           $_Z23dynamicRegisterIndexingPiii$_Z11getIndex204Pj,@function
        .size           $_Z23dynamicRegisterIndexingPiii$_Z11getIndex204Pj,($_Z23dynamicRegisterIndexingPiii$_Z11getIndex205Pj - $_Z23dynamicRegisterIndexingPiii$_Z11getIndex204Pj)
$_Z23dynamicRegisterIndexingPiii$_Z11getIndex204Pj:
[----:B------:R-:W0:Y:S02]  /*81b0*/  LDCU.64 UR4, c[0x0][0x358] ;  /* 0x00006b00ff0477ac */ /* 0x000e240008000a00 */
[----:B0-----:R0:W0:Y:S02]  /*81c0*/  LD.E R4, desc[UR4][R4.64+0x330] ;  /* 0x0003300404047980 */ /* 0x001024000c101900 */
[----:B0-----:R-:W-:Y:S05]  /*81d0*/  RET.REL.NODEC R20 `(_Z23dynamicRegisterIndexingPiii) ;  /* 0xffffff7c14887950 */ /* 0x001fea0003c3ffff */
        .type           $_Z23dynamicRegisterIndexingPiii$_Z11getIndex205Pj,@function
        .size           $_Z23dynamicRegisterIndexingPiii$_Z11getIndex205Pj,($_Z23dynamicRegisterIndexingPiii$_Z11getIndex206Pj - $_Z23dynamicRegisterIndexingPiii$_Z11getIndex205Pj)
$_Z23dynamicRegisterIndexingPiii$_Z11getIndex205Pj:
[----:B------:R-:W0:Y:S02]  /*81e0*/  LDCU.64 UR4, c[0x0][0x358] ;  /* 0x00006b00ff0477ac */ /* 0x000e240008000a00 */
[----:B0-----:R0:W0:Y:S02]  /*81f0*/  LD.E R4, desc[UR4][R4.64+0x334] ;  /* 0x0003340404047980 */ /* 0x001024000c101900 */
[----:B0-----:R-:W-:Y:S05]  /*8200*/  RET.REL.NODEC R20 `(_Z23dynamicRegisterIndexingPiii) ;  /* 0xffffff7c147c7950 */ /* 0x001fea0003c3ffff */
        .type           $_Z23dynamicRegisterIndexingPiii$_Z11getIndex206Pj,@function
        .size           $_Z23dynamicRegisterIndexingPiii$_Z11getIndex206Pj,($_Z23dynamicRegisterIndexingPiii$_Z11getIndex207Pj - $_Z23dynamicRegisterIndexingPiii$_Z11getIndex206Pj)
$_Z23dynamicRegisterIndexingPiii$_Z11getIndex206Pj:
[----:B------:R-:W0:Y:S02]  /*8210*/  LDCU.64 UR4, c[0x0][0x358] ;  /* 0x00006b00ff0477ac */ /* 0x000e240008000a00 */
[----:B0-----:R0:W0:Y:S02]  /*8220*/  LD.E R4, desc[UR4][R4.64+0x338] ;  /* 0x0003380404047980 */ /* 0x001024000c101900 */
[----:B0-----:R-:W-:Y:S05]  /*8230*/  RET.REL.NODEC R20 `(_Z23dynamicRegisterIndexingPiii) ;  /* 0xffffff7c14707950 */ /* 0x001fea0003c3ffff */
        .type           $_Z23dynamicRegisterIndexingPiii$_Z11getIndex207Pj,@function
        .size           $_Z23dynamicRegisterIndexingPiii$_Z11getIndex207Pj,($_Z23dynamicRegisterIndexingPiii$_Z11getIndex208Pj - $_Z23dynamicRegisterIndexingPiii$_Z11getIndex207Pj)
$_Z23dynamicRegisterIndexingPiii$_Z11getIndex207Pj:
[----:B------:R-:W0:Y:S02]  /*8240*/  LDCU.64 UR4, c[0x0][0x358] ;  /* 0x00006b00ff0477ac */ /* 0x000e240008000a00 */
[----:B0-----:R0:W0:Y:S02]  /*8250*/  LD.E R4, desc[UR4][R4.64+0x33c] ;  /* 0x00033c0404047980 */ /* 0x001024000c101900 */
[----:B0-----:R-:W-:Y:S05]  /*8260*/  RET.REL.NODEC R20 `(_Z23dynamicRegisterIndexingPiii) ;  /* 0xffffff7c14647950 */ /* 0x001fea0003c3ffff */
        .type           $_Z23dynamicRegisterIndexingPiii$_Z11getIndex208Pj,@function
        .size           $_Z23dynamicRegisterIndexingPiii$_Z11getIndex208Pj,($_Z23dynamicRegisterIndexingPiii$_Z11getIndex209Pj - $_Z23dynamicRegisterIndexingPiii$_Z11getIndex208Pj)
$_Z23dynamicRegisterIndexingPiii$_Z11getIndex208Pj:
[----:B------:R-:W0:Y:S02]  /*8270*/  LDCU.64 UR4, c[0x0][0x358] ;  /* 0x00006b00ff0477ac */ /* 0x000e240008000a00 */
[----:B0-----:R0:W0:Y:S02]  /*8280*/  LD.E R4, desc[UR4][R4.64+0x340] ;  /* 0x0003400404047980 */ /* 0x001024000c101900 */
[----:B0-----:R-:W-:Y:S05]  /*8290*/  RET.REL.NODEC R20 `(_Z23dynamicRegisterIndexingPiii) ;  /* 0xffffff7c14587950 */ /* 0x001fea0003c3ffff */
        .type           $_Z23dynamicRegisterIndexingPiii$_Z11getIndex209Pj,@function
        .size           $_Z23dynamicRegisterIndexingPiii$_Z11getIndex209Pj,($_Z23dynamicRegisterIndexingPiii$_Z11getIndex211Pj - $_Z23dynamicRegisterIndexingPiii$_Z11getIndex209Pj)
$_Z23dynamicRegisterIndexingPiii$_Z11getIndex209Pj:
[----:B------:R-:W0:Y:S02]  /*82a0*/  LDCU.64 UR4, c[0x0][0x358] ;  /* 0x00006b00ff0477ac */ /* 0x000e240008000a00 */
[----:B0-----:R0:W0:Y:S02]  /*82b0*/  LD.E R4, desc[UR4][R4.64+0x344] ;  /* 0x0003440404047980 */ /* 0x001024000c101900 */
[----:B0-----:R-:W-:Y:S05]  /*82c0*/  RET.REL.NODEC R20 `(_Z23dynamicRegisterIndexingPiii) ;  /* 0xffffff7c144c7950 */ /* 0x001fea0003c3ffff */
        .type           $_Z23dynamicRegisterIndexingPiii$_Z11getIndex211Pj,@function
        .size           $_Z23dynamicRegisterIndexingPiii$_Z11getIndex211Pj,($_Z23dynamicRegisterIndexingPiii$_Z11getIndex212Pj - $_Z23dynamicRegisterIndexingPiii$_Z11getIndex211Pj)
$_Z23dynamicRegisterIndexingPiii$_Z11getIndex211Pj:
[----:B------:R-:W0:Y:S02]  /*82d0*/  LDCU.64 UR4, c[0x0][0x358] ;  /* 0x00006b00ff0477ac */ /* 0x000e240008000a00 */
[----:B0-----:R0:W0:Y:S02]  /*82e0*/  LD.E R4, desc[UR4][R4.64+0x34c] ;  /* 0x00034c0404047980 */ /* 0x001024000c101900 */
[----:B0-----:R-:W-:Y:S05]  /*82f0*/  RET.REL.NODEC R20 `(_Z23dynamicRegisterIndexingPiii) ;  /* 0xffffff7c14407950 */ /* 0x001fea0003c3ffff */
        .type           $_Z23dynamicRegisterIndexingPiii$_Z11getIndex212Pj,@function
        .size           $_Z23dynamicRegisterIndexingPiii$_Z11getIndex212Pj,($_Z23dynamicRegisterIndexingPiii$_Z11getIndex213Pj - $_Z23dynamicRegisterIndexingPiii$_Z11getIndex212Pj)
$_Z23dynamicRegisterIndexingPiii$_Z11getIndex212Pj:
[----:B------:R-:W0:Y:S02]  /*8300*/  LDCU.64 UR4, c[0x0][0x358] ;  /* 0x00006b00ff0477ac */ /* 0x000e240008000a00 */
[----:B0-----:R0:W0:Y:S02]  /*8310*/  LD.E R4, desc[UR4][R4.64+0x350] ;  /* 0x0003500404047980 */ /* 0x001024000c101900 */
[----:B0-----:R-:W-:Y:S05]  /*8320*/  RET.REL.NODEC R20 `(_Z23dynamicRegisterIndexingPiii) ;  /* 0xffffff7c14347950 */ /* 0x001fea0003c3ffff */
        .type           $_Z23dynamicRegisterIndexingPiii$_Z11getIndex213Pj,@function
        .size           $_Z23dynamicRegisterIndexingPiii$_Z11getIndex213Pj,($_Z23dynamicRegisterIndexingPiii$_Z11getIndex214Pj - $_Z23dynamicRegisterIndexingPiii$_Z11getIndex213Pj)
$_Z23dynamicRegisterIndexingPiii$_Z11getIndex213Pj:
[----:B------:R-:W0:Y:S02]  /*8330*/  LDCU.64 UR4, c[0x0][0x358] ;  /* 0x00006b00ff0477ac */ /* 0x000e240008000a00 */
[----:B0-----:R0:W0:Y:S02]  /*8340*/  LD.E R4, desc[UR4][R4.64+0x354] ;  /* 0x0003540404047980 */ /* 0x001024000c101900 */
[----:B0-----:R-:W-:Y:S05]  /*8350*/  RET.REL.NODEC R20 `(_Z23dynamicRegisterIndexingPiii) ;  /* 0xffffff7c14287950 */ /* 0x001fea0003c3ffff */
        .type           $_Z23dynamicRegisterIndexingPiii$_Z11getIndex214Pj,@function
        .size           $_Z23dynamicRegisterIndexingPiii$_Z11getIndex214Pj,($_Z23dynamicRegisterIndexingPiii$_Z11getIndex215Pj - $_Z23dynamicRegisterIndexingPiii$_Z11getIndex214Pj)
$_Z23dynamicRegisterIndexingPiii$_Z11getIndex214Pj:
[----:B------:R-:W0:Y:S02]  /*8360*/  LDCU.64 UR4, c[0x0][0x358] ;  /* 0x00006b00ff0477ac */ /* 0x000e240008000a00 */
[----:B0-----:R0:W0:Y:S02]  /*8370*/  LD.E R4, desc[UR4][R4.64+0x358] ;  /* 0x0003580404047980 */ /* 0x001024000c101900 */
[----:B0-----:R-:W-:Y:S05]  /*8380*/  RET.REL.NODEC R20 `(_Z23dynamicRegisterIndexingPiii) ;  /* 0xffffff7c141c7950 */ /* 0x001fea0003c3ffff */
        .type           $_Z23dynamicRegisterIndexingPiii$_Z11getIndex215Pj,@function
        .size           $_Z23dynamicRegisterIndexingPiii$_Z11getIndex215Pj,($_Z23dynamicRegisterIndexingPiii$_Z11getIndex216Pj - $_Z23dynamicRegisterIndexingPiii$_Z11getIndex215Pj)
$_Z23dynamicRegisterIndexingPiii$_Z11getIndex215Pj:
[----:B------:R-:W0:Y:S02]  /*8390*/  LDCU.64 UR4, c[0x0][0x358] ;  /* 0x00006b00ff0477ac */ /* 0x000e240008000a00 */
[----:B0-----:R0:W0:Y:S02]  /*83a0*/  LD.E R4, desc[UR4][R4.64+0x35c] ;  /* 0x00035c0404047980 */ /* 0x001024000c101900 */
[----:B0-----:R-:W-:Y:S05]  /*83b0*/  RET.REL.NODEC R20 `(_Z23dynamicRegisterIndexingPiii) ;  /* 0xffffff7c14107950 */ /* 0x001fea0003c3ffff */
        .type           $_Z23dynamicRegisterIndexingPiii$_Z11getIndex216Pj,@function
        .size           $_Z23dynamicRegisterIndexingPiii$_Z11getIndex216Pj,($_Z23dynamicRegisterIndexingPiii$_Z11getIndex217Pj - $_Z23dynamicRegisterIndexingPiii$_Z11getIndex216Pj)
$_Z23dynamicRegisterIndexingPiii$_Z11getIndex216Pj:
[----:B------:R-:W0:Y:S02]  /*83c0*/  LDCU.64 UR4, c[0x0][0x358] ;  /* 0x00006b00ff0477ac */ /* 0x000e240008000a00 */
[----:B0-----:R0:W0:Y:S02]  /*83d0*/  LD.E R4, desc[UR4][R4.64+0x360] ;  /* 0x0003600404047980 */ /* 0x001024000c101900 */
[----:B0-----:R-:W-:Y:S05]  /*83e0*/  RET.REL.NODEC R20 `(_Z23dynamicRegisterIndexingPiii) ;  /* 0xffffff7c14047950 */ /* 0x001fea0003c3ffff */
        .type           $_Z23dynamicRegisterIndexingPiii$_Z11getIndex217Pj,@function
        .size           $_Z23dynamicRegisterIndexingPiii$_Z11getIndex217Pj,($_Z23dynamicRegisterIndexingPiii$_Z11getIndex218Pj - $_Z23dynamicRegisterIndexingPiii$_Z11getIndex217Pj)
$_Z23dynamicRegisterIndexingPiii$_Z11getIndex217Pj:
[----:B------:R-:W0:Y:S02]  /*83f0*/  LDCU.64 UR4, c[0x0][0x358] ;  /* 0x00006b00ff0477ac */ /* 0x000e240008000a00 */
[----:B0-----:R0:W0:Y:S02]  /*8400*/  LD.E R4, desc[UR4][R4.64+0x364] ;  /* 0x0003640404047980 */ /* 0x001024000c101900 */
[----:B0-----:R-:W-:Y:S05]  /*8410*/  RET.REL.NODEC R20 `(_Z23dynamicRegisterIndexingPiii) ;  /* 0xffffff7814f87950 */ /* 0x001fea0003c3ffff */
        .type           $_Z23dynamicRegisterIndexingPiii$_Z11getIndex218Pj,@function
        .size           $_Z23dynamicRegisterIndexingPiii$_Z11getIndex218Pj,($_Z23dynamicRegisterIndexingPiii$_Z11getIndex219Pj - $_Z23dynamicRegisterIndexingPiii$_Z11getIndex218Pj)
$_Z23dynamicRegisterIndexingPiii$_Z11getIndex218Pj:
[----:B------:R-:W0:Y:S02]  /*8420*/  LDCU.64 UR4, c[0x0][0x358] ;  /* 0x00006b00ff0477ac */ /* 0x000e240008000a00 */
[----:B0-----:R0:W0:Y:S02]  /*8430*/  LD.E R4, desc[UR4][R4.64+0x368] ;  /* 0x0003680404047980 */ /* 0x001024000c101900 */
[----:B0-----:R-:W-:Y:S05]  /*8440*/  RET.REL.NODEC R20 `(_Z23dynamicRegisterIndexingPiii) ;  /* 0xffffff7814ec7950 */ /* 0x001fea0003c3ffff */
        .type           $_Z23dynamicRegisterIndexingPiii$_Z11getIndex219Pj,@function
        .size           $_Z23dynamicRegisterIndexingPiii$_Z11getIndex219Pj,($_Z23dynamicRegisterIndexingPiii$_Z11getIndex221Pj - $_Z23dynamicRegisterIndexingPiii$_Z11getIndex219Pj)
$_Z23dynamicRegisterIndexingPiii$_Z11getIndex219Pj:
[----:B------:R-:W0:Y:S02]  /*8450*/  LDCU.64 UR4, c[0x0][0x358] ;  /* 0x00006b00ff0477ac */ /* 0x000e240008000a00 */
[----:B0-----:R0:W0:Y:S02]  /*8460*/  LD.E R4, desc[UR4][R4.64+0x36c] ;  /* 0x00036c0404047980 */ /* 0x001024000c101900 */
[----:B0-----:R-:W-:Y:S05]  /*8470*/  RET.REL.NODEC R20 `(_Z23dynamicRegisterIndexingPiii) ;  /* 0xffffff7814e07950 */ /* 0x001fea0003c3ffff */
        .type           $_Z23dynamicRegisterIndexingPiii$_Z11getIndex221Pj,@function
        .size           $_Z23dynamicRegisterIndexingPiii$_Z11getIndex221Pj,($_Z23dynamicRegisterIndexingPiii$_Z11getIndex222Pj - $_Z23dynamicRegisterIndexingPiii$_Z11getIndex221Pj)
$_Z23dynamicRegisterIndexingPiii$_Z11getIndex221Pj:
[----:B------:R-:W0:Y:S02]  /*8480*/  LDCU.64 UR4, c[0x0][0x358] ;  /* 0x00006b00ff0477ac */ /* 0x000e240008000a00 */
[----:B0-----:R0:W0:Y:S02]  /*8490*/  LD.E R4, desc[UR4][R4.64+0x374] ;  /* 0x0003740404047980 */ /* 0x001024000c101900 */
[----:B0-----:R-:W-:Y:S05]  /*84a0*/  RET.REL.NODEC R20 `(_Z23dynamicRegisterIndexingPiii) ;  /* 0xffffff7814d47950 */ /* 0x001fea0003c3ffff */
        .type           $_Z23dynamicRegisterIndexingPiii$_Z11getIndex222Pj,@function
        .size           $_Z23dynamicRegisterIndexingPiii$_Z11getIndex222Pj,($_Z23dynamicRegisterIndexingPiii$_Z11getIndex223Pj - $_Z23dynamicRegisterIndexingPiii$_Z11getIndex222Pj)
$_Z23dynamicRegisterIndexingPiii$_Z11getIndex222Pj:
[----:B------:R-:W0:Y:S02]  /*84b0*/  LDCU.64 UR4, c[0x0][0x358] ;  /* 0x00006b00ff0477ac */ /* 0x000e240008000a00 */
[----:B0-----:R0:W0:Y:S02]  /*84c0*/  LD.E R4, desc[UR4][R4.64+0x378] ;  /* 0x0003780404047980 */ /* 0x001024000c101900 */
[----:B0-----:R-:W-:Y:S05]  /*84d0*/  RET.REL.NODEC R20 `(_Z23dynamicRegisterIndexingPiii) ;  /* 0xffffff7814c87950 */ /* 0x001fea0003c3ffff */
        .type           $_Z23dynamicRegisterIndexingPiii$_Z11getIndex223Pj,@function
        .size           $_Z23dynamicRegisterIndexingPiii$_Z11getIndex223Pj,($_Z23dynamicRegisterIndexingPiii$_Z11getIndex224Pj - $_Z23dynamicRegisterIndexingPiii$_Z11getIndex223Pj)
$_Z23dynamicRegisterIndexingPiii$_Z11getIndex223Pj:
[----:B------:R-:W0:Y:S02]  /*84e0*/  LDCU.64 UR4, c[0x0][0x358] ;  /* 0x00006b00ff0477ac */ /* 0x000e240008000a00 */
[----:B0-----:R0:W0:Y:S02]  /*84f0*/  LD.E R4, desc[UR4][R4.64+0x37c] ;  /* 0x00037c0404047980 */ /* 0x001024000c101900 */
[----:B0-----:R-:W-:Y:S05]  /*8500*/  RET.REL.NODEC R20 `(_Z23dynamicRegisterIndexingPiii) ;  /* 0xffffff7814bc7950 */ /* 0x001fea0003c3ffff */
        .type           $_Z23dynamicRegisterIndexingPiii$_Z11getIndex224Pj,@function
        .size           $_Z23dynamicRegisterIndexingPiii$_Z11getIndex224Pj,($_Z23dynamicRegisterIndexingPiii$_Z11getIndex225Pj - $_Z23dynamicRegisterIndexingPiii$_Z11getIndex224Pj)
$_Z23dynamicRegisterIndexingPiii$_Z11getIndex224Pj:
[----:B------:R-:W0:Y:S02]  /*8510*/  LDCU.64 UR4, c[0x0][0x358] ;  /* 0x00006b00ff0477ac */ /* 0x000e240008000a00 */
[----:B0-----:R0:W0:Y:S02]  /*8520*/  LD.E R4, desc[UR4][R4.64+0x380] ;  /* 0x0003800404047980 */ /* 0x001024000c101900 */
[----:B0-----:R-:W-:Y:S05]  /*8530*/  RET.REL.NODEC R20 `(_Z23dynamicRegisterIndexingPiii) ;  /* 0xffffff7814b07950 */ /* 0x001fea0003c3ffff */
        .type           $_Z23dynamicRegisterIndexingPiii$_Z11getIndex225Pj,@function
        .size           $_Z23dynamicRegisterIndexingPiii$_Z11getIndex225Pj,($_Z23dynamicRegisterIndexingPiii$_Z11getIndex226Pj - $_Z23dynamicRegisterIndexingPiii$_Z11getIndex225Pj)
$_Z23dynamicRegisterIndexingPiii$_Z11getIndex225Pj:
[----:B------:R-:W0:Y:S02]  /*8540*/  LDCU.64 UR4, c[0x0][0x358] ;  /* 0x00006b00ff0477ac */ /* 0x000e240008000a00 */
[----:B0-----:R0:W0:Y:S02]  /*8550*/  LD.E R4, desc[UR4][R4.64+0x384] ;  /* 0x0003840404047980 */ /* 0x001024000c101900 */
[----:B0-----:R-:W-:Y:S05]  /*8560*/  RET.REL.NODEC R20 `(_Z23dynamicRegisterIndexingPiii) ;  /* 0xffffff7814a47950 */ /* 0x001fea0003c3ffff */
        .type           $_Z23dynamicRegisterIndexingPiii$_Z11getIndex226Pj,@function
        .size           $_Z23dynamicRegisterIndexingPiii$_Z11getIndex226Pj,($_Z23dynamicRegisterIndexingPiii$_Z11getIndex227Pj - $_Z23dynamicRegisterIndexingPiii$_Z11getIndex226Pj)
$_Z23dynamicRegisterIndexingPiii$_Z11getIndex226Pj:
[----:B------:R-:W0:Y:S02]  /*8570*/  LDCU.64 UR4, c[0x0][0x358] ;  /* 0x00006b00ff0477ac */ /* 0x000e240008000a00 */
[----:B0-----:R0:W0:Y:S02]  /*8580*/  LD.E R4, desc[UR4][R4.64+0x388] ;  /* 0x0003880404047980 */ /* 0x001024000c101900 */
[----:B0-----:R-:W-:Y:S05]  /*8590*/  RET.REL.NODEC R20 `(_Z23dynamicRegisterIndexingPiii) ;  /* 0xffffff7814987950 */ /* 0x001fea0003c3ffff */
        .type           $_Z23dynamicRegisterIndexingPiii$_Z11getIndex227Pj,@function
        .size           $_Z23dynamicRegisterIndexingPiii$_Z11getIndex227Pj,($_Z23dynamicRegisterIndexingPiii$_Z11getIndex228Pj - $_Z23dynamicRegisterIndexingPiii$_Z11getIndex227Pj)
$_Z23dynamicRegisterIndexingPiii$_Z11getIndex227Pj:
[----:B------:R-:W0:Y:S02]  /*85a0*/  LDCU.64 UR4, c[0x0][0x358] ;  /* 0x00006b00ff0477ac */ /* 0x000e240008000a00 */
[----:B0-----:R0:W0:Y:S02]  /*85b0*/  LD.E R4, desc[UR4][R4.64+0x38c] ;  /* 0x00038c0404047980 */ /* 0x001024000c101900 */
[----:B0-----:R-:W-:Y:S05]  /*85c0*/  RET.REL.NODEC R20 `(_Z23dynamicRegisterIndexingPiii) ;  /* 0xffffff78148c7950 */ /* 0x001fea0003c3ffff */
        .type           $_Z23dynamicRegisterIndexingPiii$_Z11getIndex228Pj,@function
        .size           $_Z23dynamicRegisterIndexingPiii$_Z11getIndex228Pj,($_Z23dynamicRegisterIndexingPiii$_Z11getIndex229Pj - $_Z23dynamicRegisterIndexingPiii$_Z11getIndex228Pj)
$_Z23dynamicRegisterIndexingPiii$_Z11getIndex228Pj:
[----:B------:R-:W0:Y:S02]  /*85d0*/  LDCU.64 UR4, c[0x0][0x358] ;  /* 0x00006b00ff0477ac */ /* 0x000e240008000a00 */
[----:B0-----:R0:W0:Y:S02]  /*85e0*/  LD.E R4, desc[UR4][R4.64+0x390] ;  /* 0x0003900404047980 */ /* 0x001024000c101900 */
[----:B0-----:R-:W-:Y:S05]  /*85f0*/  RET.REL.NODEC R20 `(_Z23dynamicRegisterIndexingPiii) ;  /* 0xffffff7814807950 */ /* 0x001fea0003c3ffff */
        .type           $_Z23dynamicRegisterIndexingPiii$_Z11getIndex229Pj,@function
        .size           $_Z23dynamicRegisterIndexingPiii$_Z11getIndex229Pj,($_Z23dynamicRegisterIndexingPiii$_Z11getIndex231Pj - $_Z23dynamicRegisterIndexingPiii$_Z11getIndex229Pj)
$_Z23dynamicRegisterIndexingPiii$_Z11getIndex229Pj:
[----:B------:R-:W0:Y:S02]  /*8600*/  LDCU.64 UR4, c[0x0][0x358] ;  /* 0x00006b00ff0477ac */ /* 0x000e240008000a00 */
[----:B0-----:R0:W0:Y:S02]  /*8610*/  LD.E R4, desc[UR4][R4.64+0x394] ;  /* 0x0003940404047980 */ /* 0x001024000c101900 */
[----:B0-----:R-:W-:Y:S05]  /*8620*/  RET.REL.NODEC R20 `(_Z23dynamicRegisterIndexingPiii) ;  /* 0xffffff7814747950 */ /* 0x001fea0003c3ffff */
        .type           $_Z23dynamicRegisterIndexingPiii$_Z11getIndex231Pj,@function
        .size           $_Z23dynamicRegisterIndexingPiii$_Z11getIndex231Pj,($_Z23dynamicRegisterIndexingPiii$_Z11getIndex232Pj - $_Z23dynamicRegisterIndexingPiii$_Z11getIndex231Pj)
$_Z23dynamicRegisterIndexingPiii$_Z11getIndex231Pj:
[----:B------:R-:W0:Y:S02]  /*8630*/  LDCU.64 UR4, c[0x0][0x358] ;  /* 0x00006b00ff0477ac */ /* 0x000e240008000a00 */
[----:B0-----:R0:W0:Y:S02]  /*8640*/  LD.E R4, desc[UR4][R4.64+0x39c] ;  /* 0x00039c0404047980 */ /* 0x001024000c101900 */
[----:B0-----:R-:W-:Y:S05]  /*8650*/  RET.REL.NODEC R20 `(_Z23dynamicRegisterIndexingPiii) ;  /* 0xffffff7814687950 */ /* 0x001fea0003c3ffff */
        .type           $_Z23dynamicRegisterIndexingPiii$_Z11getIndex232Pj,@function
        .size           $_Z23dynamicRegisterIndexingPiii$_Z11getIndex232Pj,($_Z23dynamicRegisterIndexingPiii$_Z11getIndex233Pj - $_Z23dynamicRegisterIndexingPiii$_Z11getIndex232Pj)
$_Z23dynamicRegisterIndexingPiii$_Z11getIndex232Pj:
[----:B------:R-:W0:Y:S02]  /*8660*/  LDCU.64 UR4, c[0x0][0x358] ;  /* 0x00006b00ff0477ac */ /* 0x000e240008000a00 */
[----:B0-----:R0:W0:Y:S02]  /*8670*/  LD.E R4, desc[UR4][R4.64+0x3a0] ;  /* 0x0003a00404047980 */ /* 0x001024000c101900 */
[----:B0-----:R-:W-:Y:S05]  /*8680*/  RET.REL.NODEC R20 `(_Z23dynamicRegisterIndexingPiii) ;  /* 0xffffff78145c7950 */ /* 0x001fea0003c3ffff */
        .type           $_Z23dynamicRegisterIndexingPiii$_Z11getIndex233Pj,@function
        .size           $_Z23dynamicRegisterIndexingPiii$_Z11getIndex233Pj,($_Z23dynamicRegisterIndexingPiii$_Z11getIndex234Pj - $_Z23dynamicRegisterIndexingPiii$_Z11getIndex233Pj)
$_Z23dynamicRegisterIndexingPiii$_Z11getIndex233Pj:
[----:B------:R-:W0:Y:S02]  /*8690*/  LDCU.64 UR4, c[0x0][0x358] ;  /* 0x00006b00ff0477ac */ /* 0x000e240008000a00 */
[----:B0-----:R0:W0:Y:S02]  /*86a0*/  LD.E R4, desc[UR4][R4.64+0x3a4] ;  /* 0x0003a40404047980 */ /* 0x001024000c101900 */
[----:B0-----:R-:W-:Y:S05]  /*86b0*/  RET.REL.NODEC R20 `(_Z23dynamicRegisterIndexingPiii) ;  /* 0xffffff7814507950 */ /* 0x001fea0003c3ffff */
        .type           $_Z23dynamicRegisterIndexingPiii$_Z11getIndex234Pj,@function
        .size           $_Z23dynamicRegisterIndexingPiii$_Z11getIndex234Pj,($_Z23dynamicRegisterIndexingPiii$_Z11getIndex235Pj - $_Z23dynamicRegisterIndexingPiii$_Z11getIndex234Pj)
$_Z23dynamicRegisterIndexingPiii$_Z11getIndex234Pj:
[----:B------:R-:W0:Y:S02]  /*86c0*/  LDCU.64 UR4, c[0x0][0x358] ;  /* 0x00006b00ff0477ac */ /* 0x000e240008000a00 */
[----:B0-----:R0:W0:Y:S02]  /*86d0*/  LD.E R4, desc[UR4][R4.64+0x3a8] ;  /* 0x0003a80404047980 */ /* 0x001024000c101900 */
[----:B0-----:R-:W-:Y:S05]  /*86e0*/  RET.REL.NODEC R20 `(_Z23dynamicRegisterIndexingPiii) ;  /* 0xffffff7814447950 */ /* 0x001fea0003c3ffff */
        .type           $_Z23dynamicRegisterIndexingPiii$_Z11getIndex235Pj,@function
        .size           $_Z23dynamicRegisterIndexingPiii$_Z11getIndex235Pj,($_Z23dynamicRegisterIndexingPiii$_Z11getIndex236Pj - $_Z23dynamicRegisterIndexingPiii$_Z11getIndex235Pj)
$_Z23dynamicRegisterIndexingPiii$_Z11getIndex235Pj:
[----:B------:R-:W0:Y:S02]  /*86f0*/  LDCU.64 UR4, c[0x0][0x358] ;  /* 0x00006b00ff0477ac */ /* 0x000e240008000a00 */
[----:B0-----:R0:W0:Y:S02]  /*8700*/  LD.E R4, desc[UR4][R4.64+0x3ac] ;  /* 0x0003ac0404047980 */ /* 0x001024000c101900 */
[----:B0-----:R-:W-:Y:S05]  /*8710*/  RET.REL.NODEC R20 `(_Z23dynamicRegisterIndexingPiii) ;  /* 0xffffff7814387950 */ /* 0x001fea0003c3ffff */
        .type           $_Z23dynamicRegisterIndexingPiii$_Z11getIndex236Pj,@function
        .size           $_Z23dynamicRegisterIndexingPiii$_Z11getIndex236Pj,($_Z23dynamicRegisterIndexingPiii$_Z11getIndex237Pj - $_Z23dynamicRegisterIndexingPiii$_Z11getIndex236Pj)
$_Z23dynamicRegisterIndexingPiii$_Z11getIndex236Pj:
[----:B------:R-:W0:Y:S02]  /*8720*/  LDCU.64 UR4, c[0x0][0x358] ;  /* 0x00006b00ff0477ac */ /* 0x000e240008000a00 */
[----:B0-----:R0:W0:Y:S02]  /*8730*/  LD.E R4, desc[UR4][R4.64+0x3b0] ;  /* 0x0003b00404047980 */ /* 0x001024000c101900 */
[----:B0-----:R-:W-:Y:S05]  /*8740*/  RET.REL.NODEC R20 `(_Z23dynamicRegisterIndexingPiii) ;  /* 0xffffff78142c7950 */ /* 0x001fea0003c3ffff */
        .type           $_Z23dynamicRegisterIndexingPiii$_Z11getIndex237Pj,@function
        .size           $_Z23dynamicRegisterIndexingPiii$_Z11getIndex237Pj,($_Z23dynamicRegisterIndexingPiii$_Z11getIndex238Pj - $_Z23dynamicRegisterIndexingPiii$_Z11getIndex237Pj)
$_Z23dynamicRegisterIndexingPiii$_Z11getIndex237Pj:
[----:B------:R-:W0:Y:S02]  /*8750*/  LDCU.64 UR4, c[0x0][0x358] ;  /* 0x00006b00ff0477ac */ /* 0x000e240008000a00 */
[----:B0-----:R0:W0:Y:S02]  /*8760*/  LD.E R4, desc[UR4][R4.64+0x3b4] ;  /* 0x0003b40404047980 */ /* 0x001024000c101900 */
[----:B0-----:R-:W-:Y:S05]  /*8770*/  RET.REL.NODEC R20 `(_Z23dynamicRegisterIndexingPiii) ;  /* 0xffffff7814207950 */ /* 0x001fea0003c3ffff */
        .type           $_Z23dynamicRegisterIndexingPiii$_Z11getIndex238Pj,@function
        .size           $_Z23dynamicRegisterIndexingPiii$_Z11getIndex238Pj,($_Z23dynamicRegisterIndexingPiii$_Z11getIndex239Pj - $_Z23dynamicRegisterIndexingPiii$_Z11getIndex238Pj)
$_Z23dynamicRegisterIndexingPiii$_Z11getIndex238Pj:
[----:B------:R-:W0:Y:S02]  /*8780*/  LDCU.64 UR4, c[0x0][0x358] ;  /* 0x00006b00ff0477ac */ /* 0x000e240008000a00 */
[----:B0-----:R0:W0:Y:S02]  /*8790*/  LD.E R4, desc[UR4][R4.64+0x3b8] ;  /* 0x0003b80404047980 */ /* 0x001024000c101900 */
[----:B0-----:R-:W-:Y:S05]  /*87a0*/  RET.REL.NODEC R20 `(_Z23dynamicRegisterIndexingPiii) ;  /* 0xffffff7814147950 */ /* 0x001fea0003c3ffff */
        .type           $_Z23dynamicRegisterIndexingPiii$_Z11getIndex239Pj,@function
        .size           $_Z23dynamicRegisterIndexingPiii$_Z11getIndex239Pj,($_Z23dynamicRegisterIndexingPiii$_Z11getIndex241Pj - $_Z23dynamicRegisterIndexingPiii$_Z11getIndex239Pj)
$_Z23dynamicRegisterIndexingPiii$_Z11getIndex239Pj:
[----:B------:R-:W0:Y:S02]  /*87b0*/  LDCU.64 UR4, c[0x0][0x358] ;  /* 0x00006b00ff0477ac */ /* 0x000e240008000a00 */
[----:B0-----:R0:W0:Y:S02]  /*87c0*/  LD.E R4, desc[UR4][R4.64+0x3bc] ;  /* 0x0003bc0404047980 */ /* 0x001024000c101900 */
[----:B0-----:R-:W-:Y:S05]  /*87d0*/  RET.REL.NODEC R20 `(_Z23dynamicRegisterIndexingPiii) ;  /* 0xffffff7814087950 */ /* 0x001fea0003c3ffff */
        .type           $_Z23dynamicRegisterIndexingPiii$_Z11getIndex241Pj,@function
        .size           $_Z23dynamicRegisterIndexingPiii$_Z11getIndex241Pj,($_Z23dynamicRegisterIndexingPiii$_Z11getIndex242Pj - $_Z23dynamicRegisterIndexingPiii$_Z11getIndex241Pj)
$_Z23dynamicRegisterIndexingPiii$_Z11getIndex241Pj:
[----:B------:R-:W0:Y:S02]  /*87e0*/  LDCU.64 UR4, c[0x0][0x358] ;  /* 0x00006b00ff0477ac */ /* 0x000e240008000a00 */
[----:B0-----:R0:W0:Y:S02]  /*87f0*/  LD.E R4, desc[UR4][R4.64+0x3c4] ;  /* 0x0003c40404047980 */ /* 0x001024000c101900 */
[----:B0-----:R-:W-:Y:S05]  /*8800*/  RET.REL.NODEC R20 `(_Z23dynamicRegisterIndexingPiii) ;  /* 0xffffff7414fc7950 */ /* 0x001fea0003c3ffff */
        .type           $_Z23dynamicRegisterIndexingPiii$_Z11getIndex242Pj,@function
        .size           $_Z23dynamicRegisterIndexingPiii$_Z11getIndex242Pj,($_Z23dynamicRegisterIndexingPiii$_Z11getIndex243Pj - $_Z23dynamicRegisterIndexingPiii$_Z11getIndex242Pj)
$_Z23dynamicRegisterIndexingPiii$_Z11getIndex242Pj:
[----:B------:R-:W0:Y:S02]  /*8810*/  LDCU.64 UR4, c[0x0][0x358] ;  /* 0x00006b00ff0477ac */ /* 0x000e240008000a00 */
[----:B0-----:R0:W0:Y:S02]  /*8820*/  LD.E R4, desc[UR4][R4.64+0x3c8] ;  /* 0x0003c80404047980 */ /* 0x001024000c101900 */
[----:B0-----:R-:W-:Y:S05]  /*8830*/  RET.REL.NODEC R20 `(_Z23dynamicRegisterIndexingPiii) ;  /* 0xffffff7414f07950 */ /* 0x001fea0003c3ffff */
        .type           $_Z23dynamicRegisterIndexingPiii$_Z11getIndex243Pj,@function
        .size           $_Z23dynamicRegisterIndexingPiii$_Z11getIndex243Pj,($_Z23dynamicRegisterIndexingPiii$_Z11getIndex244Pj - $_Z23dynamicRegisterIndexingPiii$_Z11getIndex243Pj)
$_Z23dynamicRegisterIndexingPiii$_Z11getIndex243Pj:
[----:B------:R-:W0:Y:S02]  /*8840*/  LDCU.64 UR4, c[0x0][0x358] ;  /* 0x00006b00ff0477ac */ /* 0x000e240008000a00 */
[----:B0-----:R0:W0:Y:S02]  /*8850*/  LD.E R4, desc[UR4][R4.64+0x3cc] ;  /* 0x0003cc0404047980 */ /* 0x001024000c101900 */
[----:B0-----:R-:W-:Y:S05]  /*8860*/  RET.REL.NODEC R20 `(_Z23dynamicRegisterIndexingPiii) ;  /* 0xffffff7414e47950 */ /* 0x001fea0003c3ffff */
        .type           $_Z23dynamicRegisterIndexingPiii$_Z11getIndex244Pj,@function
        .size           $_Z23dynamicRegisterIndexingPiii$_Z11getIndex244Pj,($_Z23dynamicRegisterIndexingPiii$_Z11getIndex245Pj - $_Z23dynamicRegisterIndexingPiii$_Z11getIndex244Pj)
$_Z23dynamicRegisterIndexingPiii$_Z11getIndex244Pj:
[----:B------:R-:W0:Y:S02]  /*8870*/  LDCU.64 UR4, c[0x0][0x358] ;  /* 0x00006b00ff0477ac */ /* 0x000e240008000a00 */
[----:B0-----:R0:W0:Y:S02]  /*8880*/  LD.E R4, desc[UR4][R4.64+0x3d0] ;  /* 0x0003d00404047980 */ /* 0x001024000c101900 */
[----:B0-----:R-:W-:Y:S05]  /*8890*/  RET.REL.NODEC R20 `(_Z23dynamicRegisterIndexingPiii) ;  /* 0xffffff7414d87950 */ /* 0x001fea0003c3ffff */
        .type           $_Z23dynamicRegisterIndexingPiii$_Z11getIndex245Pj,@function
        .size           $_Z23dynamicRegisterIndexingPiii$_Z11getIndex245Pj,($_Z23dynamicRegisterIndexingPiii$_Z11getIndex246Pj - $_Z23dynamicRegisterIndexingPiii$_Z11getIndex245Pj)
$_Z23dynamicRegisterIndexingPiii$_Z11getIndex245Pj:
[----:B------:R-:W0:Y:S02]  /*88a0*/  LDCU.64 UR4, c[0x0][0x358] ;  /* 0x00006b00ff0477ac */ /* 0x000e240008000a00 */
[----:B0-----:R0:W0:Y:S02]  /*88b0*/  LD.E R4, desc[UR4][R4.64+0x3d4] ;  /* 0x0003d40404047980 */ /* 0x001024000c101900 */
[----:B0-----:R-:W-:Y:S05]  /*88c0*/  RET.REL.NODEC R20 `(_Z23dynamicRegisterIndexingPiii) ;  /* 0xffffff7414cc7950 */ /* 0x001fea0003c3ffff */
        .type           $_Z23dynamicRegisterIndexingPiii$_Z11getIndex246Pj,@function
        .size           $_Z23dynamicRegisterIndexingPiii$_Z11getIndex246Pj,($_Z23dynamicRegisterIndexingPiii$_Z11getIndex247Pj - $_Z23dynamicRegisterIndexingPiii$_Z11getIndex246Pj)
$_Z23dynamicRegisterIndexingPiii$_Z11getIndex246Pj:
[----:B------:R-:W0:Y:S02]  /*88d0*/  LDCU.64 UR4, c[0x0][0x358] ;  /* 0x00006b00ff0477ac */ /* 0x000e240008000a00 */
[----:B0-----:R0:W0:Y:S02]  /*88e0*/  LD.E R4, desc[UR4][R4.64+0x3d8] ;  /* 0x0003d80404047980 */ /* 0x001024000c101900 */
[----:B0-----:R-:W-:Y:S05]  /*88f0*/  RET.REL.NODEC R20 `(_Z23dynamicRegisterIndexingPiii) ;  /* 0xffffff7414c07950 */ /* 0x001fea0003c3ffff */
        .type           $_Z23dynamicRegisterIndexingPiii$_Z11getIndex247Pj,@function
        .size           $_Z23dynamicRegisterIndexingPiii$_Z11getIndex247Pj,($_Z23dynamicRegisterIndexingPiii$_Z11getIndex248Pj - $_Z23dynamicRegisterIndexingPiii$_Z11getIndex247Pj)
$_Z23dynamicRegisterIndexingPiii$_Z11getIndex247Pj:
[----:B------:R-:W0:Y:S02]  /*8900*/  LDCU.64 UR4, c[0x0][0x358] ;  /* 0x00006b00ff0477ac */ /* 0x000e240008000a00 */
[----:B0-----:R0:W0:Y:S02]  /*8910*/  LD.E R4, desc[UR4][R4.64+0x3dc] ;  /* 0x0003dc0404047980 */ /* 0x001024000c101900 */
[----:B0-----:R-:W-:Y:S05]  /*8920*/  RET.REL.NODEC R20 `(_Z23dynamicRegisterIndexingPiii) ;  /* 0xffffff7414b47950 */ /* 0x001fea0003c3ffff */
        .type           $_Z23dynamicRegisterIndexingPiii$_Z11getIndex248Pj,@function
        .size           $_Z23dynamicRegisterIndexingPiii$_Z11getIndex248Pj,($_Z23dynamicRegisterIndexingPiii$_Z11getIndex249Pj - $_Z23dynamicRegisterIndexingPiii$_Z11getIndex248Pj)
$_Z23dynamicRegisterIndexingPiii$_Z11getIndex248Pj:
[----:B------:R-:W0:Y:S02]  /*8930*/  LDCU.64 UR4, c[0x0][0x358] ;  /* 0x00006b00ff0477ac */ /* 0x000e240008000a00 */
[----:B0-----:R0:W0:Y:S02]  /*8940*/  LD.E R4, desc[UR4][R4.64+0x3e0] ;  /* 0x0003e00404047980 */ /* 0x001024000c101900 */
[----:B0-----:R-:W-:Y:S05]  /*8950*/  RET.REL.NODEC R20 `(_Z23dynamicRegisterIndexingPiii) ;  /* 0xffffff7414a87950 */ /* 0x001fea0003c3ffff */
        .type           $_Z23dynamicRegisterIndexingPiii$_Z11getIndex249Pj,@function
        .size           $_Z23dynamicRegisterIndexingPiii$_Z11getIndex249Pj,($_Z23dynamicRegisterIndexingPiii$_Z11getIndex251Pj - $_Z23dynamicRegisterIndexingPiii$_Z11getIndex249Pj)
$_Z23dynamicRegisterIndexingPiii$_Z11getIndex249Pj:
[----:B------:R-:W0:Y:S02]  /*8960*/  LDCU.64 UR4, c[0x0][0x358] ;  /* 0x00006b00ff0477ac */ /* 0x000e240008000a00 */
[----:B0-----:R0:W0:Y:S02]  /*8970*/  LD.E R4, desc[UR4][R4.64+0x3e4] ;  /* 0x0003e40404047980 */ /* 0x001024000c101900 */
[----:B0-----:R-:W-:Y:S05]  /*8980*/  RET.REL.NODEC R20 `(_Z23dynamicRegisterIndexingPiii) ;  /* 0xffffff74149c7950 */ /* 0x001fea0003c3ffff */
        .type           $_Z23dynamicRegisterIndexingPiii$_Z11getIndex251Pj,@function
        .size           $_Z23dynamicRegisterIndexingPiii$_Z11getIndex251Pj,($_Z23dynamicRegisterIndexingPiii$_Z11getIndex252Pj - $_Z23dynamicRegisterIndexingPiii$_Z11getIndex251Pj)
$_Z23dynamicRegisterIndexingPiii$_Z11getIndex251Pj:
[----:B------:R-:W0:Y:S02]  /*8990*/  LDCU.64 UR4, c[0x0][0x358] ;  /* 0x00006b00ff0477ac */ /* 0x000e240008000a00 */
[----:B0-----:R0:W0:Y:S02]  /*89a0*/  LD.E R4, desc[UR4][R4.64+0x3ec] ;  /* 0x0003ec0404047980 */ /* 0x001024000c101900 */
[----:B0-----:R-:W-:Y:S05]  /*89b0*/  RET.REL.NODEC R20 `(_Z23dynamicRegisterIndexingPiii) ;  /* 0xffffff7414907950 */ /* 0x001fea0003c3ffff */
        .type           $_Z23dynamicRegisterIndexingPiii$_Z11getIndex252Pj,@function
        .size           $_Z23dynamicRegisterIndexingPiii$_Z11getIndex252Pj,($_Z23dynamicRegisterIndexingPiii$_Z11getIndex253Pj - $_Z23dynamicRegisterIndexingPiii$_Z11getIndex252Pj)
$_Z23dynamicRegisterIndexingPiii$_Z11getIndex252Pj:
[----:B------:R-:W0:Y:S02]  /*89c0*/  LDCU.64 UR4, c[0x0][0x358] ;  /* 0x00006b00ff0477ac */ /* 0x000e240008000a00 */
[----:B0-----:R0:W0:Y:S02]  /*89d0*/  LD.E R4, desc[UR4][R4.64+0x3f0] ;  /* 0x0003f00404047980 */ /* 0x001024000c101900 */
[----:B0-----:R-:W-:Y:S05]  /*89e0*/  RET.REL.NODEC R20 `(_Z23dynamicRegisterIndexingPiii) ;  /* 0xffffff7414847950 */ /* 0x001fea0003c3ffff */
        .type           $_Z23dynamicRegisterIndexingPiii$_Z11getIndex253Pj,@function
        .size           $_Z23dynamicRegisterIndexingPiii$_Z11getIndex253Pj,($_Z23dynamicRegisterIndexingPiii$_Z11getIndex254Pj - $_Z23dynamicRegisterIndexingPiii$_Z11getIndex253Pj)
$_Z23dynamicRegisterIndexingPiii$_Z11getIndex253Pj:
[----:B------:R-:W0:Y:S02]  /*89f0*/  LDCU.64 UR4, c[0x0][0x358] ;  /* 0x00006b00ff0477ac */ /* 0x000e240008000a00 */
[----:B0-----:R0:W0:Y:S02]  /*8a00*/  LD.E R4, desc[UR4][R4.64+0x3f4] ;  /* 0x0003f40404047980 */ /* 0x001024000c101900 */
[----:B0-----:R-:W-:Y:S05]  /*8a10*/  RET.REL.NODEC R20 `(_Z23dynamicRegisterIndexingPiii) ;  /* 0xffffff7414787950 */ /* 0x001fea0003c3ffff */
        .type           $_Z23dynamicRegisterIndexingPiii$_Z11getIndex254Pj,@function
        .size           $_Z23dynamicRegisterIndexingPiii$_Z11getIndex254Pj,($_Z23dynamicRegisterIndexingPiii$_Z11getIndex255Pj - $_Z23dynamicRegisterIndexingPiii$_Z11getIndex254Pj)
$_Z23dynamicRegisterIndexingPiii$_Z11getIndex254Pj:
[----:B------:R-:W0:Y:S02]  /*8a20*/  LDCU.64 UR4, c[0x0][0x358] ;  /* 0x00006b00ff0477ac */ /* 0x000e240008000a00 */
[----:B0-----:R0:W0:Y:S02]  /*8a30*/  LD.E R4, desc[UR4][R4.64+0x3f8] ;  /* 0x0003f80404047980 */ /* 0x001024000c101900 */
[----:B0-----:R-:W-:Y:S05]  /*8a40*/  RET.REL.NODEC R20 `(_Z23dynamicRegisterIndexingPiii) ;  /* 0xffffff74146c7950 */ /* 0x001fea0003c3ffff */
        .type           $_Z23dynamicRegisterIndexingPiii$_Z11getIndex255Pj,@function
        .size           $_Z23dynamicRegisterIndexingPiii$_Z11getIndex255Pj,($_Z23dynamicRegisterIndexingPiii$_Z11setIndex100Pjj - $_Z23dynamicRegisterIndexingPiii$_Z11getIndex255Pj)
$_Z23dynamicRegisterIndexingPiii$_Z11getIndex255Pj:
[----:B------:R-:W0:Y:S02]  /*8a50*/  LDCU.64 UR4, c[0x0][0x358] ;  /* 0x00006b00ff0477ac */ /* 0x000e240008000a00 */
[----:B0-----:R0:W0:Y:S02]  /*8a60*/  LD.E R4, desc[UR4][R4.64+0x3fc] ;  /* 0x0003fc0404047980 */ /* 0x001024000c101900 */
[----:B0-----:R-:W-:Y:S05]  /*8a70*/  RET.REL.NODEC R20 `(_Z23dynamicRegisterIndexingPiii) ;  /* 0xffffff7414607950 */ /* 0x001fea0003c3ffff */
        .type           $_Z23dynamicRegisterIndexingPiii$_Z11setIndex100Pjj,@function
        .size           $_Z23dynamicRegisterIndexingPiii$_Z11setIndex100Pjj,($_Z23dynamicRegisterIndexingPiii$_Z11setIndex101Pjj - $_Z23dynamicRegisterIndexingPiii$_Z11setIndex100Pjj)
$_Z23dynamicRegisterIndexingPiii$_Z11setIndex100Pjj:
        /* <DEDUP_REMOVED lines=9> */
        .type           $_Z23dynamicRegisterIndexingPiii$_Z11setIndex101Pjj,@function
        .size           $_Z23dynamicRegisterIndexingPiii$_Z11setIndex101Pjj,($_Z23dynamicRegisterIndexingPiii$_Z11setIndex102Pjj - $_Z23dynamicRegisterIndexingPiii$_Z11setIndex101Pjj)
$_Z23dynamicRegisterIndexingPiii$_Z11setIndex101Pjj:
        /* <DEDUP_REMOVED lines=9> */
        .type           $_Z23dynamicRegisterIndexingPiii$_Z11setIndex102Pjj,@function
        .size           $_Z23dynamicRegisterIndexingPiii$_Z11setIndex102Pjj,($_Z23dynamicRegisterIndexingPiii$_Z11setIndex103Pjj - $_Z23dynamicRegisterIndexingPiii$_Z11setIndex102Pjj)
$_Z23dynamicRegisterIndexingPiii$_Z11setIndex102Pjj:
        /* <DEDUP_REMOVED lines=9> */
        .type           $_Z23dynamicRegisterIndexingPiii$_Z11setIndex103Pjj,@function
        .size           $_Z23dynamicRegisterIndexingPiii$_Z11setIndex103Pjj,($_Z23dynamicRegisterIndexingPiii$_Z11setIndex104Pjj - $_Z23dynamicRegisterIndexingPiii$_Z11setIndex103Pjj)
$_Z23dynamicRegisterIndexingPiii$_Z11setIndex103Pjj:
        /* <DEDUP_REMOVED lines=9> */
        .type           $_Z23dynamicRegisterIndexingPiii$_Z11setIndex104Pjj,@function
        .size           $_Z23dynamicRegisterIndexingPiii$_Z11setIndex104Pjj,($_Z23dynamicRegisterIndexingPiii$_Z11setIndex105Pjj - $_Z23dynamicRegisterIndexingPiii$_Z11setIndex104Pjj)
$_Z23dynamicRegisterIndexingPiii$_Z11setIndex104Pjj:
        /* <DEDUP_REMOVED lines=9> */
        .type           $_Z23dynamicRegisterIndexingPiii$_Z11setIndex105Pjj,@function
        .size           $_Z23dynamicRegisterIndexingPiii$_Z11setIndex105Pjj,($_Z23dynamicRegisterIndexingPiii$_Z11setIndex106Pjj - $_Z23dynamicRegisterIndexingPiii$_Z11setIndex105Pjj)
$_Z23dynamicRegisterIndexingPiii$_Z11setIndex105Pjj:
        /* <DEDUP_REMOVED lines=9> */
        .type           $_Z23dynamicRegisterIndexingPiii$_Z11setIndex106Pjj,@function
        .size           $_Z23dynamicRegisterIndexingPiii$_Z11setIndex106Pjj,($_Z23dynamicRegisterIndexingPiii$_Z11setIndex107Pjj - $_Z23dynamicRegisterIndexingPiii$_Z11setIndex106Pjj)
$_Z23dynamicRegisterIndexingPiii$_Z11setIndex106Pjj:
        /* <DEDUP_REMOVED lines=9> */
        .type           $_Z23dynamicRegisterIndexingPiii$_Z11setIndex107Pjj,@function
        .size           $_Z23dynamicRegisterIndexingPiii$_Z11setIndex107Pjj,($_Z23dynamicRegisterIndexingPiii$_Z11setIndex108Pjj - $_Z23dynamicRegisterIndexingPiii$_Z11setIndex107Pjj)
$_Z23dynamicRegisterIndexingPiii$_Z11setIndex107Pjj:
        /* <DEDUP_REMOVED lines=9> */
        .type           $_Z23dynamicRegisterIndexingPiii$_Z11setIndex108Pjj,@function
        .size           $_Z23dynamicRegisterIndexingPiii$_Z11setIndex108Pjj,($_Z23dynamicRegisterIndexingPiii$_Z11setIndex109Pjj - $_Z23dynamicRegisterIndexingPiii$_Z11setIndex108Pjj)
$_Z23dynamicRegisterIndexingPiii$_Z11setIndex108Pjj:
        /* <DEDUP_REMOVED lines=9> */
        .type           $_Z23dynamicRegisterIndexingPiii$_Z11setIndex109Pjj,@function
        .size           $_Z23dynamicRegisterIndexingPiii$_Z11setIndex109Pjj,($_Z23dynamicRegisterIndexingPiii$_Z11setIndex110Pjj - $_Z23dynamicRegisterIndexingPiii$_Z11setIndex109Pjj)
$_Z23dynamicRegisterIndexingPiii$_Z11setIndex109Pjj:
        /* <DEDUP_REMOVED lines=9> */
        .type           $_Z23dynamicRegisterIndexingPiii$_Z11setIndex110Pjj,@function
        .size           $_Z23dynamicRegisterIndexingPiii$_Z11setIndex110Pjj,($_Z23dynamicRegisterIndexingPiii$_Z11setIndex111Pjj - $_Z23dynamicRegisterIndexingPiii$_Z11setIndex110Pjj)
$_Z23dynamicRegisterIndexingPiii$_Z11setIndex110Pjj:
        /* <DEDUP_REMOVED lines=9> */
        .type           $_Z23dynamicRegisterIndexingPiii$_Z11setIndex111Pjj,@function
        .size           $_Z23dynamicRegisterIndexingPiii$_Z11setIndex111Pjj,($_Z23dynamicRegisterIndexingPiii$_Z11setIndex112Pjj - $_Z23dynamicRegisterIndexingPiii$_Z11setIndex111Pjj)
$_Z23dynamicRegisterIndexingPiii$_Z11setIndex111Pjj:
        /* <DEDUP_REMOVED lines=9> */
        .type           $_Z23dynamicRegisterIndexingPiii$_Z11setIndex112Pjj,@function
        .size           $_Z23dynamicRegisterIndexingPiii$_Z11setIndex112Pjj,($_Z23dynamicRegisterIndexingPiii$_Z11setIndex113Pjj - $_Z23dynamicRegisterIndexingPiii$_Z11setIndex112Pjj)
$_Z23dynamicRegisterIndexingPiii$_Z11setIndex112Pjj:
        /* <DEDUP_REMOVED lines=9> */
        .type           $_Z23dynamicRegisterIndexingPiii$_Z11setIndex113Pjj,@function
        .size           $_Z23dynamicRegisterIndexingPiii$_Z11setIndex113Pjj,($_Z23dynamicRegisterIndexingPiii$_Z11setIndex114Pjj - $_Z23dynamicRegisterIndexingPiii$_Z11setIndex113Pjj)
$_Z23dynamicRegisterIndexingPiii$_Z11setIndex113Pjj:
        /* <DEDUP_REMOVED lines=9> */
        .type           $_Z23dynamicRegisterIndexingPiii$_Z11setIndex114Pjj,@function
        .size           $_Z23dynamicRegisterIndexingPiii$_Z11setIndex114Pjj,($_Z23dynamicRegisterIndexingPiii$_Z11setIndex115Pjj - $_Z23dynamicRegisterIndexingPiii$_Z11setIndex114Pjj)
$_Z23dynamicRegisterIndexingPiii$_Z11setIndex114Pjj:
        /* <DEDUP_REMOVED lines=9> */
        .type           $_Z23dynamicRegisterIndexingPiii$_Z11setIndex115Pjj,@function
        .size           $_Z23dynamicRegisterIndexingPiii$_Z11setIndex115Pjj,($_Z23dynamicRegisterIndexingPiii$_Z11setIndex116Pjj - $_Z23dynamicRegisterIndexingPiii$_Z11setIndex115Pjj)
$_Z23dynamicRegisterIndexingPiii$_Z11setIndex115Pjj:
        /* <DEDUP_REMOVED lines=9> */
        .type           $_Z23dynamicRegisterIndexingPiii$_Z11setIndex116Pjj,@function
        .size           $_Z23dynamicRegisterIndexingPiii$_Z11setIndex116Pjj,($_Z23dynamicRegisterIndexingPiii$_Z11setIndex117Pjj - $_Z23dynamicRegisterIndexingPiii$_Z11setIndex116Pjj)
$_Z23dynamicRegisterIndexingPiii$_Z11setIndex116Pjj:
        /* <DEDUP_REMOVED lines=9> */
        .type           $_Z23dynamicRegisterIndexingPiii$_Z11setIndex117Pjj,@function
        .size           $_Z23dynamicRegisterIndexingPiii$_Z11setIndex117Pjj,($_Z23dynamicRegisterIndexingPiii$_Z11setIndex118Pjj - $_Z23dynamicRegisterIndexingPiii$_Z11setIndex117Pjj)
$_Z23dynamicRegisterIndexingPiii$_Z11setIndex117Pjj:
        /* <DEDUP_REMOVED lines=9> */
        .type           $_Z23dynamicRegisterIndexingPiii$_Z11setIndex118Pjj,@function
        .size           $_Z23dynamicRegisterIndexingPiii$_Z11setIndex118Pjj,($_Z23dynamicRegisterIndexingPiii$_Z11setIndex119Pjj - $_Z23dynamicRegisterIndexingPiii$_Z11setIndex118Pjj)
$_Z23dynamicRegisterIndexingPiii$_Z11setIndex118Pjj:
        /* <DEDUP_REMOVED lines=9> */
        .type           $_Z23dynamicRegisterIndexingPiii$_Z11setIndex119Pjj,@function
        .size           $_Z23dynamicRegisterIndexingPiii$_Z11setIndex119Pjj,($_Z23dynamicRegisterIndexingPiii$_Z11setIndex120Pjj - $_Z23dynamicRegisterIndexingPiii$_Z11setIndex119Pjj)
$_Z23dynamicRegisterIndexingPiii$_Z11setIndex119Pjj:
        /* <DEDUP_REMOVED lines=9> */
        .type           $_Z23dynamicRegisterIndexingPiii$_Z11setIndex120Pjj,@function
        .size           $_Z23dynamicRegisterIndexingPiii$_Z11setIndex120Pjj,($_Z23dynamicRegisterIndexingPiii$_Z11setIndex121Pjj - $_Z23dynamicRegisterIndexingPiii$_Z11setIndex120Pjj)
$_Z23dynamicRegisterIndexingPiii$_Z11setIndex120Pjj:
        /* <DEDUP_REMOVED lines=9> */
        .type           $_Z23dynamicRegisterIndexingPiii$_Z11setIndex121Pjj,@function
        .size           $_Z23dynamicRegisterIndexingPiii$_Z11setIndex121Pjj,($_Z23dynamicRegisterIndexingPiii$_Z11setIndex122Pjj - $_Z23dynamicRegisterIndexingPiii$_Z11setIndex121Pjj)
$_Z23dynamicRegisterIndexingPiii$_Z11setIndex121Pjj:
        /* <DEDUP_REMOVED lines=9> */
        .type           $_Z23dynamicRegisterIndexingPiii$_Z11setIndex122Pjj,@function
        .size           $_Z23dynamicRegisterIndexingPiii$_Z11setIndex122Pjj,($_Z23dynamicRegisterIndexingPiii$_Z11setIndex123Pjj - $_Z23dynamicRegisterIndexingPiii$_Z11setIndex122Pjj)
$_Z23dynamicRegisterIndexingPiii$_Z11setIndex122Pjj:
        /* <DEDUP_REMOVED lines=9> */
        .type           $_Z23dynamicRegisterIndexingPiii$_Z11setIndex123Pjj,@function
        .size           $_Z23dynamicRegisterIndexingPiii$_Z11setIndex123Pjj,($_Z23dynamicRegisterIndexingPiii$_Z11setIndex124Pjj - $_Z23dynamicRegisterIndexingPiii$_Z11setIndex123Pjj)
$_Z23dynamicRegisterIndexingPiii$_Z11setIndex123Pjj:
        /* <DEDUP_REMOVED lines=9> */
        .type           $_Z23dynamicRegisterIndexingPiii$_Z11setIndex124Pjj,@function
        .size           $_Z23dynamicRegisterIndexingPiii$_Z11setIndex124Pjj,($_Z23dynamicRegisterIndexingPiii$_Z11setIndex125Pjj - $_Z23dynamicRegisterIndexingPiii$_Z11setIndex124Pjj)
$_Z23dynamicRegisterIndexingPiii$_Z11setIndex124Pjj:
        /* <DEDUP_REMOVED lines=9> */
        .type           $_Z23dynamicRegisterIndexingPiii$_Z11setIndex125Pjj,@function
        .size           $_Z23dynamicRegisterIndexingPiii$_Z11setIndex125Pjj,($_Z23dynamicRegisterIndexingPiii$_Z11setIndex126Pjj - $_Z23dynamicRegisterIndexingPiii$_Z11setIndex125Pjj)
$_Z23dynamicRegisterIndexingPiii$_Z11setIndex125Pjj:
        /* <DEDUP_REMOVED lines=9> */
        .type           $_Z23dynamicRegisterIndexingPiii$_Z11setIndex126Pjj,@function
        .size           $_Z23dynamicRegisterIndexingPiii$_Z11setIndex126Pjj,($_Z23dynamicRegisterIndexingPiii$_Z11setIndex127Pjj - $_Z23dynamicRegisterIndexingPiii$_Z11setIndex126Pjj)
$_Z23dynamicRegisterIndexingPiii$_Z11setIndex126Pjj:
        /* <DEDUP_REMOVED lines=9> */
        .type           $_Z23dynamicRegisterIndexingPiii$_Z11setIndex127Pjj,@function
        .size           $_Z23dynamicRegisterIndexingPiii$_Z11setIndex127Pjj,($_Z23dynamicRegisterIndexingPiii$_Z11setIndex128Pjj - $_Z23dynamicRegisterIndexingPiii$_Z11setIndex127Pjj)
$_Z23dynamicRegisterIndexingPiii$_Z11setIndex127Pjj:
        /* <DEDUP_REMOVED lines=9> */
        .type           $_Z23dynamicRegisterIndexingPiii$_Z11setIndex128Pjj,@function
        .size           $_Z23dynamicRegisterIndexingPiii$_Z11setIndex128Pjj,($_Z23dynamicRegisterIndexingPiii$_Z11setIndex129Pjj - $_Z23dynamicRegisterIndexingPiii$_Z11setIndex128Pjj)
$_Z23dynamicRegisterIndexingPiii$_Z11setIndex128Pjj:
        /* <DEDUP_REMOVED lines=9> */
        .type           $_Z23dynamicRegisterIndexingPiii$_Z11setIndex129Pjj,@function
        .size           $_Z23dynamicRegisterIndexingPiii$_Z11setIndex129Pjj,($_Z23dynamicRegisterIndexingPiii$_Z11setIndex130Pjj - $_Z23dynamicRegisterIndexingPiii$_Z11setIndex129Pjj)
$_Z23dynamicRegisterIndexingPiii$_Z11setIndex129Pjj:
        /* <DEDUP_REMOVED lines=9> */
        .type           $_Z23dynamicRegisterIndexingPiii$_Z11setIndex130Pjj,@function
        .size           $_Z23dynamicRegisterIndexingPiii$_Z11setIndex130Pjj,($_Z23dynamicRegisterIndexingPiii$_Z11setIndex131Pjj - $_Z23dynamicRegisterIndexingPiii$_Z11setIndex130Pjj)
$_Z23dynamicRegisterIndexingPiii$_Z11setIndex130Pjj:
        /* <DEDUP_REMOVED lines=9> */
        .type           $_Z23dynamicRegisterIndexingPiii$_Z11setIndex131Pjj,@function
        .size           $_Z23dynamicRegisterIndexingPiii$_Z11setIndex131Pjj,($_Z23dynamicRegisterIndexingPiii$_Z11setIndex132Pjj - $_Z23dynamicRegisterIndexingPiii$_Z11setIndex131Pjj)
$_Z23dynamicRegisterIndexingPiii$_Z11setIndex131Pjj:
        /* <DEDUP_REMOVED lines=9> */
        .type           $_Z23dynamicRegisterIndexingPiii$_Z11setIndex132Pjj,@function
        .size           $_Z23dynamicRegisterIndexingPiii$_Z11setIndex132Pjj,($_Z23dynamicRegisterIndexingPiii$_Z11setIndex133Pjj - $_Z23dynamicRegisterIndexingPiii$_Z11setIndex132Pjj)
$_Z23dynamicRegisterIndexingPiii$_Z11setIndex132Pjj:
        /* <DEDUP_REMOVED lines=9> */
        .type           $_Z23dynamicRegisterIndexingPiii$_Z11setIndex133Pjj,@function
        .size           $_Z23dynamicRegisterIndexingPiii$_Z11setIndex133Pjj,($_Z23dynamicRegisterIndexingPiii$_Z11setIndex134Pjj - $_Z23dynamicRegisterIndexingPiii$_Z11setIndex133Pjj)
$_Z23dynamicRegisterIndexingPiii$_Z11setIndex133Pjj:
        /* <DEDUP_REMOVED lines=9> */
        .type           $_Z23dynamicRegisterIndexingPiii$_Z11setIndex134Pjj,@function
        .size           $_Z23dynamicRegisterIndexingPiii$_Z11setIndex134Pjj,($_Z23dynamicRegisterIndexingPiii$_Z11setIndex135Pjj - $_Z23dynamicRegisterIndexingPiii$_Z11setIndex134Pjj)
$_Z23dynamicRegisterIndexingPiii$_Z11setIndex134Pjj:
        /* <DEDUP_REMOVED lines=9> */
        .type           $_Z23dynamicRegisterIndexingPiii$_Z11setIndex135Pjj,@function
        .size           $_Z23dynamicRegisterIndexingPiii$_Z11setIndex135Pjj,($_Z23dynamicRegisterIndexingPiii$_Z11setIndex136Pjj - $_Z23dynamicRegisterIndexingPiii$_Z11setIndex135Pjj)
$_Z23dynamicRegisterIndexingPiii$_Z11setIndex135Pjj:
        /* <DEDUP_REMOVED lines=9> */
        .type           $_Z23dynamicRegisterIndexingPiii$_Z11setIndex136Pjj,@function
        .size           $_Z23dynamicRegisterIndexingPiii$_Z11setIndex136Pjj,($_Z23dynamicRegisterIndexingPiii$_Z11setIndex137Pjj - $_Z23dynamicRegisterIndexingPiii$_Z11setIndex136Pjj)
$_Z23dynamicRegisterIndexingPiii$_Z11setIndex136Pjj:
        /* <DEDUP_REMOVED lines=9> */
        .type           $_Z23dynamicRegisterIndexingPiii$_Z11setIndex137Pjj,@function
        .size           $_Z23dynamicRegisterIndexingPiii$_Z11setIndex137Pjj,($_Z23dynamicRegisterIndexingPiii$_Z11setIndex138Pjj - $_Z23dynamicRegisterIndexingPiii$_Z11setIndex137Pjj)
$_Z23dynamicRegisterIndexingPiii$_Z11setIndex137Pjj:
        /* <DEDUP_REMOVED lines=9> */
        .type           $_Z23dynamicRegisterIndexingPiii$_Z11setIndex138Pjj,@function
        .size           $_Z23dynamicRegisterIndexingPiii$_Z11setIndex138Pjj,($_Z23dynamicRegisterIndexingPiii$_Z11setIndex139Pjj - $_Z23dynamicRegisterIndexingPiii$_Z11setIndex138Pjj)
$_Z23dynamicRegisterIndexingPiii$_Z11setIndex138Pjj:
        /* <DEDUP_REMOVED lines=9> */
        .type           $_Z23dynamicRegisterIndexingPiii$_Z11setIndex139Pjj,@function
        .size           $_Z23dynamicRegisterIndexingPiii$_Z11setIndex139Pjj,($_Z23dynamicRegisterIndexingPiii$_Z11setIndex140Pjj - $_Z23dynamicRegisterIndexingPiii$_Z11setIndex139Pjj)
$_Z23dynamicRegisterIndexingPiii$_Z11setIndex139Pjj:
        /* <DEDUP_REMOVED lines=9> */
        .type           $_Z23dynamicRegisterIndexingPiii$_Z11setIndex140Pjj,@function
        .size           $_Z23dynamicRegisterIndexingPiii$_Z11setIndex140Pjj,($_Z23dynamicRegisterIndexingPiii$_Z11setIndex141Pjj - $_Z23dynamicRegisterIndexingPiii$_Z11setIndex140Pjj)
$_Z23dynamicRegisterIndexingPiii$_Z11setIndex140Pjj:
        /* <DEDUP_REMOVED lines=9> */
        .type           $_Z23dynamicRegisterIndexingPiii$_Z11setIndex141Pjj,@function
        .size           $_Z23dynamicRegisterIndexingPiii$_Z11setIndex141Pjj,($_Z23dynamicRegisterIndexingPiii$_Z11setIndex142Pjj - $_Z23dynamicRegisterIndexingPiii$_Z11setIndex141Pjj)
$_Z23dynamicRegisterIndexingPiii$_Z11setIndex141Pjj:
        /* <DEDUP_REMOVED lines=9> */
        .type           $_Z23dynamicRegisterIndexingPiii$_Z11setIndex142Pjj,@function
        .size           $_Z23dynamicRegisterIndexingPiii$_Z11setIndex142Pjj,($_Z23dynamicRegisterIndexingPiii$_Z11setIndex143Pjj - $_Z23dynamicRegisterIndexingPiii$_Z11setIndex142Pjj)
$_Z23dynamicRegisterIndexingPiii$_Z11setIndex142Pjj:
        /* <DEDUP_REMOVED lines=9> */
        .type           $_Z23dynamicRegisterIndexingPiii$_Z11setIndex143Pjj,@function
        .size           $_Z23dynamicRegisterIndexingPiii$_Z11setIndex143Pjj,($_Z23dynamicRegisterIndexingPiii$_Z11setIndex144Pjj - $_Z23dynamicRegisterIndexingPiii$_Z11setIndex143Pjj)
$_Z23dynamicRegisterIndexingPiii$_Z11setIndex143Pjj:
        /* <DEDUP_REMOVED lines=9> */
        .type           $_Z23dynamicRegisterIndexingPiii$_Z11setIndex144Pjj,@function
        .size           $_Z23dynamicRegisterIndexingPiii$_Z11setIndex144Pjj,($_Z23dynamicRegisterIndexingPiii$_Z11setIndex145Pjj - $_Z23dynamicRegisterIndexingPiii$_Z11setIndex144Pjj)
$_Z23dynamicRegisterIndexingPiii$_Z11setIndex144Pjj:
        /* <DEDUP_REMOVED lines=9> */
        .type           $_Z23dynamicRegisterIndexingPiii$_Z11setIndex145Pjj,@function
        .size           $_Z23dynamicRegisterIndexingPiii$_Z11setIndex145Pjj,($_Z23dynamicRegisterIndexingPiii$_Z11setIndex146Pjj - $_Z23dynamicRegisterIndexingPiii$_Z11setIndex145Pjj)
$_Z23dynamicRegisterIndexingPiii$_Z11setIndex145Pjj:
        /* <DEDUP_REMOVED lines=9> */
        .type           $_Z23dynamicRegisterIndexingPiii$_Z11setIndex146Pjj,@function
        .size           $_Z23dynamicRegisterIndexingPiii$_Z11setIndex146Pjj,($_Z23dynamicRegisterIndexingPiii$_Z11setIndex147Pjj - $_Z23dynamicRegisterIndexingPiii$_Z11setIndex146Pjj)
$_Z23dynamicRegisterIndexingPiii$_Z11setIndex146Pjj:
        /* <DEDUP_REMOVED lines=9> */
        .type           $_Z23dynamicRegisterIndexingPiii$_Z11setIndex147Pjj,@function
        .size           $_Z23dynamicRegisterIndexingPiii$_Z11setIndex147Pjj,($_Z23dynamicRegisterIndexingPiii$_Z11setIndex148Pjj - $_Z23dynamicRegisterIndexingPiii$_Z11setIndex147Pjj)
$_Z23dynamicRegisterIndexingPiii$_Z11setIndex147Pjj:
        /* <DEDUP_REMOVED lines=9> */
        .type           $_Z23dynamicRegisterIndexingPiii$_Z11setIndex148Pjj,@function
        .size           $_Z23dynamicRegisterIndexingPiii$_Z11setIndex148Pjj,($_Z23dynamicRegisterIndexingPiii$_Z11setIndex149Pjj - $_Z23dynamicRegisterIndexingPiii$_Z11setIndex148Pjj)
$_Z23dynamicRegisterIndexingPiii$_Z11setIndex148Pjj:
        /* <DEDUP_REMOVED lines=9> */
        .type           $_Z23dynamicRegisterIndexingPiii$_Z11setIndex149Pjj,@function
        .size           $_Z23dynamicRegisterIndexingPiii$_Z11setIndex149Pjj,($_Z23dynamicRegisterIndexingPiii$_Z11setIndex150Pjj - $_Z23dynamicRegisterIndexingPiii$_Z11setIndex149Pjj)
$_Z23dynamicRegisterIndexingPiii$_Z11setIndex149Pjj:
        /* <DEDUP_REMOVED lines=9> */
        .type           $_Z23dynamicRegisterIndexingPiii$_Z11setIndex150Pjj,@function
        .size           $_Z23dynamicRegisterIndexingPiii$_Z11setIndex150Pjj,($_Z23dynamicRegisterIndexingPiii$_Z11setIndex151Pjj - $_Z23dynamicRegisterIndexingPiii$_Z11setIndex150Pjj)
$_Z23dynamicRegisterIndexingPiii$_Z11setIndex150Pjj:
        /* <DEDUP_REMOVED lines=9> */
        .type           $_Z23dynamicRegisterIndexingPiii$_Z11setIndex151Pjj,@function
        .size           $_Z23dynamicRegisterIndexingPiii$_Z11setIndex151Pjj,($_Z23dynamicRegisterIndexingPiii$_Z11setIndex152Pjj - $_Z23dynamicRegisterIndexingPiii$_Z11setIndex151Pjj)
$_Z23dynamicRegisterIndexingPiii$_Z11setIndex151Pjj:
        /* <DEDUP_REMOVED lines=9> */
        .type           $_Z23dynamicRegisterIndexingPiii$_Z11setIndex152Pjj,@function
        .size           $_Z23dynamicRegisterIndexingPiii$_Z11setIndex152Pjj,($_Z23dynamicRegisterIndexingPiii$_Z11setIndex153Pjj - $_Z23dynamicRegisterIndexingPiii$_Z11setIndex152Pjj)
$_Z23dynamicRegisterIndexingPiii$_Z11setIndex152Pjj:
        /* <DEDUP_REMOVED lines=9> */
        .type           $_Z23dynamicRegisterIndexingPiii$_Z11setIndex153Pjj,@function
        .size           $_Z23dynamicRegisterIndexingPiii$_Z11setIndex153Pjj,($_Z23dynamicRegisterIndexingPiii$_Z11setIndex154Pjj - $_Z23dynamicRegisterIndexingPiii$_Z11setIndex153Pjj)
$_Z23dynamicRegisterIndexingPiii$_Z11setIndex153Pjj:
        /* <DEDUP_REMOVED lines=9> */
        .type           $_Z23dynamicRegisterIndexingPiii$_Z11setIndex154Pjj,@function
        .size           $_Z23dynamicRegisterIndexingPiii$_Z11setIndex154Pjj,($_Z23dynamicRegisterIndexingPiii$_Z11setIndex155Pjj - $_Z23dynamicRegisterIndexingPiii$_Z11setIndex154Pjj)
$_Z23dynamicRegisterIndexingPiii$_Z11setIndex154Pjj:
        /* <DEDUP_REMOVED lines=9> */
        .type           $_Z23dynamicRegisterIndexingPiii$_Z11setIndex155Pjj,@function
        .size           $_Z23dynamicRegisterIndexingPiii$_Z11setIndex155Pjj,($_Z23dynamicRegisterIndexingPiii$_Z11setIndex156Pjj - $_Z23dynamicRegisterIndexingPiii$_Z11setIndex155Pjj)
$_Z23dynamicRegisterIndexingPiii$_Z11setIndex155Pjj:
        /* <DEDUP_REMOVED lines=9> */
        .type           $_Z23dynamicRegisterIndexingPiii$_Z11setIndex156Pjj,@function
        .size           $_Z23dynamicRegisterIndexingPiii$_Z11setIndex156Pjj,($_Z23dynamicRegisterIndexingPiii$_Z11setIndex157Pjj - $_Z23dynamicRegisterIndexingPiii$_Z11setIndex156Pjj)
$_Z23dynamicRegisterIndexingPiii$_Z11setIndex156Pjj:
        /* <DEDUP_REMOVED lines=9> */
        .type           $_Z23dynamicRegisterIndexingPiii$_Z11setIndex157Pjj,@function
        .size           $_Z23dynamicRegisterIndexingPiii$_Z11setIndex157Pjj,($_Z23dynamicRegisterIndexingPiii$_Z11setIndex158Pjj - $_Z23dynamicRegisterIndexingPiii$_Z11setIndex157Pjj)
$_Z23dynamicRegisterIndexingPiii$_Z11setIndex157Pjj:
        /* <DEDUP_REMOVED lines=9> */
        .type           $_Z23dynamicRegisterIndexingPiii$_Z11setIndex158Pjj,@function
        .size           $_Z23dynamicRegisterIndexingPiii$_Z11setIndex158Pjj,($_Z23dynamicRegisterIndexingPiii$_Z11setIndex159Pjj - $_Z23dynamicRegisterIndexingPiii$_Z11setIndex158Pjj)
$_Z23dynamicRegisterIndexingPiii$_Z11setIndex158Pjj:
        /* <DEDUP_REMOVED lines=9> */
        .type           $_Z23dynamicRegisterIndexingPiii$_Z11setIndex159Pjj,@function
        .size           $_Z23dynamicRegisterIndexingPiii$_Z11setIndex159Pjj,($_Z23dynamicRegisterIndexingPiii$_Z11setIndex160Pjj - $_Z23dynamicRegisterIndexingPiii$_Z11setIndex159Pjj)
$_Z23dynamicRegisterIndexingPiii$_Z11setIndex159Pjj:
        /* <DEDUP_REMOVED lines=9> */
        .type           $_Z23dynamicRegisterIndexingPiii$_Z11setIndex160Pjj,@function
        .size           $_Z23dynamicRegisterIndexingPiii$_Z11setIndex160Pjj,($_Z23dynamicRegisterIndexingPiii$_Z11setIndex161Pjj - $_Z23dynamicRegisterIndexingPiii$_Z11setIndex160Pjj)
$_Z23dynamicRegisterIndexingPiii$_Z11setIndex160Pjj:
        /* <DEDUP_REMOVED lines=9> */
        .type           $_Z23dynamicRegisterIndexingPiii$_Z11setIndex161Pjj,@function
        .size           $_Z23dynamicRegisterIndexingPiii$_Z11setIndex161Pjj,($_Z23dynamicRegisterIndexingPiii$_Z11setIndex162Pjj - $_Z23dynamicRegisterIndexingPiii$_Z11setIndex161Pjj)
$_Z23dynamicRegisterIndexingPiii$_Z11setIndex161Pjj:
        /* <DEDUP_REMOVED lines=9> */
        .type           $_Z23dynamicRegisterIndexingPiii$_Z11setIndex162Pjj,@function
        .size           $_Z23dynamicRegisterIndexingPiii$_Z11setIndex162Pjj,($_Z23dynamicRegisterIndexingPiii$_Z11setIndex163Pjj - $_Z23dynamicRegisterIndexingPiii$_Z11setIndex162Pjj)
$_Z23dynamicRegisterIndexingPiii$_Z11setIndex162Pjj:
        /* <DEDUP_REMOVED lines=9> */
        .type           $_Z23dynamicRegisterIndexingPiii$_Z11setIndex163Pjj,@function
        .size           $_Z23dynamicRegisterIndexingPiii$_Z11setIndex163Pjj,($_Z23dynamicRegisterIndexingPiii$_Z11setIndex164Pjj - $_Z23dynamicRegisterIndexingPiii$_Z11setIndex163Pjj)
$_Z23dynamicRegisterIndexingPiii$_Z11setIndex163Pjj:
        /* <DEDUP_REMOVED lines=9> */
        .type           $_Z23dynamicRegisterIndexingPiii$_Z11setIndex164Pjj,@function
        .size           $_Z23dynamicRegisterIndexingPiii$_Z11setIndex164Pjj,($_Z23dynamicRegisterIndexingPiii$_Z11setIndex165Pjj - $_Z23dynamicRegisterIndexingPiii$_Z11setIndex164Pjj)
$_Z23dynamicRegisterIndexingPiii$_Z11setIndex164Pjj:
        /* <DEDUP_REMOVED lines=9> */
        .type           $_Z23dynamicRegisterIndexingPiii$_Z11setIndex165Pjj,@function
        .size           $_Z23dynamicRegisterIndexingPiii$_Z11setIndex165Pjj,($_Z23dynamicRegisterIndexingPiii$_Z11setIndex166Pjj - $_Z23dynamicRegisterIndexingPiii$_Z11setIndex165Pjj)
$_Z23dynamicRegisterIndexingPiii$_Z11setIndex165Pjj:
        /* <DEDUP_REMOVED lines=9> */
        .type           $_Z23dynamicRegisterIndexingPiii$_Z11setIndex166Pjj,@function
        .size           $_Z23dynamicRegisterIndexingPiii$_Z11setIndex166Pjj,($_Z23dynamicRegisterIndexingPiii$_Z11setIndex167Pjj - $_Z23dynamicRegisterIndexingPiii$_Z11setIndex166Pjj)
$_Z23dynamicRegisterIndexingPiii$_Z11setIndex166Pjj:
        /* <DEDUP_REMOVED lines=9> */
        .type           $_Z23dynamicRegisterIndexingPiii$_Z11setIndex167Pjj,@function
        .size           $_Z23dynamicRegisterIndexingPiii$_Z11setIndex167Pjj,($_Z23dynamicRegisterIndexingPiii$_Z11setIndex168Pjj - $_Z23dynamicRegisterIndexingPiii$_Z11setIndex167Pjj)
$_Z23dynamicRegisterIndexingPiii$_Z11setIndex167Pjj:
        /* <DEDUP_REMOVED lines=9> */
        .type           $_Z23dynamicRegisterIndexingPiii$_Z11setIndex168Pjj,@function
        .size           $_Z23dynamicRegisterIndexingPiii$_Z11setIndex168Pjj,($_Z23dynamicRegisterIndexingPiii$_Z11setIndex169Pjj - $_Z23dynamicRegisterIndexingPiii$_Z11setIndex168Pjj)
$_Z23dynamicRegisterIndexingPiii$_Z11setIndex168Pjj:
        /* <DEDUP_REMOVED lines=9> */
        .type           $_Z23dynamicRegisterIndexingPiii$_Z11setIndex169Pjj,@function
        .size           $_Z23dynamicRegisterIndexingPiii$_Z11setIndex169Pjj,($_Z23dynamicRegisterIndexingPiii$_Z11setIndex170Pjj - $_Z23dynamicRegisterIndexingPiii$_Z11setIndex169Pjj)
$_Z23dynamicRegisterIndexingPiii$_Z11setIndex169Pjj:
        /* <DEDUP_REMOVED lines=9> */
        .type           $_Z23dynamicRegisterIndexingPiii$_Z11setIndex170Pjj,@function
        .size           $_Z23dynamicRegisterIndexingPiii$_Z11setIndex170Pjj,($_Z23dynamicRegisterIndexingPiii$_Z11setIndex171Pjj - $_Z23dynamicRegisterIndexingPiii$_Z11setIndex170Pjj)
$_Z23dynamicRegisterIndexingPiii$_Z11setIndex170Pjj:
        /* <DEDUP_REMOVED lines=9> */
        .type           $_Z23dynamicRegisterIndexingPiii$_Z11setIndex171Pjj,@function
        .size           $_Z23dynamicRegisterIndexingPiii$_Z11setIndex171Pjj,($_Z23dynamicRegisterIndexingPiii$_Z11setIndex172Pjj - $_Z23dynamicRegisterIndexingPiii$_Z11setIndex171Pjj)
$_Z23dynamicRegisterIndexingPiii$_Z11setIndex171Pjj:
        /* <DEDUP_REMOVED lines=9> */
        .type           $_Z23dynamicRegisterIndexingPiii$_Z11setIndex172Pjj,@function
        .size           $_Z23dynamicRegisterIndexingPiii$_Z11setIndex172Pjj,($_Z23dynamicRegisterIndexingPiii$_Z11setIndex173Pjj - $_Z23dynamicRegisterIndexingPiii$_Z11setIndex172Pjj)
$_Z23dynamicRegisterIndexingPiii$_Z11setIndex172Pjj:
        /* <DEDUP_REMOVED lines=9> */
        .type           $_Z23dynamicRegisterIndexingPiii$_Z11setIndex173Pjj,@function
        .size           $_Z23dynamicRegisterIndexingPiii$_Z11setIndex173Pjj,($_Z23dynamicRegisterIndexingPiii$_Z11setIndex174Pjj - $_Z23dynamicRegisterIndexingPiii$_Z11setIndex173Pjj)
$_Z23dynamicRegisterIndexingPiii$_Z11setIndex173Pjj:
        /* <DEDUP_REMOVED lines=9> */
        .type           $_Z23dynamicRegisterIndexingPiii$_Z11setIndex174Pjj,@function
        .size           $_Z23dynamicRegisterIndexingPiii$_Z11setIndex174Pjj,($_Z23dynamicRegisterIndexingPiii$_Z11setIndex175Pjj - $_Z23dynamicRegisterIndexingPiii$_Z11setIndex174Pjj)
$_Z23dynamicRegisterIndexingPiii$_Z11setIndex174Pjj:
        /* <DEDUP_REMOVED lines=9> */
        .type           $_Z23dynamicRegisterIndexingPiii$_Z11setIndex175Pjj,@function
        .size           $_Z23dynamicRegisterIndexingPiii$_Z11setIndex175Pjj,($_Z23dynamicRegisterIndexingPiii$_Z11setIndex176Pjj - $_Z23dynamicRegisterIndexingPiii$_Z11setIndex175Pjj)
$_Z23dynamicRegisterIndexingPiii$_Z11setIndex175Pjj:
        /* <DEDUP_REMOVED lines=9> */
        .type           $_Z23dynamicRegisterIndexingPiii$_Z11setIndex176Pjj,@function
        .size           $_Z23dynamicRegisterIndexingPiii$_Z11setIndex176Pjj,($_Z23dynamicRegisterIndexingPiii$_Z11setIndex177Pjj - $_Z23dynamicRegisterIndexingPiii$_Z11setIndex176Pjj)
$_Z23dynamicRegisterIndexingPiii$_Z11setIndex176Pjj:
        /* <DEDUP_REMOVED lines=9> */
        .type           $_Z23dynamicRegisterIndexingPiii$_Z11setIndex177Pjj,@function
        .size           $_Z23dynamicRegisterIndexingPiii$_Z11setIndex177Pjj,($_Z23dynamicRegisterIndexingPiii$_Z11setIndex178Pjj - $_Z23dynamicRegisterIndexingPiii$_Z11setIndex177Pjj)
$_Z23dynamicRegisterIndexingPiii$_Z11setIndex177Pjj:
        /* <DEDUP_REMOVED lines=9> */
        .type           $_Z23dynamicRegisterIndexingPiii$_Z11setIndex178Pjj,@function
        .size           $_Z23dynamicRegisterIndexingPiii$_Z11setIndex178Pjj,($_Z23dynamicRegisterIndexingPiii$_Z11setIndex179Pjj - $_Z23dynamicRegisterIndexingPiii$_Z11setIndex178Pjj)
$_Z23dynamicRegisterIndexingPiii$_Z11setIndex178Pjj:
        /* <DEDUP_REMOVED lines=9> */
        .type           $_Z23dynamicRegisterIndexingPiii$_Z11setIndex179Pjj,@function
        .size           $_Z23dynamicRegisterIndexingPiii$_Z11setIndex179Pjj,($_Z23dynamicRegisterIndexingPiii$_Z11setIndex180Pjj - $_Z23dynamicRegisterIndexingPiii$_Z11setIndex179Pjj)
$_Z23dynamicRegisterIndexingPiii$_Z11setIndex179Pjj:
        /* <DEDUP_REMOVED lines=9> */
        .type           $_Z23dynamicRegisterIndexingPiii$_Z11setIndex180Pjj,@function
        .size           $_Z23dynamicRegisterIndexingPiii$_Z11setIndex180Pjj,($_Z23dynamicRegisterIndexingPiii$_Z11setIndex181Pjj - $_Z23dynamicRegisterIndexingPiii$_Z11setIndex180Pjj)
$_Z23dynamicRegisterIndexingPiii$_Z11setIndex180Pjj:
        /* <DEDUP_REMOVED lines=9> */
        .type           $_Z23dynamicRegisterIndexingPiii$_Z11setIndex181Pjj,@function
        .size           $_Z23dynamicRegisterIndexingPiii$_Z11setIndex181Pjj,($_Z23dynamicRegisterIndexingPiii$_Z11setIndex182Pjj - $_Z23dynamicRegisterIndexingPiii$_Z11setIndex181Pjj)
$_Z23dynamicRegisterIndexingPiii$_Z11setIndex181Pjj:
        /* <DEDUP_REMOVED lines=9> */
        .type           $_Z23dynamicRegisterIndexingPiii$_Z11setIndex182Pjj,@function
        .size           $_Z23dynamicRegisterIndexingPiii$_Z11setIndex182Pjj,($_Z23dynamicRegisterIndexingPiii$_Z11setIndex183Pjj - $_Z23dynamicRegisterIndexingPiii$_Z11setIndex182Pjj)
$_Z23dynamicRegisterIndexingPiii$_Z11setIndex182Pjj:
        /* <DEDUP_REMOVED lines=9> */
        .type           $_Z23dynamicRegisterIndexingPiii$_Z11setIndex183Pjj,@function
        .size           $_Z23dynamicRegisterIndexingPiii$_Z11setIndex183Pjj,($_Z23dynamicRegisterIndexingPiii$_Z11setIndex184Pjj - $_Z23dynamicRegisterIndexingPiii$_Z11setIndex183Pjj)
$_Z23dynamicRegisterIndexingPiii$_Z11setIndex183Pjj:
        /* <DEDUP_REMOVED lines=9> */
        .type           $_Z23dynamicRegisterIndexingPiii$_Z11setIndex184Pjj,@function
        .size           $_Z23dynamicRegisterIndexingPiii$_Z11setIndex184Pjj,($_Z23dynamicRegisterIndexingPiii$_Z11setIndex185Pjj - $_Z23dynamicRegisterIndexingPiii$_Z11setIndex184Pjj)
$_Z23dynamicRegisterIndexingPiii$_Z11setIndex184Pjj:
        /* <DEDUP_REMOVED lines=9> */
        .type           $_Z23dynamicRegisterIndexingPiii$_Z11setIndex185Pjj,@function
        .size           $_Z23dynamicRegisterIndexingPiii$_Z11setIndex185Pjj,($_Z23dynamicRegisterIndexingPiii$_Z11setIndex186Pjj - $_Z23dynamicRegisterIndexingPiii$_Z11setIndex185Pjj)
$_Z23dynamicRegisterIndexingPiii$_Z11setIndex185Pjj:
        /* <DEDUP_REMOVED lines=9> */
        .type           $_Z23dynamicRegisterIndexingPiii$_Z11setIndex186Pjj,@function
        .size           $_Z23dynamicRegisterIndexingPiii$_Z11setIndex186Pjj,($_Z23dynamicRegisterIndexingPiii$_Z11setIndex187Pjj - $_Z23dynamicRegisterIndexingPiii$_Z11setIndex186Pjj)
$_Z23dynamicRegisterIndexingPiii$_Z11setIndex186Pjj:
        /* <DEDUP_REMOVED lines=9> */
        .type           $_Z23dynamicRegisterIndexingPiii$_Z11setIndex187Pjj,@function
        .size           $_Z23dynamicRegisterIndexingPiii$_Z11setIndex187Pjj,($_Z23dynamicRegisterIndexingPiii$_Z11setIndex188Pjj - $_Z23dynamicRegisterIndexingPiii$_Z11setIndex187Pjj)
$_Z23dynamicRegisterIndexingPiii$_Z11setIndex187Pjj:
        /* <DEDUP_REMOVED lines=9> */
        .type           $_Z23dynamicRegisterIndexingPiii$_Z11setIndex188Pjj,@function
        .size           $_Z23dynamicRegisterIndexingPiii$_Z11setIndex188Pjj,($_Z23dynamicRegisterIndexingPiii$_Z11setIndex189Pjj - $_Z23dynamicRegisterIndexingPiii$_Z11setIndex188Pjj)
$_Z23dynamicRegisterIndexingPiii$_Z11setIndex188Pjj:
        /* <DEDUP_REMOVED lines=9> */
        .type           $_Z23dynamicRegisterIndexingPiii$_Z11setIndex189Pjj,@function
        .size           $_Z23dynamicRegisterIndexingPiii$_Z11setIndex189Pjj,($_Z23dynamicRegisterIndexingPiii$_Z11setIndex190Pjj - $_Z23dynamicRegisterIndexingPiii$_Z11setIndex189Pjj)
$_Z23dynamicRegisterIndexingPiii$_Z11setIndex189Pjj:
        /* <DEDUP_REMOVED lines=9> */
        .type           $_Z23dynamicRegisterIndexingPiii$_Z11setIndex190Pjj,@function
        .size           $_Z23dynamicRegisterIndexingPiii$_Z11setIndex190Pjj,($_Z23dynamicRegisterIndexingPiii$_Z11setIndex191Pjj - $_Z23dynamicRegisterIndexingPiii$_Z11setIndex190Pjj)
$_Z23dynamicRegisterIndexingPiii$_Z11setIndex190Pjj:
        /* <DEDUP_REMOVED lines=9> */
        .type           $_Z23dynamicRegisterIndexingPiii$_Z11setIndex191Pjj,@function
        .size           $_Z23dynamicRegisterIndexingPiii$_Z11setIndex191Pjj,($_Z23dynamicRegisterIndexingPiii$_Z11setIndex192Pjj - $_Z23dynamicRegisterIndexingPiii$_Z11setIndex191Pjj)
$_Z23dynamicRegisterIndexingPiii$_Z11setIndex191Pjj:
        /* <DEDUP_REMOVED lines=9> */
        .type           $_Z23dynamicRegisterIndexingPiii$_Z11setIndex192Pjj,@function
        .size           $_Z23dynamicRegisterIndexingPiii$_Z11setIndex192Pjj,($_Z23dynamicRegisterIndexingPiii$_Z11setIndex193Pjj - $_Z23dynamicRegisterIndexingPiii$_Z11setIndex192Pjj)
$_Z23dynamicRegisterIndexingPiii$_Z11setIndex192Pjj:
        /* <DEDUP_REMOVED lines=9> */
        .type           $_Z23dynamicRegisterIndexingPiii$_Z11setIndex193Pjj,@function
        .size           $_Z23dynamicRegisterIndexingPiii$_Z11setIndex193Pjj,($_Z23dynamicRegisterIndexingPiii$_Z11setIndex194Pjj - $_Z23dynamicRegisterIndexingPiii$_Z11setIndex193Pjj)
$_Z23dynamicRegisterIndexingPiii$_Z11setIndex193Pjj:
        /* <DEDUP_REMOVED lines=9> */
        .type           $_Z23dynamicRegisterIndexingPiii$_Z11setIndex194Pjj,@function
        .size           $_Z23dynamicRegisterIndexingPiii$_Z11setIndex194Pjj,($_Z23dynamicRegisterIndexingPiii$_Z11setIndex195Pjj - $_Z23dynamicRegisterIndexingPiii$_Z11setIndex194Pjj)
$_Z23dynamicRegisterIndexingPiii$_Z11setIndex194Pjj:
        /* <DEDUP_REMOVED lines=9> */
        .type           $_Z23dynamicRegisterIndexingPiii$_Z11setIndex195Pjj,@function
        .size           $_Z23dynamicRegisterIndexingPiii$_Z11setIndex195Pjj,($_Z23dynamicRegisterIndexingPiii$_Z11setIndex196Pjj - $_Z23dynamicRegisterIndexingPiii$_Z11setIndex195Pjj)
$_Z23dynamicRegisterIndexingPiii$_Z11setIndex195Pjj:
        /* <DEDUP_REMOVED lines=9> */
        .type           $_Z23dynamicRegisterIndexingPiii$_Z11setIndex196Pjj,@function
        .size           $_Z23dynamicRegisterIndexingPiii$_Z11setIndex196Pjj,($_Z23dynamicRegisterIndexingPiii$_Z11setIndex197Pjj - $_Z23dynamicRegisterIndexingPiii$_Z11setIndex196Pjj)
$_Z23dynamicRegisterIndexingPiii$_Z11setIndex196Pjj:
        /* <DEDUP_REMOVED lines=9> */
        .type           $_Z23dynamicRegisterIndexingPiii$_Z11setIndex197Pjj,@function
        .size           $_Z23dynamicRegisterIndexingPiii$_Z11setIndex197Pjj,($_Z23dynamicRegisterIndexingPiii$_Z11setIndex198Pjj - $_Z23dynamicRegisterIndexingPiii$_Z11setIndex197Pjj)
$_Z23dynamicRegisterIndexingPiii$_Z11setIndex197Pjj:
        /* <DEDUP_REMOVED lines=9> */
        .type           $_Z23dynamicRegisterIndexingPiii$_Z11setIndex198Pjj,@function
        .size           $_Z23dynamicRegisterIndexingPiii$_Z11setIndex198Pjj,($_Z23dynamicRegisterIndexingPiii$_Z11setIndex199Pjj - $_Z23dynamicRegisterIndexingPiii$_Z11setIndex198Pjj)
$_Z23dynamicRegisterIndexingPiii$_Z11setIndex198Pjj:
        /* <DEDUP_REMOVED lines=9> */
        .type           $_Z23dynamicRegisterIndexingPiii$_Z11setIndex199Pjj,@function
        .size           $_Z23dynamicRegisterIndexingPiii$_Z11setIndex199Pjj,($_Z23dynamicRegisterIndexingPiii$_Z11setIndex200Pjj - $_Z23dynamicRegisterIndexingPiii$_Z11setIndex199Pjj)
$_Z23dynamicRegisterIndexingPiii$_Z11setIndex199Pjj:
        /* <DEDUP_REMOVED lines=9> */
        .type           $_Z23dynamicRegisterIndexingPiii$_Z11setIndex200Pjj,@function
        .size           $_Z23dynamicRegisterIndexingPiii$_Z11setIndex200Pjj,($_Z23dynamicRegisterIndexingPiii$_Z11setIndex201Pjj - $_Z23dynamicRegisterIndexingPiii$_Z11setIndex200Pjj)
$_Z23dynamicRegisterIndexingPiii$_Z11setIndex200Pjj:
        /* <DEDUP_REMOVED lines=9> */
        .type           $_Z23dynamicRegisterIndexingPiii$_Z11setIndex201Pjj,@function
        .size           $_Z23dynamicRegisterIndexingPiii$_Z11setIndex201Pjj,($_Z23dynamicRegisterIndexingPiii$_Z11setIndex202Pjj - $_Z23dynamicRegisterIndexingPiii$_Z11setIndex201Pjj)
$_Z23dynamicRegisterIndexingPiii$_Z11setIndex201Pjj:
        /* <DEDUP_REMOVED lines=9> */
        .type           $_Z23dynamicRegisterIndexingPiii$_Z11setIndex202Pjj,@function
        .size           $_Z23dynamicRegisterIndexingPiii$_Z11setIndex202Pjj,($_Z23dynamicRegisterIndexingPiii$_Z11setIndex203Pjj - $_Z23dynamicRegisterIndexingPiii$_Z11setIndex202Pjj)
$_Z23dynamicRegisterIndexingPiii$_Z11setIndex202Pjj:
        /* <DEDUP_REMOVED lines=9> */
        .type           $_Z23dynamicRegisterIndexingPiii$_Z11setIndex203Pjj,@function
        .size           $_Z23dynamicRegisterIndexingPiii$_Z11setIndex203Pjj,($_Z23dynamicRegisterIndexingPiii$_Z11setIndex204Pjj - $_Z23dynamicRegisterIndexingPiii$_Z11setIndex203Pjj)
$_Z23dynamicRegisterIndexingPiii$_Z11setIndex203Pjj:
        /* <DEDUP_REMOVED lines=9> */
        .type           $_Z23dynamicRegisterIndexingPiii$_Z11setIndex204Pjj,@function
        .size           $_Z23dynamicRegisterIndexingPiii$_Z11setIndex204Pjj,($_Z23dynamicRegisterIndexingPiii$_Z11setIndex205Pjj - $_Z23dynamicRegisterIndexingPiii$_Z11setIndex204Pjj)
$_Z23dynamicRegisterIndexingPiii$_Z11setIndex204Pjj:
        /* <DEDUP_REMOVED lines=9> */
        .type           $_Z23dynamicRegisterIndexingPiii$_Z11setIndex205Pjj,@function
        .size           $_Z23dynamicRegisterIndexingPiii$_Z11setIndex205Pjj,($_Z23dynamicRegisterIndexingPiii$_Z11setIndex206Pjj - $_Z23dynamicRegisterIndexingPiii$_Z11setIndex205Pjj)
$_Z23dynamicRegisterIndexingPiii$_Z11setIndex205Pjj:
        /* <DEDUP_REMOVED lines=9> */
        .type           $_Z23dynamicRegisterIndexingPiii$_Z11setIndex206Pjj,@function
        .size           $_Z23dynamicRegisterIndexingPiii$_Z11setIndex206Pjj,($_Z23dynamicRegisterIndexingPiii$_Z11setIndex207Pjj - $_Z23dynamicRegisterIndexingPiii$_Z11setIndex206Pjj)
$_Z23dynamicRegisterIndexingPiii$_Z11setIndex206Pjj:
        /* <DEDUP_REMOVED lines=9> */
        .type           $_Z23dynamicRegisterIndexingPiii$_Z11setIndex207Pjj,@function
        .size           $_Z23dynamicRegisterIndexingPiii$_Z11setIndex207Pjj,($_Z23dynamicRegisterIndexingPiii$_Z11setIndex208Pjj - $_Z23dynamicRegisterIndexingPiii$_Z11setIndex207Pjj)
$_Z23dynamicRegisterIndexingPiii$_Z11setIndex207Pjj:
        /* <DEDUP_REMOVED lines=9> */
        .type           $_Z23dynamicRegisterIndexingPiii$_Z11setIndex208Pjj,@function
        .size           $_Z23dynamicRegisterIndexingPiii$_Z11setIndex208Pjj,($_Z23dynamicRegisterIndexingPiii$_Z11setIndex209Pjj - $_Z23dynamicRegisterIndexingPiii$_Z11setIndex208Pjj)
$_Z23dynamicRegisterIndexingPiii$_Z11setIndex208Pjj:
        /* <DEDUP_REMOVED lines=9> */
        .type           $_Z23dynamicRegisterIndexingPiii$_Z11setIndex209Pjj,@function
        .size           $_Z23dynamicRegisterIndexingPiii$_Z11setIndex209Pjj,($_Z23dynamicRegisterIndexingPiii$_Z11setIndex210Pjj - $_Z23dynamicRegisterIndexingPiii$_Z11setIndex209Pjj)
$_Z23dynamicRegisterIndexingPiii$_Z11setIndex209Pjj:
        /* <DEDUP_REMOVED lines=9> */
        .type           $_Z23dynamicRegisterIndexingPiii$_Z11setIndex210Pjj,@function
        .size           $_Z23dynamicRegisterIndexingPiii$_Z11setIndex210Pjj,($_Z23dynamicRegisterIndexingPiii$_Z11setIndex211Pjj - $_Z23dynamicRegisterIndexingPiii$_Z11setIndex210Pjj)
$_Z23dynamicRegisterIndexingPiii$_Z11setIndex210Pjj:
        /* <DEDUP_REMOVED lines=9> */
        .type           $_Z23dynamicRegisterIndexingPiii$_Z11setIndex211Pjj,@function
        .size           $_Z23dynamicRegisterIndexingPiii$_Z11setIndex211Pjj,($_Z23dynamicRegisterIndexingPiii$_Z11setIndex212Pjj - $_Z23dynamicRegisterIndexingPiii$_Z11setIndex211Pjj)
$_Z23dynamicRegisterIndexingPiii$_Z11setIndex211Pjj:
        /* <DEDUP_REMOVED lines=9> */
        .type           $_Z23dynamicRegisterIndexingPiii$_Z11setIndex212Pjj,@function
        .size           $_Z23dynamicRegisterIndexingPiii$_Z11setIndex212Pjj,($_Z23dynamicRegisterIndexingPiii$_Z11setIndex213Pjj - $_Z23dynamicRegisterIndexingPiii$_Z11setIndex212Pjj)
$_Z23dynamicRegisterIndexingPiii$_Z11setIndex212Pjj:
        /* <DEDUP_REMOVED lines=9> */
        .type           $_Z23dynamicRegisterIndexingPiii$_Z11setIndex213Pjj,@function
        .size           $_Z23dynamicRegisterIndexingPiii$_Z11setIndex213Pjj,($_Z23dynamicRegisterIndexingPiii$_Z11setIndex214Pjj - $_Z23dynamicRegisterIndexingPiii$_Z11setIndex213Pjj)
$_Z23dynamicRegisterIndexingPiii$_Z11setIndex213Pjj:
        /* <DEDUP_REMOVED lines=9> */
        .type           $_Z23dynamicRegisterIndexingPiii$_Z11setIndex214Pjj,@function
        .size           $_Z23dynamicRegisterIndexingPiii$_Z11setIndex214Pjj,($_Z23dynamicRegisterIndexingPiii$_Z11setIndex215Pjj - $_Z23dynamicRegisterIndexingPiii$_Z11setIndex214Pjj)
$_Z23dynamicRegisterIndexingPiii$_Z11setIndex214Pjj:
        /* <DEDUP_REMOVED lines=9> */
        .type           $_Z23dynamicRegisterIndexingPiii$_Z11setIndex215Pjj,@function
        .size           $_Z23dynamicRegisterIndexingPiii$_Z11setIndex215Pjj,($_Z23dynamicRegisterIndexingPiii$_Z11setIndex216Pjj - $_Z23dynamicRegisterIndexingPiii$_Z11setIndex215Pjj)
$_Z23dynamicRegisterIndexingPiii$_Z11setIndex215Pjj:
        /* <DEDUP_REMOVED lines=9> */
        .type           $_Z23dynamicRegisterIndexingPiii$_Z11setIndex216Pjj,@function
        .size           $_Z23dynamicRegisterIndexingPiii$_Z11setIndex216Pjj,($_Z23dynamicRegisterIndexingPiii$_Z11setIndex217Pjj - $_Z23dynamicRegisterIndexingPiii$_Z11setIndex216Pjj)
$_Z23dynamicRegisterIndexingPiii$_Z11setIndex216Pjj:
        /* <DEDUP_REMOVED lines=9> */
        .type           $_Z23dynamicRegisterIndexingPiii$_Z11setIndex217Pjj,@function
        .size           $_Z23dynamicRegisterIndexingPiii$_Z11setIndex217Pjj,($_Z23dynamicRegisterIndexingPiii$_Z11setIndex218Pjj - $_Z23dynamicRegisterIndexingPiii$_Z11setIndex217Pjj)
$_Z23dynamicRegisterIndexingPiii$_Z11setIndex217Pjj:
        /* <DEDUP_REMOVED lines=9> */
        .type           $_Z23dynamicRegisterIndexingPiii$_Z11setIndex218Pjj,@function
        .size           $_Z23dynamicRegisterIndexingPiii$_Z11setIndex218Pjj,($_Z23dynamicRegisterIndexingPiii$_Z11setIndex219Pjj - $_Z23dynamicRegisterIndexingPiii$_Z11setIndex218Pjj)
$_Z23dynamicRegisterIndexingPiii$_Z11setIndex218Pjj:
        /* <DEDUP_REMOVED lines=9> */
        .type           $_Z23dynamicRegisterIndexingPiii$_Z11setIndex219Pjj,@function
        .size           $_Z23dynamicRegisterIndexingPiii$_Z11setIndex219Pjj,($_Z23dynamicRegisterIndexingPiii$_Z11setIndex220Pjj - $_Z23dynamicRegisterIndexingPiii$_Z11setIndex219Pjj)
$_Z23dynamicRegisterIndexingPiii$_Z11setIndex219Pjj:
        /* <DEDUP_REMOVED lines=9> */
        .type           $_Z23dynamicRegisterIndexingPiii$_Z11setIndex220Pjj,@function
        .size           $_Z23dynamicRegisterIndexingPiii$_Z11setIndex220Pjj,($_Z23dynamicRegisterIndexingPiii$_Z11setIndex221Pjj - $_Z23dynamicRegisterIndexingPiii$_Z11setIndex220Pjj)
$_Z23dynamicRegisterIndexingPiii$_Z11setIndex220Pjj:
        /* <DEDUP_REMOVED lines=9> */
        .type           $_Z23dynamicRegisterIndexingPiii$_Z11setIndex221Pjj,@function
        .size           $_Z23dynamicRegisterIndexingPiii$_Z11setIndex221Pjj,($_Z23dynamicRegisterIndexingPiii$_Z11setIndex222Pjj - $_Z23dynamicRegisterIndexingPiii$_Z11setIndex221Pjj)
$_Z23dynamicRegisterIndexingPiii$_Z11setIndex221Pjj:
        /* <DEDUP_REMOVED lines=9> */
        .type           $_Z23dynamicRegisterIndexingPiii$_Z11setIndex222Pjj,@function
        .size           $_Z23dynamicRegisterIndexingPiii$_Z11setIndex222Pjj,($_Z23dynamicRegisterIndexingPiii$_Z11setIndex223Pjj - $_Z23dynamicRegisterIndexingPiii$_Z11setIndex222Pjj)
$_Z23dynamicRegisterIndexingPiii$_Z11setIndex222Pjj:
        /* <DEDUP_REMOVED lines=9> */
        .type           $_Z23dynamicRegisterIndexingPiii$_Z11setIndex223Pjj,@function
        .size           $_Z23dynamicRegisterIndexingPiii$_Z11setIndex223Pjj,($_Z23dynamicRegisterIndexingPiii$_Z11setIndex224Pjj - $_Z23dynamicRegisterIndexingPiii$_Z11setIndex223Pjj)
$_Z23dynamicRegisterIndexingPiii$_Z11setIndex223Pjj:
        /* <DEDUP_REMOVED lines=9> */
        .type           $_Z23dynamicRegisterIndexingPiii$_Z11setIndex224Pjj,@function
        .size           $_Z23dynamicRegisterIndexingPiii$_Z11setIndex224Pjj,($_Z23dynamicRegisterIndexingPiii$_Z11setIndex225Pjj - $_Z23dynamicRegisterIndexingPiii$_Z11setIndex224Pjj)
$_Z23dynamicRegisterIndexingPiii$_Z11setIndex224Pjj:
        /* <DEDUP_REMOVED lines=9> */
        .type           $_Z23dynamicRegisterIndexingPiii$_Z11setIndex225Pjj,@function
        .size           $_Z23dynamicRegisterIndexingPiii$_Z11setIndex225Pjj,($_Z23dynamicRegisterIndexingPiii$_Z11setIndex226Pjj - $_Z23dynamicRegisterIndexingPiii$_Z11setIndex225Pjj)
$_Z23dynamicRegisterIndexingPiii$_Z11setIndex225Pjj:
        /* <DEDUP_REMOVED lines=9> */
        .type           $_Z23dynamicRegisterIndexingPiii$_Z11setIndex226Pjj,@function
        .size           $_Z23dynamicRegisterIndexingPiii$_Z11setIndex226Pjj,($_Z23dynamicRegisterIndexingPiii$_Z11setIndex227Pjj - $_Z23dynamicRegisterIndexingPiii$_Z11setIndex226Pjj)
$_Z23dynamicRegisterIndexingPiii$_Z11setIndex226Pjj:
        /* <DEDUP_REMOVED lines=9> */
        .type           $_Z23dynamicRegisterIndexingPiii$_Z11setIndex227Pjj,@function
        .size           $_Z23dynamicRegisterIndexingPiii$_Z11setIndex227Pjj,($_Z23dynamicRegisterIndexingPiii$_Z11setIndex228Pjj - $_Z23dynamicRegisterIndexingPiii$_Z11setIndex227Pjj)
$_Z23dynamicRegisterIndexingPiii$_Z11setIndex227Pjj:
        /* <DEDUP_REMOVED lines=9> */
        .type           $_Z23dynamicRegisterIndexingPiii$_Z11setIndex228Pjj,@function
        .size           $_Z23dynamicRegisterIndexingPiii$_Z11setIndex228Pjj,($_Z23dynamicRegisterIndexingPiii$_Z11setIndex229Pjj - $_Z23dynamicRegisterIndexingPiii$_Z11setIndex228Pjj)
$_Z23dynamicRegisterIndexingPiii$_Z11setIndex228Pjj:
        /* <DEDUP_REMOVED lines=9> */
        .type           $_Z23dynamicRegisterIndexingPiii$_Z11setIndex229Pjj,@function
        .size           $_Z23dynamicRegisterIndexingPiii$_Z11setIndex229Pjj,($_Z23dynamicRegisterIndexingPiii$_Z11setIndex230Pjj - $_Z23dynamicRegisterIndexingPiii$_Z11setIndex229Pjj)
$_Z23dynamicRegisterIndexingPiii$_Z11setIndex229Pjj:
        /* <DEDUP_REMOVED lines=9> */
        .type           $_Z23dynamicRegisterIndexingPiii$_Z11setIndex230Pjj,@function
        .size           $_Z23dynamicRegisterIndexingPiii$_Z11setIndex230Pjj,($_Z23dynamicRegisterIndexingPiii$_Z11setIndex231Pjj - $_Z23dynamicRegisterIndexingPiii$_Z11setIndex230Pjj)
$_Z23dynamicRegisterIndexingPiii$_Z11setIndex230Pjj:
        /* <DEDUP_REMOVED lines=9> */
        .type           $_Z23dynamicRegisterIndexingPiii$_Z11setIndex231Pjj,@function
        .size           $_Z23dynamicRegisterIndexingPiii$_Z11setIndex231Pjj,($_Z23dynamicRegisterIndexingPiii$_Z11setIndex232Pjj - $_Z23dynamicRegisterIndexingPiii$_Z11setIndex231Pjj)
$_Z23dynamicRegisterIndexingPiii$_Z11setIndex231Pjj:
        /* <DEDUP_REMOVED lines=9> */
        .type           $_Z23dynamicRegisterIndexingPiii$_Z11setIndex232Pjj,@function
        .size           $_Z23dynamicRegisterIndexingPiii$_Z11setIndex232Pjj,($_Z23dynamicRegisterIndexingPiii$_Z11setIndex233Pjj - $_Z23dynamicRegisterIndexingPiii$_Z11setIndex232Pjj)
$_Z23dynamicRegisterIndexingPiii$_Z11setIndex232Pjj:
        /* <DEDUP_REMOVED lines=9> */
        .type           $_Z23dynamicRegisterIndexingPiii$_Z11setIndex233Pjj,@function
        .size           $_Z23dynamicRegisterIndexingPiii$_Z11setIndex233Pjj,($_Z23dynamicRegisterIndexingPiii$_Z11setIndex234Pjj - $_Z23dynamicRegisterIndexingPiii$_Z11setIndex233Pjj)
$_Z23dynamicRegisterIndexingPiii$_Z11setIndex233Pjj:
        /* <DEDUP_REMOVED lines=9> */
        .type           $_Z23dynamicRegisterIndexingPiii$_Z11setIndex234Pjj,@function
        .size           $_Z23dynamicRegisterIndexingPiii$_Z11setIndex234Pjj,($_Z23dynamicRegisterIndexingPiii$_Z11setIndex235Pjj - $_Z23dynamicRegisterIndexingPiii$_Z11setIndex234Pjj)
$_Z23dynamicRegisterIndexingPiii$_Z11setIndex234Pjj:
        /* <DEDUP_REMOVED lines=9> */
        .type           $_Z23dynamicRegisterIndexingPiii$_Z11setIndex235Pjj,@function
        .size           $_Z23dynamicRegisterIndexingPiii$_Z11setIndex235Pjj,($_Z23dynamicRegisterIndexingPiii$_Z11setIndex236Pjj - $_Z23dynamicRegisterIndexingPiii$_Z11setIndex235Pjj)
$_Z23dynamicRegisterIndexingPiii$_Z11setIndex235Pjj:
        /* <DEDUP_REMOVED lines=9> */
        .type           $_Z23dynamicRegisterIndexingPiii$_Z11setIndex236Pjj,@function
        .size           $_Z23dynamicRegisterIndexingPiii$_Z11setIndex236Pjj,($_Z23dynamicRegisterIndexingPiii$_Z11setIndex237Pjj - $_Z23dynamicRegisterIndexingPiii$_Z11setIndex236Pjj)
$_Z23dynamicRegisterIndexingPiii$_Z11setIndex236Pjj:
        /* <DEDUP_REMOVED lines=9> */
        .type           $_Z23dynamicRegisterIndexingPiii$_Z11setIndex237Pjj,@function
        .size           $_Z23dynamicRegisterIndexingPiii$_Z11setIndex237Pjj,($_Z23dynamicRegisterIndexingPiii$_Z11setIndex238Pjj - $_Z23dynamicRegisterIndexingPiii$_Z11setIndex237Pjj)
$_Z23dynamicRegisterIndexingPiii$_Z11setIndex237Pjj:
        /* <DEDUP_REMOVED lines=9> */
        .type           $_Z23dynamicRegisterIndexingPiii$_Z11setIndex238Pjj,@function
        .size           $_Z23dynamicRegisterIndexingPiii$_Z11setIndex238Pjj,($_Z23dynamicRegisterIndexingPiii$_Z11setIndex239Pjj - $_Z23dynamicRegisterIndexingPiii$_Z11setIndex238Pjj)
$_Z23dynamicRegisterIndexingPiii$_Z11setIndex238Pjj:
        /* <DEDUP_REMOVED lines=9> */
        .type           $_Z23dynamicRegisterIndexingPiii$_Z11setIndex239Pjj,@function
        .size           $_Z23dynamicRegisterIndexingPiii$_Z11setIndex239Pjj,($_Z23dynamicRegisterIndexingPiii$_Z11setIndex240Pjj - $_Z23dynamicRegisterIndexingPiii$_Z11setIndex239Pjj)
$_Z23dynamicRegisterIndexingPiii$_Z11setIndex239Pjj:
        /* <DEDUP_REMOVED lines=9> */
        .type           $_Z23dynamicRegisterIndexingPiii$_Z11setIndex240Pjj,@function
        .size           $_Z23dynamicRegisterIndexingPiii$_Z11setIndex240Pjj,($_Z23dynamicRegisterIndexingPiii$_Z11setIndex241Pjj - $_Z23dynamicRegisterIndexingPiii$_Z11setIndex240Pjj)
$_Z23dynamicRegisterIndexingPiii$_Z11setIndex240Pjj:
        /* <DEDUP_REMOVED lines=9> */
        .type           $_Z23dynamicRegisterIndexingPiii$_Z11setIndex241Pjj,@function
        .size           $_Z23dynamicRegisterIndexingPiii$_Z11setIndex241Pjj,($_Z23dynamicRegisterIndexingPiii$_Z11setIndex242Pjj - $_Z23dynamicRegisterIndexingPiii$_Z11setIndex241Pjj)
$_Z23dynamicRegisterIndexingPiii$_Z11setIndex241Pjj:
        /* <DEDUP_REMOVED lines=9> */
        .type           $_Z23dynamicRegisterIndexingPiii$_Z11setIndex242Pjj,@function
        .size           $_Z23dynamicRegisterIndexingPiii$_Z11setIndex242Pjj,($_Z23dynamicRegisterIndexingPiii$_Z11setIndex243Pjj - $_Z23dynamicRegisterIndexingPiii$_Z11setIndex242Pjj)
$_Z23dynamicRegisterIndexingPiii$_Z11setIndex242Pjj:
        /* <DEDUP_REMOVED lines=9> */
        .type           $_Z23dynamicRegisterIndexingPiii$_Z11setIndex243Pjj,@function
        .size           $_Z23dynamicRegisterIndexingPiii$_Z11setIndex243Pjj,($_Z23dynamicRegisterIndexingPiii$_Z11setIndex244Pjj - $_Z23dynamicRegisterIndexingPiii$_Z11setIndex243Pjj)
$_Z23dynamicRegisterIndexingPiii$_Z11setIndex243Pjj:
        /* <DEDUP_REMOVED lines=9> */
        .type           $_Z23dynamicRegisterIndexingPiii$_Z11setIndex244Pjj,@function
        .size           $_Z23dynamicRegisterIndexingPiii$_Z11setIndex244Pjj,($_Z23dynamicRegisterIndexingPiii$_Z11setIndex245Pjj - $_Z23dynamicRegisterIndexingPiii$_Z11setIndex244Pjj)
$_Z23dynamicRegisterIndexingPiii$_Z11setIndex244Pjj:
        /* <DEDUP_REMOVED lines=9> */
        .type           $_Z23dynamicRegisterIndexingPiii$_Z11setIndex245Pjj,@function
        .size           $_Z23dynamicRegisterIndexingPiii$_Z11setIndex245Pjj,($_Z23dynamicRegisterIndexingPiii$_Z11setIndex246Pjj - $_Z23dynamicRegisterIndexingPiii$_Z11setIndex245Pjj)
$_Z23dynamicRegisterIndexingPiii$_Z11setIndex245Pjj:
        /* <DEDUP_REMOVED lines=9> */
        .type           $_Z23dynamicRegisterIndexingPiii$_Z11setIndex246Pjj,@function
        .size           $_Z23dynamicRegisterIndexingPiii$_Z11setIndex246Pjj,($_Z23dynamicRegisterIndexingPiii$_Z11setIndex247Pjj - $_Z23dynamicRegisterIndexingPiii$_Z11setIndex246Pjj)
$_Z23dynamicRegisterIndexingPiii$_Z11setIndex246Pjj:
        /* <DEDUP_REMOVED lines=9> */
        .type           $_Z23dynamicRegisterIndexingPiii$_Z11setIndex247Pjj,@function
        .size           $_Z23dynamicRegisterIndexingPiii$_Z11setIndex247Pjj,($_Z23dynamicRegisterIndexingPiii$_Z11setIndex248Pjj - $_Z23dynamicRegisterIndexingPiii$_Z11setIndex247Pjj)
$_Z23dynamicRegisterIndexingPiii$_Z11setIndex247Pjj:
        /* <DEDUP_REMOVED lines=9> */
        .type           $_Z23dynamicRegisterIndexingPiii$_Z11setIndex248Pjj,@function
        .size           $_Z23dynamicRegisterIndexingPiii$_Z11setIndex248Pjj,($_Z23dynamicRegisterIndexingPiii$_Z11setIndex249Pjj - $_Z23dynamicRegisterIndexingPiii$_Z11setIndex248Pjj)
$_Z23dynamicRegisterIndexingPiii$_Z11setIndex248Pjj:
        /* <DEDUP_REMOVED lines=9> */
        .type           $_Z23dynamicRegisterIndexingPiii$_Z11setIndex249Pjj,@function
        .size           $_Z23dynamicRegisterIndexingPiii$_Z11setIndex249Pjj,($_Z23dynamicRegisterIndexingPiii$_Z11setIndex250Pjj - $_Z23dynamicRegisterIndexingPiii$_Z11setIndex249Pjj)
$_Z23dynamicRegisterIndexingPiii$_Z11setIndex249Pjj:
        /* <DEDUP_REMOVED lines=9> */
        .type           $_Z23dynamicRegisterIndexingPiii$_Z11setIndex250Pjj,@function
        .size           $_Z23dynamicRegisterIndexingPiii$_Z11setIndex250Pjj,($_Z23dynamicRegisterIndexingPiii$_Z11setIndex251Pjj - $_Z23dynamicRegisterIndexingPiii$_Z11setIndex250Pjj)
$_Z23dynamicRegisterIndexingPiii$_Z11setIndex250Pjj:
        /* <DEDUP_REMOVED lines=9> */
        .type           $_Z23dynamicRegisterIndexingPiii$_Z11setIndex251Pjj,@function
        .size           $_Z23dynamicRegisterIndexingPiii$_Z11setIndex251Pjj,($_Z23dynamicRegisterIndexingPiii$_Z11setIndex252Pjj - $_Z23dynamicRegisterIndexingPiii$_Z11setIndex251Pjj)
$_Z23dynamicRegisterIndexingPiii$_Z11setIndex251Pjj:
        /* <DEDUP_REMOVED lines=9> */
        .type           $_Z23dynamicRegisterIndexingPiii$_Z11setIndex252Pjj,@function
        .size           $_Z23dynamicRegisterIndexingPiii$_Z11setIndex252Pjj,($_Z23dynamicRegisterIndexingPiii$_Z11setIndex253Pjj - $_Z23dynamicRegisterIndexingPiii$_Z11setIndex252Pjj)
$_Z23dynamicRegisterIndexingPiii$_Z11setIndex252Pjj:
        /* <DEDUP_REMOVED lines=9> */
        .type           $_Z23dynamicRegisterIndexingPiii$_Z11setIndex253Pjj,@function
        .size           $_Z23dynamicRegisterIndexingPiii$_Z11setIndex253Pjj,($_Z23dynamicRegisterIndexingPiii$_Z11setIndex254Pjj - $_Z23dynamicRegisterIndexingPiii$_Z11setIndex253Pjj)
$_Z23dynamicRegisterIndexingPiii$_Z11setIndex253Pjj:
        /* <DEDUP_REMOVED lines=9> */
        .type           $_Z23dynamicRegisterIndexingPiii$_Z11setIndex254Pjj,@function
        .size           $_Z23dynamicRegisterIndexingPiii$_Z11setIndex254Pjj,($_Z23dynamicRegisterIndexingPiii$_Z11setIndex255Pjj - $_Z23dynamicRegisterIndexingPiii$_Z11setIndex254Pjj)
$_Z23dynamicRegisterIndexingPiii$_Z11setIndex254Pjj:
        /* <DEDUP_REMOVED lines=9> */
        .type           $_Z23dynamicRegisterIndexingPiii$_Z11setIndex255Pjj,@function
        .size           $_Z23dynamicRegisterIndexingPiii$_Z11setIndex255Pjj,($_Z23dynamicRegisterIndexingPiii$_Z9getIndex0Pj - $_Z23dynamicRegisterIndexingPiii$_Z11setIndex255Pjj)
$_Z23dynamicRegisterIndexingPiii$_Z11setIndex255Pjj:
        /* <DEDUP_REMOVED lines=9> */
        .type           $_Z23dynamicRegisterIndexingPiii$_Z9getIndex0Pj,@function
        .size           $_Z23dynamicRegisterIndexingPiii$_Z9getIndex0Pj,($_Z23dynamicRegisterIndexingPiii$_Z9getIndex1Pj - $_Z23dynamicRegisterIndexingPiii$_Z9getIndex0Pj)
$_Z23dynamicRegisterIndexingPiii$_Z9getIndex0Pj:
[----:B------:R-:W0:Y:S02]  /*e240*/  LDCU.64 UR4, c[0x0][0x358] ;  /* 0x00006b00ff0477ac */ /* 0x000e240008000a00 */
[----:B0-----:R0:W0:Y:S02]  /*e250*/  LD.E R4, desc[UR4][R4.64] ;  /* 0x0000000404047980 */ /* 0x001024000c101900 */
[----:B0-----:R-:W-:Y:S05]  /*e260*/  RET.REL.NODEC R20 `(_Z23dynamicRegisterIndexingPiii) ;  /* 0xffffff1c14647950 */ /* 0x001fea0003c3ffff */
        .type           $_Z23dynamicRegisterIndexingPiii$_Z9getIndex1Pj,@function
        .size           $_Z23dynamicRegisterIndexingPiii$_Z9getIndex1Pj,($_Z23dynamicRegisterIndexingPiii$_Z9getIndex2Pj - $_Z23dynamicRegisterIndexingPiii$_Z9getIndex1Pj)
$_Z23dynamicRegisterIndexingPiii$_Z9getIndex1Pj:
[----:B------:R-:W0:Y:S02]  /*e270*/  LDCU.64 UR4, c[0x0][0x358] ;  /* 0x00006b00ff0477ac */ /* 0x000e240008000a00 */
[----:B0-----:R0:W0:Y:S02]  /*e280*/  LD.E R4, desc[UR4][R4.64+0x4] ;  /* 0x0000040404047980 */ /* 0x001024000c101900 */
[----:B0-----:R-:W-:Y:S05]  /*e290*/  RET.REL.NODEC R20 `(_Z23dynamicRegisterIndexingPiii) ;  /* 0xffffff1c14587950 */ /* 0x001fea0003c3ffff */
        .type           $_Z23dynamicRegisterIndexingPiii$_Z9getIndex2Pj,@function
        .size           $_Z23dynamicRegisterIndexingPiii$_Z9getIndex2Pj,($_Z23dynamicRegisterIndexingPiii$_Z9getIndex3Pj - $_Z23dynamicRegisterIndexingPiii$_Z9getIndex2Pj)
$_Z23dynamicRegisterIndexingPiii$_Z9getIndex2Pj:
[----:B------:R-:W0:Y:S02]  /*e2a0*/  LDCU.64 UR4, c[0x0][0x358] ;  /* 0x00006b00ff0477ac */ /* 0x000e240008000a00 */
[----:B0-----:R0:W0:Y:S02]  /*e2b0*/  LD.E R4, desc[UR4][R4.64+0x8] ;  /* 0x0000080404047980 */ /* 0x001024000c101900 */
[----:B0-----:R-:W-:Y:S05]  /*e2c0*/  RET.REL.NODEC R20 `(_Z23dynamicRegisterIndexingPiii) ;  /* 0xffffff1c144c7950 */ /* 0x001fea0003c3ffff */
        .type           $_Z23dynamicRegisterIndexingPiii$_Z9getIndex3Pj,@function
        .size           $_Z23dynamicRegisterIndexingPiii$_Z9getIndex3Pj,($_Z23dynamicRegisterIndexingPiii$_Z9getIndex4Pj - $_Z23dynamicRegisterIndexingPiii$_Z9getIndex3Pj)
$_Z23dynamicRegisterIndexingPiii$_Z9getIndex3Pj:
[----:B------:R-:W0:Y:S02]  /*e2d0*/  LDCU.64 UR4, c[0x0][0x358] ;  /* 0x00006b00ff0477ac */ /* 0x000e240008000a00 */
[----:B0-----:R0:W0:Y:S02]  /*e2e0*/  LD.E R4, desc[UR4][R4.64+0xc] ;  /* 0x00000c0404047980 */ /* 0x001024000c101900 */
[----:B0-----:R-:W-:Y:S05]  /*e2f0*/  RET.REL.NODEC R20 `(_Z23dynamicRegisterIndexingPiii) ;  /* 0xffffff1c14407950 */ /* 0x001fea0003c3ffff */
        .type           $_Z23dynamicRegisterIndexingPiii$_Z9getIndex4Pj,@function
        .size           $_Z23dynamicRegisterIndexingPiii$_Z9getIndex4Pj,($_Z23dynamicRegisterIndexingPiii$_Z9getIndex5Pj - $_Z23dynamicRegisterIndexingPiii$_Z9getIndex4Pj)
$_Z23dynamicRegisterIndexingPiii$_Z9getIndex4Pj:
[----:B------:R-:W0:Y:S02]  /*e300*/  LDCU.64 UR4, c[0x0][0x358] ;  /* 0x00006b00ff0477ac */ /* 0x000e240008000a00 */
[----:B0-----:R0:W0:Y:S02]  /*e310*/  LD.E R4, desc[UR4][R4.64+0x10] ;  /* 0x0000100404047980 */ /* 0x001024000c101900 */
[----:B0-----:R-:W-:Y:S05]  /*e320*/  RET.REL.NODEC R20 `(_Z23dynamicRegisterIndexingPiii) ;  /* 0xffffff1c14347950 */ /* 0x001fea0003c3ffff */
        .type           $_Z23dynamicRegisterIndexingPiii$_Z9getIndex5Pj,@function
        .size           $_Z23dynamicRegisterIndexingPiii$_Z9getIndex5Pj,($_Z23dynamicRegisterIndexingPiii$_Z9getIndex6Pj - $_Z23dynamicRegisterIndexingPiii$_Z9getIndex5Pj)
$_Z23dynamicRegisterIndexingPiii$_Z9getIndex5Pj:
[----:B------:R-:W0:Y:S02]  /*e330*/  LDCU.64 UR4, c[0x0][0x358] ;  /* 0x00006b00ff0477ac */ /* 0x000e240008000a00 */
[----:B0-----:R0:W0:Y:S02]  /*e340*/  LD.E R4, desc[UR4][R4.64+0x14] ;  /* 0x0000140404047980 */ /* 0x001024000c101900 */
[----:B0-----:R-:W-:Y:S05]  /*e350*/  RET.REL.NODEC R20 `(_Z23dynamicRegisterIndexingPiii) ;  /* 0xffffff1c14287950 */ /* 0x001fea0003c3ffff */
        .type           $_Z23dynamicRegisterIndexingPiii$_Z9getIndex6Pj,@function
        .size           $_Z23dynamicRegisterIndexingPiii$_Z9getIndex6Pj,($_Z23dynamicRegisterIndexingPiii$_Z9getIndex7Pj - $_Z23dynamicRegisterIndexingPiii$_Z9getIndex6Pj)
$_Z23dynamicRegisterIndexingPiii$_Z9getIndex6Pj:
[----:B------:R-:W0:Y:S02]  /*e360*/  LDCU.64 UR4, c[0x0][0x358] ;  /* 0x00006b00ff0477ac */ /* 0x000e240008000a00 */
[----:B0-----:R0:W0:Y:S02]  /*e370*/  LD.E R4, desc[UR4][R4.64+0x18] ;  /* 0x0000180404047980 */ /* 0x001024000c101900 */
[----:B0-----:R-:W-:Y:S05]  /*e380*/  RET.REL.NODEC R20 `(_Z23dynamicRegisterIndexingPiii) ;  /* 0xffffff1c141c7950 */ /* 0x001fea0003c3ffff */
        .type           $_Z23dynamicRegisterIndexingPiii$_Z9getIndex7Pj,@function
        .size           $_Z23dynamicRegisterIndexingPiii$_Z9getIndex7Pj,($_Z23dynamicRegisterIndexingPiii$_Z9getIndex8Pj - $_Z23dynamicRegisterIndexingPiii$_Z9getIndex7Pj)
$_Z23dynamicRegisterIndexingPiii$_Z9getIndex7Pj:
[----:B------:R-:W0:Y:S02]  /*e390*/  LDCU.64 UR4, c[0x0][0x358] ;  /* 0x00006b00ff0477ac */ /* 0x000e240008000a00 */
[----:B0-----:R0:W0:Y:S02]  /*e3a0*/  LD.E R4, desc[UR4][R4.64+0x1c] ;  /* 0x00001c0404047980 */ /* 0x001024000c101900 */
[----:B0-----:R-:W-:Y:S05]  /*e3b0*/  RET.REL.NODEC R20 `(_Z23dynamicRegisterIndexingPiii) ;  /* 0xffffff1c14107950 */ /* 0x001fea0003c3ffff */
        .type           $_Z23dynamicRegisterIndexingPiii$_Z9getIndex8Pj,@function
        .size           $_Z23dynamicRegisterIndexingPiii$_Z9getIndex8Pj,($_Z23dynamicRegisterIndexingPiii$_Z9getIndex9Pj - $_Z23dynamicRegisterIndexingPiii$_Z9getIndex8Pj)
$_Z23dynamicRegisterIndexingPiii$_Z9getIndex8Pj:
[----:B------:R-:W0:Y:S02]  /*e3c0*/  LDCU.64 UR4, c[0x0][0x358] ;  /* 0x00006b00ff0477ac */ /* 0x000e240008000a00 */
[----:B0-----:R0:W0:Y:S02]  /*e3d0*/  LD.E R4, desc[UR4][R4.64+0x20] ;  /* 0x0000200404047980 */ /* 0x001024000c101900 */
[----:B0-----:R-:W-:Y:S05]  /*e3e0*/  RET.REL.NODEC R20 `(_Z23dynamicRegisterIndexingPiii) ;  /* 0xffffff1c14047950 */ /* 0x001fea0003c3ffff */
        .type           $_Z23dynamicRegisterIndexingPiii$_Z9getIndex9Pj,@function
        .size           $_Z23dynamicRegisterIndexingPiii$_Z9getIndex9Pj,($_Z23dynamicRegisterIndexingPiii$_Z9setIndex0Pjj - $_Z23dynamicRegisterIndexingPiii$_Z9getIndex9Pj)
$_Z23dynamicRegisterIndexingPiii$_Z9getIndex9Pj:
[----:B------:R-:W0:Y:S02]  /*e3f0*/  LDCU.64 UR4, c[0x0][0x358] ;  /* 0x00006b00ff0477ac */ /* 0x000e240008000a00 */
[----:B0-----:R0:W0:Y:S02]  /*e400*/  LD.E R4, desc[UR4][R4.64+0x24] ;  /* 0x0000240404047980 */ /* 0x001024000c101900 */
[----:B0-----:R-:W-:Y:S05]  /*e410*/  RET.REL.NODEC R20 `(_Z23dynamicRegisterIndexingPiii) ;  /* 0xffffff1814f87950 */ /* 0x001fea0003c3ffff */
        .type           $_Z23dynamicRegisterIndexingPiii$_Z9setIndex0Pjj,@function
        .size           $_Z23dynamicRegisterIndexingPiii$_Z9setIndex0Pjj,($_Z23dynamicRegisterIndexingPiii$_Z9setIndex1Pjj - $_Z23dynamicRegisterIndexingPiii$_Z9setIndex0Pjj)
$_Z23dynamicRegisterIndexingPiii$_Z9setIndex0Pjj:
        /* <DEDUP_REMOVED lines=9> */
        .type           $_Z23dynamicRegisterIndexingPiii$_Z9setIndex1Pjj,@function
        .size           $_Z23dynamicRegisterIndexingPiii$_Z9setIndex1Pjj,($_Z23dynamicRegisterIndexingPiii$_Z9setIndex2Pjj - $_Z23dynamicRegisterIndexingPiii$_Z9setIndex1Pjj)
$_Z23dynamicRegisterIndexingPiii$_Z9setIndex1Pjj:
        /* <DEDUP_REMOVED lines=9> */
        .type           $_Z23dynamicRegisterIndexingPiii$_Z9setIndex2Pjj,@function
        .size           $_Z23dynamicRegisterIndexingPiii$_Z9setIndex2Pjj,($_Z23dynamicRegisterIndexingPiii$_Z9setIndex3Pjj - $_Z23dynamicRegisterIndexingPiii$_Z9setIndex2Pjj)
$_Z23dynamicRegisterIndexingPiii$_Z9setIndex2Pjj:
        /* <DEDUP_REMOVED lines=9> */
        .type           $_Z23dynamicRegisterIndexingPiii$_Z9setIndex3Pjj,@function
        .size           $_Z23dynamicRegisterIndexingPiii$_Z9setIndex3Pjj,($_Z23dynamicRegisterIndexingPiii$_Z9setIndex4Pjj - $_Z23dynamicRegisterIndexingPiii$_Z9setIndex3Pjj)
$_Z23dynamicRegisterIndexingPiii$_Z9setIndex3Pjj:
        /* <DEDUP_REMOVED lines=9> */
        .type           $_Z23dynamicRegisterIndexingPiii$_Z9setIndex4Pjj,@function
        .size           $_Z23dynamicRegisterIndexingPiii$_Z9setIndex4Pjj,($_Z23dynamicRegisterIndexingPiii$_Z9setIndex5Pjj - $_Z23dynamicRegisterIndexingPiii$_Z9setIndex4Pjj)
$_Z23dynamicRegisterIndexingPiii$_Z9setIndex4Pjj:
        /* <DEDUP_REMOVED lines=9> */
        .type           $_Z23dynamicRegisterIndexingPiii$_Z9setIndex5Pjj,@function
        .size           $_Z23dynamicRegisterIndexingPiii$_Z9setIndex5Pjj,($_Z23dynamicRegisterIndexingPiii$_Z9setIndex6Pjj - $_Z23dynamicRegisterIndexingPiii$_Z9setIndex5Pjj)
$_Z23dynamicRegisterIndexingPiii$_Z9setIndex5Pjj:
        /* <DEDUP_REMOVED lines=9> */
        .type           $_Z23dynamicRegisterIndexingPiii$_Z9setIndex6Pjj,@function
        .size           $_Z23dynamicRegisterIndexingPiii$_Z9setIndex6Pjj,($_Z23dynamicRegisterIndexingPiii$_Z9setIndex7Pjj - $_Z23dynamicRegisterIndexingPiii$_Z9setIndex6Pjj)
$_Z23dynamicRegisterIndexingPiii$_Z9setIndex6Pjj:
        /* <DEDUP_REMOVED lines=9> */
        .type           $_Z23dynamicRegisterIndexingPiii$_Z9setIndex7Pjj,@function
        .size           $_Z23dynamicRegisterIndexingPiii$_Z9setIndex7Pjj,($_Z23dynamicRegisterIndexingPiii$_Z9setIndex8Pjj - $_Z23dynamicRegisterIndexingPiii$_Z9setIndex7Pjj)
$_Z23dynamicRegisterIndexingPiii$_Z9setIndex7Pjj:
        /* <DEDUP_REMOVED lines=9> */
        .type           $_Z23dynamicRegisterIndexingPiii$_Z9setIndex8Pjj,@function
        .size           $_Z23dynamicRegisterIndexingPiii$_Z9setIndex8Pjj,($_Z23dynamicRegisterIndexingPiii$_Z9setIndex9Pjj - $_Z23dynamicRegisterIndexingPiii$_Z9setIndex8Pjj)
$_Z23dynamicRegisterIndexingPiii$_Z9setIndex8Pjj:
        /* <DEDUP_REMOVED lines=9> */
        .type           $_Z23dynamicRegisterIndexingPiii$_Z9setIndex9Pjj,@function
        .size           $_Z23dynamicRegisterIndexingPiii$_Z9setIndex9Pjj,(.L_x_625 - $_Z23dynamicRegisterIndexingPiii$_Z9setIndex9Pjj)
$_Z23dynamicRegisterIndexingPiii$_Z9setIndex9Pjj:
        /* <DEDUP_REMOVED lines=9> */
.L_x_118:
[----:B------:R-:W-:-:S00]  /*e9c0*/  BRA `(.L_x_118) ;  /* 0xfffffffc00fc7947 */ /* 0x000fc0000383ffff */
[----:B------:R-:W-:-:S00]  /*e9d0*/  NOP ;  /* 0x0000000000007918 */ /* 0x000fc00000000000 */
        /* <DEDUP_REMOVED lines=10> */
.L_x_625:


//--------------------- .nv.global.init           --------------------------
	.section	.nv.global.init,"aw",@progbits
	.align	8
.nv.global.init:
	.type		fuGet,@object
	.size		fuGet,(fuSet - fuGet)
fuGet:
        /*0000*/ 	.byte	0x40, 0xe2, 0x00, 0x00, 0x00, 0x00, 0x00, 0x00, 0x70, 0xe2, 0x00, 0x00, 0x00, 0x00, 0x00, 0x00
        /* <DEDUP_REMOVED lines=127> */
	.type		fuSet,@object
	.size		fuSet,(.L_1 - fuSet)
fuSet:
        /* <DEDUP_REMOVED lines=128> */
.L_1:


//--------------------- .nv.shared.reserved.0     --------------------------
	.section	.nv.shared.reserved.0,"aw",@nobits
	.weak		__nv_reservedSMEM_offset_0_alias
	.size		__nv_reservedSMEM_offset_0_alias, 0, 64
	.other		__nv_reservedSMEM_offset_0_alias,@"STO_CUDA_RESERVED_SHARED STV_DEFAULT"
__nv_reservedSMEM_offset_0_alias:
	.zero		0
	.zero		64


//--------------------- .nv.constant0._Z23dynamicRegisterIndexingPiii --------------------------
	.section	.nv.constant0._Z23dynamicRegisterIndexingPiii,"a",@progbits
	.sectionflags	@""
	.align	4
.nv.constant0._Z23dynamicRegisterIndexingPiii:
	.zero		912


//--------------------- SYMBOLS --------------------------

	.type		.nv.reservedSmem.offset0,@object
	.size		.nv.reservedSmem.offset0,0x4
